//
// Generated by NVIDIA NVVM Compiler
//
// Compiler Build ID: CL-36424714
// Cuda compilation tools, release 13.0, V13.0.88
// Based on NVVM 20.0.0
//

.version 9.0
.target sm_100
.address_size 64

	// .globl	bm_mean
.func  (.param .b64 func_retval0) __internal_accurate_pow
(
	.param .b64 __internal_accurate_pow_param_0,
	.param .b64 __internal_accurate_pow_param_1
)
;
.global .align 4 .b8 precalc_xorwow_matrix[102400];
.global .align 4 .b8 precalc_xorwow_offset_matrix[102400];
.global .align 4 .b8 mrg32k3aM1[2304];
.global .align 4 .b8 mrg32k3aM2[2304];
.global .align 4 .b8 mrg32k3aM1SubSeq[2016];
.global .align 4 .b8 mrg32k3aM2SubSeq[2016];
.global .align 4 .b8 mrg32k3aM1Seq[2304];
.global .align 4 .b8 mrg32k3aM2Seq[2304];
.const .align 8 .b8 __cr_lgamma_table[72];
// _ZZ7bm_meanE5sdata has been demoted
// _ZZ6bm_msdE5sdata has been demoted
// _ZZ17bm_central_momentE5sdata has been demoted
// _ZZ13bm_raw_momentE5sdata has been demoted

.visible .entry bm_mean(
	.param .u64 .ptr .align 1 bm_mean_param_0,
	.param .f32 bm_mean_param_1,
	.param .f32 bm_mean_param_2,
	.param .f32 bm_mean_param_3,
	.param .f32 bm_mean_param_4,
	.param .u64 bm_mean_param_5,
	.param .u64 bm_mean_param_6
)
{
	.local .align 8 .b8 	__local_depot0[48];
	.reg .b64 	%SP;
	.reg .b64 	%SPL;
	.reg .pred 	%p<85>;
	.reg .b32 	%r<1355>;
	.reg .b32 	%f<141>;
	.reg .b64 	%rd<38>;
	// demoted variable
	.shared .align 4 .b8 _ZZ7bm_meanE5sdata[1024];
	mov.u64 	%SPL, __local_depot0;
	ld.param.f32 	%f133, [bm_mean_param_1];
	ld.param.f32 	%f23, [bm_mean_param_2];
	ld.param.f32 	%f21, [bm_mean_param_3];
	ld.param.f32 	%f22, [bm_mean_param_4];
	ld.param.u64 	%rd16, [bm_mean_param_5];
	ld.param.u64 	%rd15, [bm_mean_param_6];
	add.u64 	%rd1, %SPL, 0;
	mov.u32 	%r1, %tid.x;
	mov.u32 	%r598, %ctaid.x;
	mov.u32 	%r1354, %ntid.x;
	mad.lo.s32 	%r599, %r598, %r1354, %r1;
	cvt.u64.u32 	%rd36, %r599;
	add.f32 	%f1, %f23, %f23;
	mul.f32 	%f24, %f1, %f22;
	sqrt.rn.f32 	%f2, %f24;
	div.rn.f32 	%f25, %f21, %f22;
	cvt.rpi.f32.f32 	%f26, %f25;
	cvt.rzi.u64.f32 	%rd3, %f26;
	setp.le.u64 	%p3, %rd16, %rd36;
	@%p3 bra 	$L__BB0_126;
	cvt.u32.u64 	%r600, %rd36;
	cvt.u32.u64 	%r601, %rd15;
	xor.b32  	%r602, %r601, -1429050551;
	mul.lo.s32 	%r3, %r602, 1099087573;
	{ .reg .b32 tmp; mov.b64 {tmp, %r603}, %rd15; }
	xor.b32  	%r4, %r603, -136515619;
	mul.lo.s32 	%r604, %r4, -1703105765;
	add.s32 	%r605, %r3, %r604;
	add.s32 	%r1340, %r605, 6615241;
	add.s32 	%r1052, %r3, 123456789;
	st.local.v2.u32 	[%rd1], {%r1340, %r1052};
	xor.b32  	%r1051, %r3, 362436069;
	add.s32 	%r1050, %r604, 521288629;
	st.local.v2.u32 	[%rd1+8], {%r1051, %r1050};
	xor.b32  	%r1049, %r604, 88675123;
	add.s32 	%r1048, %r3, 5783321;
	st.local.v2.u32 	[%rd1+16], {%r1049, %r1048};
	setp.eq.s32 	%p4, %r600, 0;
	@%p4 bra 	$L__BB0_116;
	mov.b32 	%r1035, 0;
	mov.u64 	%rd20, precalc_xorwow_matrix;
$L__BB0_3:
	mov.u64 	%rd4, %rd36;
	and.b64  	%rd18, %rd4, 3;
	setp.eq.s64 	%p5, %rd18, 0;
	@%p5 bra 	$L__BB0_115;
	mul.wide.u32 	%rd19, %r1035, 3200;
	add.s64 	%rd5, %rd20, %rd19;
	mov.b32 	%r1048, 0;
	mov.u32 	%r1049, %r1048;
	mov.u32 	%r1050, %r1048;
	mov.u32 	%r1051, %r1048;
	mov.u32 	%r1052, %r1048;
	mov.u32 	%r1041, %r1048;
$L__BB0_5:
	mul.wide.u32 	%rd21, %r1041, 4;
	add.s64 	%rd22, %rd1, %rd21;
	ld.local.u32 	%r23, [%rd22+4];
	shl.b32 	%r24, %r1041, 5;
	mov.b32 	%r1047, 0;
$L__BB0_6:
	.pragma "nounroll";
	shr.u32 	%r609, %r23, %r1047;
	and.b32  	%r610, %r609, 1;
	setp.eq.b32 	%p6, %r610, 1;
	not.pred 	%p7, %p6;
	add.s32 	%r611, %r24, %r1047;
	mul.lo.s32 	%r612, %r611, 5;
	mul.wide.u32 	%rd23, %r612, 4;
	add.s64 	%rd6, %rd5, %rd23;
	@%p7 bra 	$L__BB0_8;
	ld.global.u32 	%r613, [%rd6];
	xor.b32  	%r1052, %r1052, %r613;
	ld.global.u32 	%r614, [%rd6+4];
	xor.b32  	%r1051, %r1051, %r614;
	ld.global.u32 	%r615, [%rd6+8];
	xor.b32  	%r1050, %r1050, %r615;
	ld.global.u32 	%r616, [%rd6+12];
	xor.b32  	%r1049, %r1049, %r616;
	ld.global.u32 	%r617, [%rd6+16];
	xor.b32  	%r1048, %r1048, %r617;
$L__BB0_8:
	and.b32  	%r619, %r609, 2;
	setp.eq.s32 	%p8, %r619, 0;
	@%p8 bra 	$L__BB0_10;
	ld.global.u32 	%r620, [%rd6+20];
	xor.b32  	%r1052, %r1052, %r620;
	ld.global.u32 	%r621, [%rd6+24];
	xor.b32  	%r1051, %r1051, %r621;
	ld.global.u32 	%r622, [%rd6+28];
	xor.b32  	%r1050, %r1050, %r622;
	ld.global.u32 	%r623, [%rd6+32];
	xor.b32  	%r1049, %r1049, %r623;
	ld.global.u32 	%r624, [%rd6+36];
	xor.b32  	%r1048, %r1048, %r624;
$L__BB0_10:
	and.b32  	%r626, %r609, 4;
	setp.eq.s32 	%p9, %r626, 0;
	@%p9 bra 	$L__BB0_12;
	ld.global.u32 	%r627, [%rd6+40];
	xor.b32  	%r1052, %r1052, %r627;
	ld.global.u32 	%r628, [%rd6+44];
	xor.b32  	%r1051, %r1051, %r628;
	ld.global.u32 	%r629, [%rd6+48];
	xor.b32  	%r1050, %r1050, %r629;
	ld.global.u32 	%r630, [%rd6+52];
	xor.b32  	%r1049, %r1049, %r630;
	ld.global.u32 	%r631, [%rd6+56];
	xor.b32  	%r1048, %r1048, %r631;
$L__BB0_12:
	and.b32  	%r633, %r609, 8;
	setp.eq.s32 	%p10, %r633, 0;
	@%p10 bra 	$L__BB0_14;
	ld.global.u32 	%r634, [%rd6+60];
	xor.b32  	%r1052, %r1052, %r634;
	ld.global.u32 	%r635, [%rd6+64];
	xor.b32  	%r1051, %r1051, %r635;
	ld.global.u32 	%r636, [%rd6+68];
	xor.b32  	%r1050, %r1050, %r636;
	ld.global.u32 	%r637, [%rd6+72];
	xor.b32  	%r1049, %r1049, %r637;
	ld.global.u32 	%r638, [%rd6+76];
	xor.b32  	%r1048, %r1048, %r638;
$L__BB0_14:
	and.b32  	%r640, %r609, 16;
	setp.eq.s32 	%p11, %r640, 0;
	@%p11 bra 	$L__BB0_16;
	ld.global.u32 	%r641, [%rd6+80];
	xor.b32  	%r1052, %r1052, %r641;
	ld.global.u32 	%r642, [%rd6+84];
	xor.b32  	%r1051, %r1051, %r642;
	ld.global.u32 	%r643, [%rd6+88];
	xor.b32  	%r1050, %r1050, %r643;
	ld.global.u32 	%r644, [%rd6+92];
	xor.b32  	%r1049, %r1049, %r644;
	ld.global.u32 	%r645, [%rd6+96];
	xor.b32  	%r1048, %r1048, %r645;
$L__BB0_16:
	and.b32  	%r647, %r609, 32;
	setp.eq.s32 	%p12, %r647, 0;
	@%p12 bra 	$L__BB0_18;
	ld.global.u32 	%r648, [%rd6+100];
	xor.b32  	%r1052, %r1052, %r648;
	ld.global.u32 	%r649, [%rd6+104];
	xor.b32  	%r1051, %r1051, %r649;
	ld.global.u32 	%r650, [%rd6+108];
	xor.b32  	%r1050, %r1050, %r650;
	ld.global.u32 	%r651, [%rd6+112];
	xor.b32  	%r1049, %r1049, %r651;
	ld.global.u32 	%r652, [%rd6+116];
	xor.b32  	%r1048, %r1048, %r652;
$L__BB0_18:
	and.b32  	%r654, %r609, 64;
	setp.eq.s32 	%p13, %r654, 0;
	@%p13 bra 	$L__BB0_20;
	ld.global.u32 	%r655, [%rd6+120];
	xor.b32  	%r1052, %r1052, %r655;
	ld.global.u32 	%r656, [%rd6+124];
	xor.b32  	%r1051, %r1051, %r656;
	ld.global.u32 	%r657, [%rd6+128];
	xor.b32  	%r1050, %r1050, %r657;
	ld.global.u32 	%r658, [%rd6+132];
	xor.b32  	%r1049, %r1049, %r658;
	ld.global.u32 	%r659, [%rd6+136];
	xor.b32  	%r1048, %r1048, %r659;
$L__BB0_20:
	and.b32  	%r661, %r609, 128;
	setp.eq.s32 	%p14, %r661, 0;
	@%p14 bra 	$L__BB0_22;
	ld.global.u32 	%r662, [%rd6+140];
	xor.b32  	%r1052, %r1052, %r662;
	ld.global.u32 	%r663, [%rd6+144];
	xor.b32  	%r1051, %r1051, %r663;
	ld.global.u32 	%r664, [%rd6+148];
	xor.b32  	%r1050, %r1050, %r664;
	ld.global.u32 	%r665, [%rd6+152];
	xor.b32  	%r1049, %r1049, %r665;
	ld.global.u32 	%r666, [%rd6+156];
	xor.b32  	%r1048, %r1048, %r666;
$L__BB0_22:
	and.b32  	%r668, %r609, 256;
	setp.eq.s32 	%p15, %r668, 0;
	@%p15 bra 	$L__BB0_24;
	ld.global.u32 	%r669, [%rd6+160];
	xor.b32  	%r1052, %r1052, %r669;
	ld.global.u32 	%r670, [%rd6+164];
	xor.b32  	%r1051, %r1051, %r670;
	ld.global.u32 	%r671, [%rd6+168];
	xor.b32  	%r1050, %r1050, %r671;
	ld.global.u32 	%r672, [%rd6+172];
	xor.b32  	%r1049, %r1049, %r672;
	ld.global.u32 	%r673, [%rd6+176];
	xor.b32  	%r1048, %r1048, %r673;
$L__BB0_24:
	and.b32  	%r675, %r609, 512;
	setp.eq.s32 	%p16, %r675, 0;
	@%p16 bra 	$L__BB0_26;
	ld.global.u32 	%r676, [%rd6+180];
	xor.b32  	%r1052, %r1052, %r676;
	ld.global.u32 	%r677, [%rd6+184];
	xor.b32  	%r1051, %r1051, %r677;
	ld.global.u32 	%r678, [%rd6+188];
	xor.b32  	%r1050, %r1050, %r678;
	ld.global.u32 	%r679, [%rd6+192];
	xor.b32  	%r1049, %r1049, %r679;
	ld.global.u32 	%r680, [%rd6+196];
	xor.b32  	%r1048, %r1048, %r680;
$L__BB0_26:
	and.b32  	%r682, %r609, 1024;
	setp.eq.s32 	%p17, %r682, 0;
	@%p17 bra 	$L__BB0_28;
	ld.global.u32 	%r683, [%rd6+200];
	xor.b32  	%r1052, %r1052, %r683;
	ld.global.u32 	%r684, [%rd6+204];
	xor.b32  	%r1051, %r1051, %r684;
	ld.global.u32 	%r685, [%rd6+208];
	xor.b32  	%r1050, %r1050, %r685;
	ld.global.u32 	%r686, [%rd6+212];
	xor.b32  	%r1049, %r1049, %r686;
	ld.global.u32 	%r687, [%rd6+216];
	xor.b32  	%r1048, %r1048, %r687;
$L__BB0_28:
	and.b32  	%r689, %r609, 2048;
	setp.eq.s32 	%p18, %r689, 0;
	@%p18 bra 	$L__BB0_30;
	ld.global.u32 	%r690, [%rd6+220];
	xor.b32  	%r1052, %r1052, %r690;
	ld.global.u32 	%r691, [%rd6+224];
	xor.b32  	%r1051, %r1051, %r691;
	ld.global.u32 	%r692, [%rd6+228];
	xor.b32  	%r1050, %r1050, %r692;
	ld.global.u32 	%r693, [%rd6+232];
	xor.b32  	%r1049, %r1049, %r693;
	ld.global.u32 	%r694, [%rd6+236];
	xor.b32  	%r1048, %r1048, %r694;
$L__BB0_30:
	and.b32  	%r696, %r609, 4096;
	setp.eq.s32 	%p19, %r696, 0;
	@%p19 bra 	$L__BB0_32;
	ld.global.u32 	%r697, [%rd6+240];
	xor.b32  	%r1052, %r1052, %r697;
	ld.global.u32 	%r698, [%rd6+244];
	xor.b32  	%r1051, %r1051, %r698;
	ld.global.u32 	%r699, [%rd6+248];
	xor.b32  	%r1050, %r1050, %r699;
	ld.global.u32 	%r700, [%rd6+252];
	xor.b32  	%r1049, %r1049, %r700;
	ld.global.u32 	%r701, [%rd6+256];
	xor.b32  	%r1048, %r1048, %r701;
$L__BB0_32:
	and.b32  	%r703, %r609, 8192;
	setp.eq.s32 	%p20, %r703, 0;
	@%p20 bra 	$L__BB0_34;
	ld.global.u32 	%r704, [%rd6+260];
	xor.b32  	%r1052, %r1052, %r704;
	ld.global.u32 	%r705, [%rd6+264];
	xor.b32  	%r1051, %r1051, %r705;
	ld.global.u32 	%r706, [%rd6+268];
	xor.b32  	%r1050, %r1050, %r706;
	ld.global.u32 	%r707, [%rd6+272];
	xor.b32  	%r1049, %r1049, %r707;
	ld.global.u32 	%r708, [%rd6+276];
	xor.b32  	%r1048, %r1048, %r708;
$L__BB0_34:
	and.b32  	%r710, %r609, 16384;
	setp.eq.s32 	%p21, %r710, 0;
	@%p21 bra 	$L__BB0_36;
	ld.global.u32 	%r711, [%rd6+280];
	xor.b32  	%r1052, %r1052, %r711;
	ld.global.u32 	%r712, [%rd6+284];
	xor.b32  	%r1051, %r1051, %r712;
	ld.global.u32 	%r713, [%rd6+288];
	xor.b32  	%r1050, %r1050, %r713;
	ld.global.u32 	%r714, [%rd6+292];
	xor.b32  	%r1049, %r1049, %r714;
	ld.global.u32 	%r715, [%rd6+296];
	xor.b32  	%r1048, %r1048, %r715;
$L__BB0_36:
	and.b32  	%r717, %r609, 32768;
	setp.eq.s32 	%p22, %r717, 0;
	@%p22 bra 	$L__BB0_38;
	ld.global.u32 	%r718, [%rd6+300];
	xor.b32  	%r1052, %r1052, %r718;
	ld.global.u32 	%r719, [%rd6+304];
	xor.b32  	%r1051, %r1051, %r719;
	ld.global.u32 	%r720, [%rd6+308];
	xor.b32  	%r1050, %r1050, %r720;
	ld.global.u32 	%r721, [%rd6+312];
	xor.b32  	%r1049, %r1049, %r721;
	ld.global.u32 	%r722, [%rd6+316];
	xor.b32  	%r1048, %r1048, %r722;
$L__BB0_38:
	add.s32 	%r1047, %r1047, 16;
	setp.ne.s32 	%p23, %r1047, 32;
	@%p23 bra 	$L__BB0_6;
	mad.lo.s32 	%r723, %r1041, -31, %r24;
	add.s32 	%r1041, %r723, 1;
	setp.ne.s32 	%p24, %r1041, 5;
	@%p24 bra 	$L__BB0_5;
	st.local.u32 	[%rd1+4], %r1052;
	st.local.v2.u32 	[%rd1+8], {%r1051, %r1050};
	st.local.v2.u32 	[%rd1+16], {%r1049, %r1048};
	and.b64  	%rd24, %rd4, 3;
	setp.eq.s64 	%p25, %rd24, 1;
	@%p25 bra 	$L__BB0_115;
	mov.b32 	%r1048, 0;
	mov.u32 	%r1049, %r1048;
	mov.u32 	%r1050, %r1048;
	mov.u32 	%r1051, %r1048;
	mov.u32 	%r1052, %r1048;
	mov.u32 	%r1133, %r1048;
$L__BB0_42:
	mul.wide.u32 	%rd25, %r1133, 4;
	add.s64 	%rd26, %rd1, %rd25;
	ld.local.u32 	%r199, [%rd26+4];
	shl.b32 	%r200, %r1133, 5;
	mov.b32 	%r1139, 0;
$L__BB0_43:
	.pragma "nounroll";
	shr.u32 	%r726, %r199, %r1139;
	and.b32  	%r727, %r726, 1;
	setp.eq.b32 	%p26, %r727, 1;
	not.pred 	%p27, %p26;
	add.s32 	%r728, %r200, %r1139;
	mul.lo.s32 	%r729, %r728, 5;
	mul.wide.u32 	%rd27, %r729, 4;
	add.s64 	%rd7, %rd5, %rd27;
	@%p27 bra 	$L__BB0_45;
	ld.global.u32 	%r730, [%rd7];
	xor.b32  	%r1052, %r1052, %r730;
	ld.global.u32 	%r731, [%rd7+4];
	xor.b32  	%r1051, %r1051, %r731;
	ld.global.u32 	%r732, [%rd7+8];
	xor.b32  	%r1050, %r1050, %r732;
	ld.global.u32 	%r733, [%rd7+12];
	xor.b32  	%r1049, %r1049, %r733;
	ld.global.u32 	%r734, [%rd7+16];
	xor.b32  	%r1048, %r1048, %r734;
$L__BB0_45:
	and.b32  	%r736, %r726, 2;
	setp.eq.s32 	%p28, %r736, 0;
	@%p28 bra 	$L__BB0_47;
	ld.global.u32 	%r737, [%rd7+20];
	xor.b32  	%r1052, %r1052, %r737;
	ld.global.u32 	%r738, [%rd7+24];
	xor.b32  	%r1051, %r1051, %r738;
	ld.global.u32 	%r739, [%rd7+28];
	xor.b32  	%r1050, %r1050, %r739;
	ld.global.u32 	%r740, [%rd7+32];
	xor.b32  	%r1049, %r1049, %r740;
	ld.global.u32 	%r741, [%rd7+36];
	xor.b32  	%r1048, %r1048, %r741;
$L__BB0_47:
	and.b32  	%r743, %r726, 4;
	setp.eq.s32 	%p29, %r743, 0;
	@%p29 bra 	$L__BB0_49;
	ld.global.u32 	%r744, [%rd7+40];
	xor.b32  	%r1052, %r1052, %r744;
	ld.global.u32 	%r745, [%rd7+44];
	xor.b32  	%r1051, %r1051, %r745;
	ld.global.u32 	%r746, [%rd7+48];
	xor.b32  	%r1050, %r1050, %r746;
	ld.global.u32 	%r747, [%rd7+52];
	xor.b32  	%r1049, %r1049, %r747;
	ld.global.u32 	%r748, [%rd7+56];
	xor.b32  	%r1048, %r1048, %r748;
$L__BB0_49:
	and.b32  	%r750, %r726, 8;
	setp.eq.s32 	%p30, %r750, 0;
	@%p30 bra 	$L__BB0_51;
	ld.global.u32 	%r751, [%rd7+60];
	xor.b32  	%r1052, %r1052, %r751;
	ld.global.u32 	%r752, [%rd7+64];
	xor.b32  	%r1051, %r1051, %r752;
	ld.global.u32 	%r753, [%rd7+68];
	xor.b32  	%r1050, %r1050, %r753;
	ld.global.u32 	%r754, [%rd7+72];
	xor.b32  	%r1049, %r1049, %r754;
	ld.global.u32 	%r755, [%rd7+76];
	xor.b32  	%r1048, %r1048, %r755;
$L__BB0_51:
	and.b32  	%r757, %r726, 16;
	setp.eq.s32 	%p31, %r757, 0;
	@%p31 bra 	$L__BB0_53;
	ld.global.u32 	%r758, [%rd7+80];
	xor.b32  	%r1052, %r1052, %r758;
	ld.global.u32 	%r759, [%rd7+84];
	xor.b32  	%r1051, %r1051, %r759;
	ld.global.u32 	%r760, [%rd7+88];
	xor.b32  	%r1050, %r1050, %r760;
	ld.global.u32 	%r761, [%rd7+92];
	xor.b32  	%r1049, %r1049, %r761;
	ld.global.u32 	%r762, [%rd7+96];
	xor.b32  	%r1048, %r1048, %r762;
$L__BB0_53:
	and.b32  	%r764, %r726, 32;
	setp.eq.s32 	%p32, %r764, 0;
	@%p32 bra 	$L__BB0_55;
	ld.global.u32 	%r765, [%rd7+100];
	xor.b32  	%r1052, %r1052, %r765;
	ld.global.u32 	%r766, [%rd7+104];
	xor.b32  	%r1051, %r1051, %r766;
	ld.global.u32 	%r767, [%rd7+108];
	xor.b32  	%r1050, %r1050, %r767;
	ld.global.u32 	%r768, [%rd7+112];
	xor.b32  	%r1049, %r1049, %r768;
	ld.global.u32 	%r769, [%rd7+116];
	xor.b32  	%r1048, %r1048, %r769;
$L__BB0_55:
	and.b32  	%r771, %r726, 64;
	setp.eq.s32 	%p33, %r771, 0;
	@%p33 bra 	$L__BB0_57;
	ld.global.u32 	%r772, [%rd7+120];
	xor.b32  	%r1052, %r1052, %r772;
	ld.global.u32 	%r773, [%rd7+124];
	xor.b32  	%r1051, %r1051, %r773;
	ld.global.u32 	%r774, [%rd7+128];
	xor.b32  	%r1050, %r1050, %r774;
	ld.global.u32 	%r775, [%rd7+132];
	xor.b32  	%r1049, %r1049, %r775;
	ld.global.u32 	%r776, [%rd7+136];
	xor.b32  	%r1048, %r1048, %r776;
$L__BB0_57:
	and.b32  	%r778, %r726, 128;
	setp.eq.s32 	%p34, %r778, 0;
	@%p34 bra 	$L__BB0_59;
	ld.global.u32 	%r779, [%rd7+140];
	xor.b32  	%r1052, %r1052, %r779;
	ld.global.u32 	%r780, [%rd7+144];
	xor.b32  	%r1051, %r1051, %r780;
	ld.global.u32 	%r781, [%rd7+148];
	xor.b32  	%r1050, %r1050, %r781;
	ld.global.u32 	%r782, [%rd7+152];
	xor.b32  	%r1049, %r1049, %r782;
	ld.global.u32 	%r783, [%rd7+156];
	xor.b32  	%r1048, %r1048, %r783;
$L__BB0_59:
	and.b32  	%r785, %r726, 256;
	setp.eq.s32 	%p35, %r785, 0;
	@%p35 bra 	$L__BB0_61;
	ld.global.u32 	%r786, [%rd7+160];
	xor.b32  	%r1052, %r1052, %r786;
	ld.global.u32 	%r787, [%rd7+164];
	xor.b32  	%r1051, %r1051, %r787;
	ld.global.u32 	%r788, [%rd7+168];
	xor.b32  	%r1050, %r1050, %r788;
	ld.global.u32 	%r789, [%rd7+172];
	xor.b32  	%r1049, %r1049, %r789;
	ld.global.u32 	%r790, [%rd7+176];
	xor.b32  	%r1048, %r1048, %r790;
$L__BB0_61:
	and.b32  	%r792, %r726, 512;
	setp.eq.s32 	%p36, %r792, 0;
	@%p36 bra 	$L__BB0_63;
	ld.global.u32 	%r793, [%rd7+180];
	xor.b32  	%r1052, %r1052, %r793;
	ld.global.u32 	%r794, [%rd7+184];
	xor.b32  	%r1051, %r1051, %r794;
	ld.global.u32 	%r795, [%rd7+188];
	xor.b32  	%r1050, %r1050, %r795;
	ld.global.u32 	%r796, [%rd7+192];
	xor.b32  	%r1049, %r1049, %r796;
	ld.global.u32 	%r797, [%rd7+196];
	xor.b32  	%r1048, %r1048, %r797;
$L__BB0_63:
	and.b32  	%r799, %r726, 1024;
	setp.eq.s32 	%p37, %r799, 0;
	@%p37 bra 	$L__BB0_65;
	ld.global.u32 	%r800, [%rd7+200];
	xor.b32  	%r1052, %r1052, %r800;
	ld.global.u32 	%r801, [%rd7+204];
	xor.b32  	%r1051, %r1051, %r801;
	ld.global.u32 	%r802, [%rd7+208];
	xor.b32  	%r1050, %r1050, %r802;
	ld.global.u32 	%r803, [%rd7+212];
	xor.b32  	%r1049, %r1049, %r803;
	ld.global.u32 	%r804, [%rd7+216];
	xor.b32  	%r1048, %r1048, %r804;
$L__BB0_65:
	and.b32  	%r806, %r726, 2048;
	setp.eq.s32 	%p38, %r806, 0;
	@%p38 bra 	$L__BB0_67;
	ld.global.u32 	%r807, [%rd7+220];
	xor.b32  	%r1052, %r1052, %r807;
	ld.global.u32 	%r808, [%rd7+224];
	xor.b32  	%r1051, %r1051, %r808;
	ld.global.u32 	%r809, [%rd7+228];
	xor.b32  	%r1050, %r1050, %r809;
	ld.global.u32 	%r810, [%rd7+232];
	xor.b32  	%r1049, %r1049, %r810;
	ld.global.u32 	%r811, [%rd7+236];
	xor.b32  	%r1048, %r1048, %r811;
$L__BB0_67:
	and.b32  	%r813, %r726, 4096;
	setp.eq.s32 	%p39, %r813, 0;
	@%p39 bra 	$L__BB0_69;
	ld.global.u32 	%r814, [%rd7+240];
	xor.b32  	%r1052, %r1052, %r814;
	ld.global.u32 	%r815, [%rd7+244];
	xor.b32  	%r1051, %r1051, %r815;
	ld.global.u32 	%r816, [%rd7+248];
	xor.b32  	%r1050, %r1050, %r816;
	ld.global.u32 	%r817, [%rd7+252];
	xor.b32  	%r1049, %r1049, %r817;
	ld.global.u32 	%r818, [%rd7+256];
	xor.b32  	%r1048, %r1048, %r818;
$L__BB0_69:
	and.b32  	%r820, %r726, 8192;
	setp.eq.s32 	%p40, %r820, 0;
	@%p40 bra 	$L__BB0_71;
	ld.global.u32 	%r821, [%rd7+260];
	xor.b32  	%r1052, %r1052, %r821;
	ld.global.u32 	%r822, [%rd7+264];
	xor.b32  	%r1051, %r1051, %r822;
	ld.global.u32 	%r823, [%rd7+268];
	xor.b32  	%r1050, %r1050, %r823;
	ld.global.u32 	%r824, [%rd7+272];
	xor.b32  	%r1049, %r1049, %r824;
	ld.global.u32 	%r825, [%rd7+276];
	xor.b32  	%r1048, %r1048, %r825;
$L__BB0_71:
	and.b32  	%r827, %r726, 16384;
	setp.eq.s32 	%p41, %r827, 0;
	@%p41 bra 	$L__BB0_73;
	ld.global.u32 	%r828, [%rd7+280];
	xor.b32  	%r1052, %r1052, %r828;
	ld.global.u32 	%r829, [%rd7+284];
	xor.b32  	%r1051, %r1051, %r829;
	ld.global.u32 	%r830, [%rd7+288];
	xor.b32  	%r1050, %r1050, %r830;
	ld.global.u32 	%r831, [%rd7+292];
	xor.b32  	%r1049, %r1049, %r831;
	ld.global.u32 	%r832, [%rd7+296];
	xor.b32  	%r1048, %r1048, %r832;
$L__BB0_73:
	and.b32  	%r834, %r726, 32768;
	setp.eq.s32 	%p42, %r834, 0;
	@%p42 bra 	$L__BB0_75;
	ld.global.u32 	%r835, [%rd7+300];
	xor.b32  	%r1052, %r1052, %r835;
	ld.global.u32 	%r836, [%rd7+304];
	xor.b32  	%r1051, %r1051, %r836;
	ld.global.u32 	%r837, [%rd7+308];
	xor.b32  	%r1050, %r1050, %r837;
	ld.global.u32 	%r838, [%rd7+312];
	xor.b32  	%r1049, %r1049, %r838;
	ld.global.u32 	%r839, [%rd7+316];
	xor.b32  	%r1048, %r1048, %r839;
$L__BB0_75:
	add.s32 	%r1139, %r1139, 16;
	setp.ne.s32 	%p43, %r1139, 32;
	@%p43 bra 	$L__BB0_43;
	mad.lo.s32 	%r840, %r1133, -31, %r200;
	add.s32 	%r1133, %r840, 1;
	setp.ne.s32 	%p44, %r1133, 5;
	@%p44 bra 	$L__BB0_42;
	st.local.u32 	[%rd1+4], %r1052;
	st.local.v2.u32 	[%rd1+8], {%r1051, %r1050};
	st.local.v2.u32 	[%rd1+16], {%r1049, %r1048};
	and.b64  	%rd28, %rd4, 3;
	setp.ne.s64 	%p45, %rd28, 3;
	@%p45 bra 	$L__BB0_115;
	mov.b32 	%r1048, 0;
	mov.u32 	%r1049, %r1048;
	mov.u32 	%r1050, %r1048;
	mov.u32 	%r1051, %r1048;
	mov.u32 	%r1052, %r1048;
	mov.u32 	%r1225, %r1048;
$L__BB0_79:
	mul.wide.u32 	%rd29, %r1225, 4;
	add.s64 	%rd30, %rd1, %rd29;
	ld.local.u32 	%r375, [%rd30+4];
	shl.b32 	%r376, %r1225, 5;
	mov.b32 	%r1231, 0;
$L__BB0_80:
	.pragma "nounroll";
	shr.u32 	%r843, %r375, %r1231;
	and.b32  	%r844, %r843, 1;
	setp.eq.b32 	%p46, %r844, 1;
	not.pred 	%p47, %p46;
	add.s32 	%r845, %r376, %r1231;
	mul.lo.s32 	%r846, %r845, 5;
	mul.wide.u32 	%rd31, %r846, 4;
	add.s64 	%rd8, %rd5, %rd31;
	@%p47 bra 	$L__BB0_82;
	ld.global.u32 	%r847, [%rd8];
	xor.b32  	%r1052, %r1052, %r847;
	ld.global.u32 	%r848, [%rd8+4];
	xor.b32  	%r1051, %r1051, %r848;
	ld.global.u32 	%r849, [%rd8+8];
	xor.b32  	%r1050, %r1050, %r849;
	ld.global.u32 	%r850, [%rd8+12];
	xor.b32  	%r1049, %r1049, %r850;
	ld.global.u32 	%r851, [%rd8+16];
	xor.b32  	%r1048, %r1048, %r851;
$L__BB0_82:
	and.b32  	%r853, %r843, 2;
	setp.eq.s32 	%p48, %r853, 0;
	@%p48 bra 	$L__BB0_84;
	ld.global.u32 	%r854, [%rd8+20];
	xor.b32  	%r1052, %r1052, %r854;
	ld.global.u32 	%r855, [%rd8+24];
	xor.b32  	%r1051, %r1051, %r855;
	ld.global.u32 	%r856, [%rd8+28];
	xor.b32  	%r1050, %r1050, %r856;
	ld.global.u32 	%r857, [%rd8+32];
	xor.b32  	%r1049, %r1049, %r857;
	ld.global.u32 	%r858, [%rd8+36];
	xor.b32  	%r1048, %r1048, %r858;
$L__BB0_84:
	and.b32  	%r860, %r843, 4;
	setp.eq.s32 	%p49, %r860, 0;
	@%p49 bra 	$L__BB0_86;
	ld.global.u32 	%r861, [%rd8+40];
	xor.b32  	%r1052, %r1052, %r861;
	ld.global.u32 	%r862, [%rd8+44];
	xor.b32  	%r1051, %r1051, %r862;
	ld.global.u32 	%r863, [%rd8+48];
	xor.b32  	%r1050, %r1050, %r863;
	ld.global.u32 	%r864, [%rd8+52];
	xor.b32  	%r1049, %r1049, %r864;
	ld.global.u32 	%r865, [%rd8+56];
	xor.b32  	%r1048, %r1048, %r865;
$L__BB0_86:
	and.b32  	%r867, %r843, 8;
	setp.eq.s32 	%p50, %r867, 0;
	@%p50 bra 	$L__BB0_88;
	ld.global.u32 	%r868, [%rd8+60];
	xor.b32  	%r1052, %r1052, %r868;
	ld.global.u32 	%r869, [%rd8+64];
	xor.b32  	%r1051, %r1051, %r869;
	ld.global.u32 	%r870, [%rd8+68];
	xor.b32  	%r1050, %r1050, %r870;
	ld.global.u32 	%r871, [%rd8+72];
	xor.b32  	%r1049, %r1049, %r871;
	ld.global.u32 	%r872, [%rd8+76];
	xor.b32  	%r1048, %r1048, %r872;
$L__BB0_88:
	and.b32  	%r874, %r843, 16;
	setp.eq.s32 	%p51, %r874, 0;
	@%p51 bra 	$L__BB0_90;
	ld.global.u32 	%r875, [%rd8+80];
	xor.b32  	%r1052, %r1052, %r875;
	ld.global.u32 	%r876, [%rd8+84];
	xor.b32  	%r1051, %r1051, %r876;
	ld.global.u32 	%r877, [%rd8+88];
	xor.b32  	%r1050, %r1050, %r877;
	ld.global.u32 	%r878, [%rd8+92];
	xor.b32  	%r1049, %r1049, %r878;
	ld.global.u32 	%r879, [%rd8+96];
	xor.b32  	%r1048, %r1048, %r879;
$L__BB0_90:
	and.b32  	%r881, %r843, 32;
	setp.eq.s32 	%p52, %r881, 0;
	@%p52 bra 	$L__BB0_92;
	ld.global.u32 	%r882, [%rd8+100];
	xor.b32  	%r1052, %r1052, %r882;
	ld.global.u32 	%r883, [%rd8+104];
	xor.b32  	%r1051, %r1051, %r883;
	ld.global.u32 	%r884, [%rd8+108];
	xor.b32  	%r1050, %r1050, %r884;
	ld.global.u32 	%r885, [%rd8+112];
	xor.b32  	%r1049, %r1049, %r885;
	ld.global.u32 	%r886, [%rd8+116];
	xor.b32  	%r1048, %r1048, %r886;
$L__BB0_92:
	and.b32  	%r888, %r843, 64;
	setp.eq.s32 	%p53, %r888, 0;
	@%p53 bra 	$L__BB0_94;
	ld.global.u32 	%r889, [%rd8+120];
	xor.b32  	%r1052, %r1052, %r889;
	ld.global.u32 	%r890, [%rd8+124];
	xor.b32  	%r1051, %r1051, %r890;
	ld.global.u32 	%r891, [%rd8+128];
	xor.b32  	%r1050, %r1050, %r891;
	ld.global.u32 	%r892, [%rd8+132];
	xor.b32  	%r1049, %r1049, %r892;
	ld.global.u32 	%r893, [%rd8+136];
	xor.b32  	%r1048, %r1048, %r893;
$L__BB0_94:
	and.b32  	%r895, %r843, 128;
	setp.eq.s32 	%p54, %r895, 0;
	@%p54 bra 	$L__BB0_96;
	ld.global.u32 	%r896, [%rd8+140];
	xor.b32  	%r1052, %r1052, %r896;
	ld.global.u32 	%r897, [%rd8+144];
	xor.b32  	%r1051, %r1051, %r897;
	ld.global.u32 	%r898, [%rd8+148];
	xor.b32  	%r1050, %r1050, %r898;
	ld.global.u32 	%r899, [%rd8+152];
	xor.b32  	%r1049, %r1049, %r899;
	ld.global.u32 	%r900, [%rd8+156];
	xor.b32  	%r1048, %r1048, %r900;
$L__BB0_96:
	and.b32  	%r902, %r843, 256;
	setp.eq.s32 	%p55, %r902, 0;
	@%p55 bra 	$L__BB0_98;
	ld.global.u32 	%r903, [%rd8+160];
	xor.b32  	%r1052, %r1052, %r903;
	ld.global.u32 	%r904, [%rd8+164];
	xor.b32  	%r1051, %r1051, %r904;
	ld.global.u32 	%r905, [%rd8+168];
	xor.b32  	%r1050, %r1050, %r905;
	ld.global.u32 	%r906, [%rd8+172];
	xor.b32  	%r1049, %r1049, %r906;
	ld.global.u32 	%r907, [%rd8+176];
	xor.b32  	%r1048, %r1048, %r907;
$L__BB0_98:
	and.b32  	%r909, %r843, 512;
	setp.eq.s32 	%p56, %r909, 0;
	@%p56 bra 	$L__BB0_100;
	ld.global.u32 	%r910, [%rd8+180];
	xor.b32  	%r1052, %r1052, %r910;
	ld.global.u32 	%r911, [%rd8+184];
	xor.b32  	%r1051, %r1051, %r911;
	ld.global.u32 	%r912, [%rd8+188];
	xor.b32  	%r1050, %r1050, %r912;
	ld.global.u32 	%r913, [%rd8+192];
	xor.b32  	%r1049, %r1049, %r913;
	ld.global.u32 	%r914, [%rd8+196];
	xor.b32  	%r1048, %r1048, %r914;
$L__BB0_100:
	and.b32  	%r916, %r843, 1024;
	setp.eq.s32 	%p57, %r916, 0;
	@%p57 bra 	$L__BB0_102;
	ld.global.u32 	%r917, [%rd8+200];
	xor.b32  	%r1052, %r1052, %r917;
	ld.global.u32 	%r918, [%rd8+204];
	xor.b32  	%r1051, %r1051, %r918;
	ld.global.u32 	%r919, [%rd8+208];
	xor.b32  	%r1050, %r1050, %r919;
	ld.global.u32 	%r920, [%rd8+212];
	xor.b32  	%r1049, %r1049, %r920;
	ld.global.u32 	%r921, [%rd8+216];
	xor.b32  	%r1048, %r1048, %r921;
$L__BB0_102:
	and.b32  	%r923, %r843, 2048;
	setp.eq.s32 	%p58, %r923, 0;
	@%p58 bra 	$L__BB0_104;
	ld.global.u32 	%r924, [%rd8+220];
	xor.b32  	%r1052, %r1052, %r924;
	ld.global.u32 	%r925, [%rd8+224];
	xor.b32  	%r1051, %r1051, %r925;
	ld.global.u32 	%r926, [%rd8+228];
	xor.b32  	%r1050, %r1050, %r926;
	ld.global.u32 	%r927, [%rd8+232];
	xor.b32  	%r1049, %r1049, %r927;
	ld.global.u32 	%r928, [%rd8+236];
	xor.b32  	%r1048, %r1048, %r928;
$L__BB0_104:
	and.b32  	%r930, %r843, 4096;
	setp.eq.s32 	%p59, %r930, 0;
	@%p59 bra 	$L__BB0_106;
	ld.global.u32 	%r931, [%rd8+240];
	xor.b32  	%r1052, %r1052, %r931;
	ld.global.u32 	%r932, [%rd8+244];
	xor.b32  	%r1051, %r1051, %r932;
	ld.global.u32 	%r933, [%rd8+248];
	xor.b32  	%r1050, %r1050, %r933;
	ld.global.u32 	%r934, [%rd8+252];
	xor.b32  	%r1049, %r1049, %r934;
	ld.global.u32 	%r935, [%rd8+256];
	xor.b32  	%r1048, %r1048, %r935;
$L__BB0_106:
	and.b32  	%r937, %r843, 8192;
	setp.eq.s32 	%p60, %r937, 0;
	@%p60 bra 	$L__BB0_108;
	ld.global.u32 	%r938, [%rd8+260];
	xor.b32  	%r1052, %r1052, %r938;
	ld.global.u32 	%r939, [%rd8+264];
	xor.b32  	%r1051, %r1051, %r939;
	ld.global.u32 	%r940, [%rd8+268];
	xor.b32  	%r1050, %r1050, %r940;
	ld.global.u32 	%r941, [%rd8+272];
	xor.b32  	%r1049, %r1049, %r941;
	ld.global.u32 	%r942, [%rd8+276];
	xor.b32  	%r1048, %r1048, %r942;
$L__BB0_108:
	and.b32  	%r944, %r843, 16384;
	setp.eq.s32 	%p61, %r944, 0;
	@%p61 bra 	$L__BB0_110;
	ld.global.u32 	%r945, [%rd8+280];
	xor.b32  	%r1052, %r1052, %r945;
	ld.global.u32 	%r946, [%rd8+284];
	xor.b32  	%r1051, %r1051, %r946;
	ld.global.u32 	%r947, [%rd8+288];
	xor.b32  	%r1050, %r1050, %r947;
	ld.global.u32 	%r948, [%rd8+292];
	xor.b32  	%r1049, %r1049, %r948;
	ld.global.u32 	%r949, [%rd8+296];
	xor.b32  	%r1048, %r1048, %r949;
$L__BB0_110:
	and.b32  	%r951, %r843, 32768;
	setp.eq.s32 	%p62, %r951, 0;
	@%p62 bra 	$L__BB0_112;
	ld.global.u32 	%r952, [%rd8+300];
	xor.b32  	%r1052, %r1052, %r952;
	ld.global.u32 	%r953, [%rd8+304];
	xor.b32  	%r1051, %r1051, %r953;
	ld.global.u32 	%r954, [%rd8+308];
	xor.b32  	%r1050, %r1050, %r954;
	ld.global.u32 	%r955, [%rd8+312];
	xor.b32  	%r1049, %r1049, %r955;
	ld.global.u32 	%r956, [%rd8+316];
	xor.b32  	%r1048, %r1048, %r956;
$L__BB0_112:
	add.s32 	%r1231, %r1231, 16;
	setp.ne.s32 	%p63, %r1231, 32;
	@%p63 bra 	$L__BB0_80;
	mad.lo.s32 	%r957, %r1225, -31, %r376;
	add.s32 	%r1225, %r957, 1;
	setp.ne.s32 	%p64, %r1225, 5;
	@%p64 bra 	$L__BB0_79;
	st.local.u32 	[%rd1+4], %r1052;
	st.local.v2.u32 	[%rd1+8], {%r1051, %r1050};
	st.local.v2.u32 	[%rd1+16], {%r1049, %r1048};
$L__BB0_115:
	shr.u64 	%rd36, %rd4, 2;
	add.s32 	%r1035, %r1035, 1;
	setp.gt.u64 	%p65, %rd4, 3;
	@%p65 bra 	$L__BB0_3;
$L__BB0_116:
	mov.b32 	%r958, 0;
	st.local.u32 	[%rd1+28], %r958;
	st.local.u32 	[%rd1+32], %r958;
	mov.b64 	%rd32, 0;
	st.local.u64 	[%rd1+40], %rd32;
	add.s64 	%rd10, %rd3, -1;
	setp.eq.s64 	%p67, %rd10, 0;
	mov.pred 	%p84, 0;
	mov.f32 	%f139, 0f00000000;
	@%p67 bra 	$L__BB0_123;
	setp.eq.s64 	%p68, %rd3, 2;
	@%p68 bra 	$L__BB0_120;
	and.b64  	%rd37, %rd10, -2;
	mul.lo.s32 	%r960, %r4, 1703105765;
	sub.s32 	%r961, %r3, %r960;
	add.s32 	%r1322, %r961, 7340115;
	mov.u32 	%r1326, %r1051;
	mov.u32 	%r1327, %r1052;
$L__BB0_119:
	mov.u32 	%r1052, %r1050;
	mov.u32 	%r1051, %r1049;
	mov.u32 	%r1050, %r1048;
	mov.u32 	%r1340, %r1322;
	shr.u32 	%r962, %r1327, 2;
	xor.b32  	%r963, %r962, %r1327;
	shl.b32 	%r964, %r1050, 4;
	shl.b32 	%r965, %r963, 1;
	xor.b32  	%r966, %r965, %r964;
	xor.b32  	%r967, %r966, %r963;
	xor.b32  	%r1049, %r967, %r1050;
	add.s32 	%r968, %r1340, %r1049;
	add.s32 	%r969, %r968, -362437;
	shr.u32 	%r970, %r1326, 2;
	xor.b32  	%r971, %r970, %r1326;
	shl.b32 	%r972, %r1049, 4;
	shl.b32 	%r973, %r971, 1;
	xor.b32  	%r974, %r973, %r972;
	xor.b32  	%r975, %r974, %r971;
	xor.b32  	%r1048, %r975, %r1049;
	add.s32 	%r976, %r1340, %r1048;
	cvt.rn.f32.u32 	%f29, %r969;
	fma.rn.f32 	%f30, %f29, 0f2F800000, 0f2F000000;
	cvt.rn.f32.u32 	%f31, %r976;
	fma.rn.f32 	%f32, %f31, 0f30C90FDB, 0f30490FDB;
	setp.lt.f32 	%p69, %f30, 0f00800000;
	mul.f32 	%f33, %f30, 0f4B000000;
	selp.f32 	%f34, %f33, %f30, %p69;
	selp.f32 	%f35, 0fC1B80000, 0f00000000, %p69;
	mov.b32 	%r977, %f34;
	add.s32 	%r978, %r977, -1059760811;
	and.b32  	%r979, %r978, -8388608;
	sub.s32 	%r980, %r977, %r979;
	mov.b32 	%f36, %r980;
	cvt.rn.f32.s32 	%f37, %r979;
	fma.rn.f32 	%f38, %f37, 0f34000000, %f35;
	add.f32 	%f39, %f36, 0fBF800000;
	fma.rn.f32 	%f40, %f39, 0fBE055027, 0f3E1039F6;
	fma.rn.f32 	%f41, %f40, %f39, 0fBDF8CDCC;
	fma.rn.f32 	%f42, %f41, %f39, 0f3E0F2955;
	fma.rn.f32 	%f43, %f42, %f39, 0fBE2AD8B9;
	fma.rn.f32 	%f44, %f43, %f39, 0f3E4CED0B;
	fma.rn.f32 	%f45, %f44, %f39, 0fBE7FFF22;
	fma.rn.f32 	%f46, %f45, %f39, 0f3EAAAA78;
	fma.rn.f32 	%f47, %f46, %f39, 0fBF000000;
	mul.f32 	%f48, %f39, %f47;
	fma.rn.f32 	%f49, %f48, %f39, %f39;
	fma.rn.f32 	%f50, %f38, 0f3F317218, %f49;
	setp.gt.u32 	%p70, %r977, 2139095039;
	fma.rn.f32 	%f51, %f34, 0f7F800000, 0f7F800000;
	selp.f32 	%f52, %f51, %f50, %p70;
	setp.eq.f32 	%p71, %f34, 0f00000000;
	mul.f32 	%f53, %f52, 0fC0000000;
	selp.f32 	%f54, 0f7F800000, %f53, %p71;
	sqrt.rn.f32 	%f55, %f54;
	sin.approx.f32 	%f56, %f32;
	cos.approx.f32 	%f57, %f32;
	mul.f32 	%f58, %f55, %f56;
	mul.f32 	%f139, %f55, %f57;
	fma.rn.f32 	%f59, %f2, %f58, %f133;
	fma.rn.f32 	%f133, %f2, %f139, %f59;
	add.s32 	%r1322, %r1340, 724874;
	add.s64 	%rd37, %rd37, -2;
	setp.ne.s64 	%p72, %rd37, 0;
	mov.u32 	%r1326, %r1051;
	mov.u32 	%r1327, %r1052;
	@%p72 bra 	$L__BB0_119;
$L__BB0_120:
	and.b64  	%rd33, %rd10, 1;
	setp.eq.b64 	%p84, %rd33, 1;
	setp.eq.s64 	%p73, %rd33, 0;
	mov.b32 	%r1346, 0;
	mov.u32 	%r1341, %r1048;
	mov.u32 	%r1342, %r1049;
	mov.u32 	%r1343, %r1050;
	@%p73 bra 	$L__BB0_122;
	shr.u32 	%r983, %r1052, 2;
	xor.b32  	%r984, %r983, %r1052;
	shl.b32 	%r985, %r1048, 4;
	shl.b32 	%r986, %r984, 1;
	xor.b32  	%r987, %r986, %r985;
	xor.b32  	%r988, %r987, %r984;
	xor.b32  	%r1342, %r988, %r1048;
	add.s32 	%r989, %r1340, %r1342;
	add.s32 	%r990, %r989, 362437;
	shr.u32 	%r991, %r1051, 2;
	xor.b32  	%r992, %r991, %r1051;
	shl.b32 	%r993, %r1342, 4;
	shl.b32 	%r994, %r992, 1;
	xor.b32  	%r995, %r994, %r993;
	xor.b32  	%r996, %r995, %r992;
	xor.b32  	%r1341, %r996, %r1342;
	add.s32 	%r1340, %r1340, 724874;
	add.s32 	%r997, %r1341, %r1340;
	cvt.rn.f32.u32 	%f60, %r990;
	fma.rn.f32 	%f61, %f60, 0f2F800000, 0f2F000000;
	cvt.rn.f32.u32 	%f62, %r997;
	fma.rn.f32 	%f63, %f62, 0f30C90FDB, 0f30490FDB;
	setp.lt.f32 	%p74, %f61, 0f00800000;
	mul.f32 	%f64, %f61, 0f4B000000;
	selp.f32 	%f65, %f64, %f61, %p74;
	selp.f32 	%f66, 0fC1B80000, 0f00000000, %p74;
	mov.b32 	%r998, %f65;
	add.s32 	%r999, %r998, -1059760811;
	and.b32  	%r1000, %r999, -8388608;
	sub.s32 	%r1001, %r998, %r1000;
	mov.b32 	%f67, %r1001;
	cvt.rn.f32.s32 	%f68, %r1000;
	fma.rn.f32 	%f69, %f68, 0f34000000, %f66;
	add.f32 	%f70, %f67, 0fBF800000;
	fma.rn.f32 	%f71, %f70, 0fBE055027, 0f3E1039F6;
	fma.rn.f32 	%f72, %f71, %f70, 0fBDF8CDCC;
	fma.rn.f32 	%f73, %f72, %f70, 0f3E0F2955;
	fma.rn.f32 	%f74, %f73, %f70, 0fBE2AD8B9;
	fma.rn.f32 	%f75, %f74, %f70, 0f3E4CED0B;
	fma.rn.f32 	%f76, %f75, %f70, 0fBE7FFF22;
	fma.rn.f32 	%f77, %f76, %f70, 0f3EAAAA78;
	fma.rn.f32 	%f78, %f77, %f70, 0fBF000000;
	mul.f32 	%f79, %f70, %f78;
	fma.rn.f32 	%f80, %f79, %f70, %f70;
	fma.rn.f32 	%f81, %f69, 0f3F317218, %f80;
	setp.gt.u32 	%p75, %r998, 2139095039;
	fma.rn.f32 	%f82, %f65, 0f7F800000, 0f7F800000;
	selp.f32 	%f83, %f82, %f81, %p75;
	setp.eq.f32 	%p76, %f65, 0f00000000;
	mul.f32 	%f84, %f83, 0fC0000000;
	selp.f32 	%f85, 0f7F800000, %f84, %p76;
	sqrt.rn.f32 	%f86, %f85;
	sin.approx.f32 	%f87, %f63;
	cos.approx.f32 	%f88, %f63;
	mul.f32 	%f89, %f86, %f87;
	mul.f32 	%f139, %f86, %f88;
	fma.rn.f32 	%f133, %f2, %f89, %f133;
	mov.b32 	%r1346, 1;
	mov.u32 	%r1343, %r1048;
	mov.u32 	%r1051, %r1049;
	mov.u32 	%r1052, %r1050;
	mov.u32 	%r1048, %r1341;
	mov.u32 	%r1049, %r1342;
	mov.u32 	%r1050, %r1343;
$L__BB0_122:
	st.local.u32 	[%rd1+24], %r1346;
	st.local.v2.u32 	[%rd1+8], {%r1051, %r1343};
	st.local.v2.u32 	[%rd1+16], {%r1342, %r1341};
	st.local.v2.u32 	[%rd1], {%r1340, %r1052};
	st.local.f32 	[%rd1+32], %f139;
$L__BB0_123:
	ld.param.f32 	%f130, [bm_mean_param_4];
	ld.param.f32 	%f129, [bm_mean_param_3];
	cvt.rn.f32.u64 	%f90, %rd10;
	mul.f32 	%f91, %f130, %f90;
	sub.f32 	%f15, %f129, %f91;
	mov.b32 	%r1353, 0;
	@%p84 bra 	$L__BB0_125;
	shr.u32 	%r1004, %r1052, 2;
	xor.b32  	%r1005, %r1004, %r1052;
	shl.b32 	%r1006, %r1048, 4;
	shl.b32 	%r1007, %r1005, 1;
	xor.b32  	%r1008, %r1007, %r1006;
	xor.b32  	%r1009, %r1008, %r1005;
	xor.b32  	%r1010, %r1009, %r1048;
	add.s32 	%r1011, %r1340, %r1010;
	add.s32 	%r1012, %r1011, 362437;
	shr.u32 	%r1013, %r1051, 2;
	xor.b32  	%r1014, %r1013, %r1051;
	st.local.v2.u32 	[%rd1+8], {%r1049, %r1048};
	shl.b32 	%r1015, %r1010, 4;
	shl.b32 	%r1016, %r1014, 1;
	xor.b32  	%r1017, %r1016, %r1015;
	xor.b32  	%r1018, %r1017, %r1014;
	xor.b32  	%r1019, %r1018, %r1010;
	st.local.v2.u32 	[%rd1+16], {%r1010, %r1019};
	add.s32 	%r1020, %r1340, 724874;
	st.local.v2.u32 	[%rd1], {%r1020, %r1050};
	add.s32 	%r1021, %r1019, %r1020;
	cvt.rn.f32.u32 	%f92, %r1012;
	fma.rn.f32 	%f93, %f92, 0f2F800000, 0f2F000000;
	cvt.rn.f32.u32 	%f94, %r1021;
	fma.rn.f32 	%f95, %f94, 0f30C90FDB, 0f30490FDB;
	setp.lt.f32 	%p77, %f93, 0f00800000;
	mul.f32 	%f96, %f93, 0f4B000000;
	selp.f32 	%f97, %f96, %f93, %p77;
	selp.f32 	%f98, 0fC1B80000, 0f00000000, %p77;
	mov.b32 	%r1022, %f97;
	add.s32 	%r1023, %r1022, -1059760811;
	and.b32  	%r1024, %r1023, -8388608;
	sub.s32 	%r1025, %r1022, %r1024;
	mov.b32 	%f99, %r1025;
	cvt.rn.f32.s32 	%f100, %r1024;
	fma.rn.f32 	%f101, %f100, 0f34000000, %f98;
	add.f32 	%f102, %f99, 0fBF800000;
	fma.rn.f32 	%f103, %f102, 0fBE055027, 0f3E1039F6;
	fma.rn.f32 	%f104, %f103, %f102, 0fBDF8CDCC;
	fma.rn.f32 	%f105, %f104, %f102, 0f3E0F2955;
	fma.rn.f32 	%f106, %f105, %f102, 0fBE2AD8B9;
	fma.rn.f32 	%f107, %f106, %f102, 0f3E4CED0B;
	fma.rn.f32 	%f108, %f107, %f102, 0fBE7FFF22;
	fma.rn.f32 	%f109, %f108, %f102, 0f3EAAAA78;
	fma.rn.f32 	%f110, %f109, %f102, 0fBF000000;
	mul.f32 	%f111, %f102, %f110;
	fma.rn.f32 	%f112, %f111, %f102, %f102;
	fma.rn.f32 	%f113, %f101, 0f3F317218, %f112;
	setp.gt.u32 	%p78, %r1022, 2139095039;
	fma.rn.f32 	%f114, %f97, 0f7F800000, 0f7F800000;
	selp.f32 	%f115, %f114, %f113, %p78;
	setp.eq.f32 	%p79, %f97, 0f00000000;
	mul.f32 	%f116, %f115, 0fC0000000;
	selp.f32 	%f117, 0f7F800000, %f116, %p79;
	sqrt.rn.f32 	%f118, %f117;
	sin.approx.f32 	%f119, %f95;
	cos.approx.f32 	%f120, %f95;
	mul.f32 	%f139, %f118, %f119;
	mul.f32 	%f121, %f118, %f120;
	st.local.f32 	[%rd1+32], %f121;
	mov.b32 	%r1353, 1;
$L__BB0_125:
	st.local.u32 	[%rd1+24], %r1353;
	mul.f32 	%f122, %f1, %f15;
	sqrt.rn.f32 	%f123, %f122;
	fma.rn.f32 	%f133, %f139, %f123, %f133;
$L__BB0_126:
	shl.b32 	%r1026, %r1, 2;
	mov.u32 	%r1027, _ZZ7bm_meanE5sdata;
	add.s32 	%r595, %r1027, %r1026;
	st.shared.f32 	[%r595], %f133;
	bar.sync 	0;
	setp.lt.u32 	%p80, %r1354, 2;
	@%p80 bra 	$L__BB0_130;
$L__BB0_127:
	shr.u32 	%r597, %r1354, 1;
	setp.ge.u32 	%p81, %r1, %r597;
	@%p81 bra 	$L__BB0_129;
	shl.b32 	%r1028, %r597, 2;
	add.s32 	%r1029, %r595, %r1028;
	ld.shared.f32 	%f124, [%r1029];
	ld.shared.f32 	%f125, [%r595];
	add.f32 	%f126, %f124, %f125;
	st.shared.f32 	[%r595], %f126;
$L__BB0_129:
	bar.sync 	0;
	setp.gt.u32 	%p82, %r1354, 3;
	mov.u32 	%r1354, %r597;
	@%p82 bra 	$L__BB0_127;
$L__BB0_130:
	setp.ne.s32 	%p83, %r1, 0;
	@%p83 bra 	$L__BB0_132;
	ld.param.u64 	%rd35, [bm_mean_param_0];
	ld.shared.f32 	%f127, [_ZZ7bm_meanE5sdata];
	cvta.to.global.u64 	%rd34, %rd35;
	atom.global.add.f32 	%f128, [%rd34], %f127;
$L__BB0_132:
	ret;

}
	// .globl	bm_msd
.visible .entry bm_msd(
	.param .u64 .ptr .align 1 bm_msd_param_0,
	.param .f32 bm_msd_param_1,
	.param .f32 bm_msd_param_2,
	.param .f32 bm_msd_param_3,
	.param .u64 bm_msd_param_4,
	.param .u64 bm_msd_param_5
)
{
	.local .align 8 .b8 	__local_depot1[48];
	.reg .b64 	%SP;
	.reg .b64 	%SPL;
	.reg .pred 	%p<85>;
	.reg .b32 	%r<1355>;
	.reg .b32 	%f<144>;
	.reg .b64 	%rd<36>;
	// demoted variable
	.shared .align 4 .b8 _ZZ6bm_msdE5sdata[1024];
	mov.u64 	%SPL, __local_depot1;
	ld.param.f32 	%f23, [bm_msd_param_1];
	ld.param.f32 	%f20, [bm_msd_param_2];
	ld.param.f32 	%f21, [bm_msd_param_3];
	ld.param.u64 	%rd17, [bm_msd_param_4];
	ld.param.u64 	%rd16, [bm_msd_param_5];
	add.u64 	%rd1, %SPL, 0;
	mov.u32 	%r1, %tid.x;
	mov.u32 	%r598, %ctaid.x;
	mov.u32 	%r1354, %ntid.x;
	mad.lo.s32 	%r599, %r598, %r1354, %r1;
	cvt.u64.u32 	%rd34, %r599;
	add.f32 	%f1, %f23, %f23;
	mul.f32 	%f24, %f1, %f21;
	sqrt.rn.f32 	%f2, %f24;
	div.rn.f32 	%f25, %f20, %f21;
	cvt.rpi.f32.f32 	%f26, %f25;
	cvt.rzi.u64.f32 	%rd3, %f26;
	setp.le.u64 	%p3, %rd17, %rd34;
	@%p3 bra 	$L__BB1_126;
	cvt.u32.u64 	%r600, %rd34;
	cvt.u32.u64 	%r601, %rd16;
	xor.b32  	%r602, %r601, -1429050551;
	mul.lo.s32 	%r3, %r602, 1099087573;
	{ .reg .b32 tmp; mov.b64 {tmp, %r603}, %rd16; }
	xor.b32  	%r4, %r603, -136515619;
	mul.lo.s32 	%r604, %r4, -1703105765;
	add.s32 	%r605, %r3, %r604;
	add.s32 	%r1340, %r605, 6615241;
	add.s32 	%r1052, %r3, 123456789;
	st.local.v2.u32 	[%rd1], {%r1340, %r1052};
	xor.b32  	%r1051, %r3, 362436069;
	add.s32 	%r1050, %r604, 521288629;
	st.local.v2.u32 	[%rd1+8], {%r1051, %r1050};
	xor.b32  	%r1049, %r604, 88675123;
	add.s32 	%r1048, %r3, 5783321;
	st.local.v2.u32 	[%rd1+16], {%r1049, %r1048};
	setp.eq.s32 	%p4, %r600, 0;
	@%p4 bra 	$L__BB1_116;
	mov.b32 	%r1035, 0;
$L__BB1_3:
	mov.u64 	%rd4, %rd34;
	and.b64  	%rd5, %rd4, 3;
	setp.eq.s64 	%p5, %rd5, 0;
	@%p5 bra 	$L__BB1_115;
	mul.wide.u32 	%rd19, %r1035, 3200;
	mov.u64 	%rd20, precalc_xorwow_matrix;
	add.s64 	%rd6, %rd20, %rd19;
	mov.b32 	%r1048, 0;
	mov.u32 	%r1049, %r1048;
	mov.u32 	%r1050, %r1048;
	mov.u32 	%r1051, %r1048;
	mov.u32 	%r1052, %r1048;
	mov.u32 	%r1041, %r1048;
$L__BB1_5:
	mul.wide.u32 	%rd21, %r1041, 4;
	add.s64 	%rd22, %rd1, %rd21;
	ld.local.u32 	%r23, [%rd22+4];
	shl.b32 	%r24, %r1041, 5;
	mov.b32 	%r1047, 0;
$L__BB1_6:
	.pragma "nounroll";
	shr.u32 	%r609, %r23, %r1047;
	and.b32  	%r610, %r609, 1;
	setp.eq.b32 	%p6, %r610, 1;
	not.pred 	%p7, %p6;
	add.s32 	%r611, %r24, %r1047;
	mul.lo.s32 	%r612, %r611, 5;
	mul.wide.u32 	%rd23, %r612, 4;
	add.s64 	%rd7, %rd6, %rd23;
	@%p7 bra 	$L__BB1_8;
	ld.global.u32 	%r613, [%rd7];
	xor.b32  	%r1052, %r1052, %r613;
	ld.global.u32 	%r614, [%rd7+4];
	xor.b32  	%r1051, %r1051, %r614;
	ld.global.u32 	%r615, [%rd7+8];
	xor.b32  	%r1050, %r1050, %r615;
	ld.global.u32 	%r616, [%rd7+12];
	xor.b32  	%r1049, %r1049, %r616;
	ld.global.u32 	%r617, [%rd7+16];
	xor.b32  	%r1048, %r1048, %r617;
$L__BB1_8:
	and.b32  	%r619, %r609, 2;
	setp.eq.s32 	%p8, %r619, 0;
	@%p8 bra 	$L__BB1_10;
	ld.global.u32 	%r620, [%rd7+20];
	xor.b32  	%r1052, %r1052, %r620;
	ld.global.u32 	%r621, [%rd7+24];
	xor.b32  	%r1051, %r1051, %r621;
	ld.global.u32 	%r622, [%rd7+28];
	xor.b32  	%r1050, %r1050, %r622;
	ld.global.u32 	%r623, [%rd7+32];
	xor.b32  	%r1049, %r1049, %r623;
	ld.global.u32 	%r624, [%rd7+36];
	xor.b32  	%r1048, %r1048, %r624;
$L__BB1_10:
	and.b32  	%r626, %r609, 4;
	setp.eq.s32 	%p9, %r626, 0;
	@%p9 bra 	$L__BB1_12;
	ld.global.u32 	%r627, [%rd7+40];
	xor.b32  	%r1052, %r1052, %r627;
	ld.global.u32 	%r628, [%rd7+44];
	xor.b32  	%r1051, %r1051, %r628;
	ld.global.u32 	%r629, [%rd7+48];
	xor.b32  	%r1050, %r1050, %r629;
	ld.global.u32 	%r630, [%rd7+52];
	xor.b32  	%r1049, %r1049, %r630;
	ld.global.u32 	%r631, [%rd7+56];
	xor.b32  	%r1048, %r1048, %r631;
$L__BB1_12:
	and.b32  	%r633, %r609, 8;
	setp.eq.s32 	%p10, %r633, 0;
	@%p10 bra 	$L__BB1_14;
	ld.global.u32 	%r634, [%rd7+60];
	xor.b32  	%r1052, %r1052, %r634;
	ld.global.u32 	%r635, [%rd7+64];
	xor.b32  	%r1051, %r1051, %r635;
	ld.global.u32 	%r636, [%rd7+68];
	xor.b32  	%r1050, %r1050, %r636;
	ld.global.u32 	%r637, [%rd7+72];
	xor.b32  	%r1049, %r1049, %r637;
	ld.global.u32 	%r638, [%rd7+76];
	xor.b32  	%r1048, %r1048, %r638;
$L__BB1_14:
	and.b32  	%r640, %r609, 16;
	setp.eq.s32 	%p11, %r640, 0;
	@%p11 bra 	$L__BB1_16;
	ld.global.u32 	%r641, [%rd7+80];
	xor.b32  	%r1052, %r1052, %r641;
	ld.global.u32 	%r642, [%rd7+84];
	xor.b32  	%r1051, %r1051, %r642;
	ld.global.u32 	%r643, [%rd7+88];
	xor.b32  	%r1050, %r1050, %r643;
	ld.global.u32 	%r644, [%rd7+92];
	xor.b32  	%r1049, %r1049, %r644;
	ld.global.u32 	%r645, [%rd7+96];
	xor.b32  	%r1048, %r1048, %r645;
$L__BB1_16:
	and.b32  	%r647, %r609, 32;
	setp.eq.s32 	%p12, %r647, 0;
	@%p12 bra 	$L__BB1_18;
	ld.global.u32 	%r648, [%rd7+100];
	xor.b32  	%r1052, %r1052, %r648;
	ld.global.u32 	%r649, [%rd7+104];
	xor.b32  	%r1051, %r1051, %r649;
	ld.global.u32 	%r650, [%rd7+108];
	xor.b32  	%r1050, %r1050, %r650;
	ld.global.u32 	%r651, [%rd7+112];
	xor.b32  	%r1049, %r1049, %r651;
	ld.global.u32 	%r652, [%rd7+116];
	xor.b32  	%r1048, %r1048, %r652;
$L__BB1_18:
	and.b32  	%r654, %r609, 64;
	setp.eq.s32 	%p13, %r654, 0;
	@%p13 bra 	$L__BB1_20;
	ld.global.u32 	%r655, [%rd7+120];
	xor.b32  	%r1052, %r1052, %r655;
	ld.global.u32 	%r656, [%rd7+124];
	xor.b32  	%r1051, %r1051, %r656;
	ld.global.u32 	%r657, [%rd7+128];
	xor.b32  	%r1050, %r1050, %r657;
	ld.global.u32 	%r658, [%rd7+132];
	xor.b32  	%r1049, %r1049, %r658;
	ld.global.u32 	%r659, [%rd7+136];
	xor.b32  	%r1048, %r1048, %r659;
$L__BB1_20:
	and.b32  	%r661, %r609, 128;
	setp.eq.s32 	%p14, %r661, 0;
	@%p14 bra 	$L__BB1_22;
	ld.global.u32 	%r662, [%rd7+140];
	xor.b32  	%r1052, %r1052, %r662;
	ld.global.u32 	%r663, [%rd7+144];
	xor.b32  	%r1051, %r1051, %r663;
	ld.global.u32 	%r664, [%rd7+148];
	xor.b32  	%r1050, %r1050, %r664;
	ld.global.u32 	%r665, [%rd7+152];
	xor.b32  	%r1049, %r1049, %r665;
	ld.global.u32 	%r666, [%rd7+156];
	xor.b32  	%r1048, %r1048, %r666;
$L__BB1_22:
	and.b32  	%r668, %r609, 256;
	setp.eq.s32 	%p15, %r668, 0;
	@%p15 bra 	$L__BB1_24;
	ld.global.u32 	%r669, [%rd7+160];
	xor.b32  	%r1052, %r1052, %r669;
	ld.global.u32 	%r670, [%rd7+164];
	xor.b32  	%r1051, %r1051, %r670;
	ld.global.u32 	%r671, [%rd7+168];
	xor.b32  	%r1050, %r1050, %r671;
	ld.global.u32 	%r672, [%rd7+172];
	xor.b32  	%r1049, %r1049, %r672;
	ld.global.u32 	%r673, [%rd7+176];
	xor.b32  	%r1048, %r1048, %r673;
$L__BB1_24:
	and.b32  	%r675, %r609, 512;
	setp.eq.s32 	%p16, %r675, 0;
	@%p16 bra 	$L__BB1_26;
	ld.global.u32 	%r676, [%rd7+180];
	xor.b32  	%r1052, %r1052, %r676;
	ld.global.u32 	%r677, [%rd7+184];
	xor.b32  	%r1051, %r1051, %r677;
	ld.global.u32 	%r678, [%rd7+188];
	xor.b32  	%r1050, %r1050, %r678;
	ld.global.u32 	%r679, [%rd7+192];
	xor.b32  	%r1049, %r1049, %r679;
	ld.global.u32 	%r680, [%rd7+196];
	xor.b32  	%r1048, %r1048, %r680;
$L__BB1_26:
	and.b32  	%r682, %r609, 1024;
	setp.eq.s32 	%p17, %r682, 0;
	@%p17 bra 	$L__BB1_28;
	ld.global.u32 	%r683, [%rd7+200];
	xor.b32  	%r1052, %r1052, %r683;
	ld.global.u32 	%r684, [%rd7+204];
	xor.b32  	%r1051, %r1051, %r684;
	ld.global.u32 	%r685, [%rd7+208];
	xor.b32  	%r1050, %r1050, %r685;
	ld.global.u32 	%r686, [%rd7+212];
	xor.b32  	%r1049, %r1049, %r686;
	ld.global.u32 	%r687, [%rd7+216];
	xor.b32  	%r1048, %r1048, %r687;
$L__BB1_28:
	and.b32  	%r689, %r609, 2048;
	setp.eq.s32 	%p18, %r689, 0;
	@%p18 bra 	$L__BB1_30;
	ld.global.u32 	%r690, [%rd7+220];
	xor.b32  	%r1052, %r1052, %r690;
	ld.global.u32 	%r691, [%rd7+224];
	xor.b32  	%r1051, %r1051, %r691;
	ld.global.u32 	%r692, [%rd7+228];
	xor.b32  	%r1050, %r1050, %r692;
	ld.global.u32 	%r693, [%rd7+232];
	xor.b32  	%r1049, %r1049, %r693;
	ld.global.u32 	%r694, [%rd7+236];
	xor.b32  	%r1048, %r1048, %r694;
$L__BB1_30:
	and.b32  	%r696, %r609, 4096;
	setp.eq.s32 	%p19, %r696, 0;
	@%p19 bra 	$L__BB1_32;
	ld.global.u32 	%r697, [%rd7+240];
	xor.b32  	%r1052, %r1052, %r697;
	ld.global.u32 	%r698, [%rd7+244];
	xor.b32  	%r1051, %r1051, %r698;
	ld.global.u32 	%r699, [%rd7+248];
	xor.b32  	%r1050, %r1050, %r699;
	ld.global.u32 	%r700, [%rd7+252];
	xor.b32  	%r1049, %r1049, %r700;
	ld.global.u32 	%r701, [%rd7+256];
	xor.b32  	%r1048, %r1048, %r701;
$L__BB1_32:
	and.b32  	%r703, %r609, 8192;
	setp.eq.s32 	%p20, %r703, 0;
	@%p20 bra 	$L__BB1_34;
	ld.global.u32 	%r704, [%rd7+260];
	xor.b32  	%r1052, %r1052, %r704;
	ld.global.u32 	%r705, [%rd7+264];
	xor.b32  	%r1051, %r1051, %r705;
	ld.global.u32 	%r706, [%rd7+268];
	xor.b32  	%r1050, %r1050, %r706;
	ld.global.u32 	%r707, [%rd7+272];
	xor.b32  	%r1049, %r1049, %r707;
	ld.global.u32 	%r708, [%rd7+276];
	xor.b32  	%r1048, %r1048, %r708;
$L__BB1_34:
	and.b32  	%r710, %r609, 16384;
	setp.eq.s32 	%p21, %r710, 0;
	@%p21 bra 	$L__BB1_36;
	ld.global.u32 	%r711, [%rd7+280];
	xor.b32  	%r1052, %r1052, %r711;
	ld.global.u32 	%r712, [%rd7+284];
	xor.b32  	%r1051, %r1051, %r712;
	ld.global.u32 	%r713, [%rd7+288];
	xor.b32  	%r1050, %r1050, %r713;
	ld.global.u32 	%r714, [%rd7+292];
	xor.b32  	%r1049, %r1049, %r714;
	ld.global.u32 	%r715, [%rd7+296];
	xor.b32  	%r1048, %r1048, %r715;
$L__BB1_36:
	and.b32  	%r717, %r609, 32768;
	setp.eq.s32 	%p22, %r717, 0;
	@%p22 bra 	$L__BB1_38;
	ld.global.u32 	%r718, [%rd7+300];
	xor.b32  	%r1052, %r1052, %r718;
	ld.global.u32 	%r719, [%rd7+304];
	xor.b32  	%r1051, %r1051, %r719;
	ld.global.u32 	%r720, [%rd7+308];
	xor.b32  	%r1050, %r1050, %r720;
	ld.global.u32 	%r721, [%rd7+312];
	xor.b32  	%r1049, %r1049, %r721;
	ld.global.u32 	%r722, [%rd7+316];
	xor.b32  	%r1048, %r1048, %r722;
$L__BB1_38:
	add.s32 	%r1047, %r1047, 16;
	setp.ne.s32 	%p23, %r1047, 32;
	@%p23 bra 	$L__BB1_6;
	mad.lo.s32 	%r723, %r1041, -31, %r24;
	add.s32 	%r1041, %r723, 1;
	setp.ne.s32 	%p24, %r1041, 5;
	@%p24 bra 	$L__BB1_5;
	st.local.u32 	[%rd1+4], %r1052;
	st.local.v2.u32 	[%rd1+8], {%r1051, %r1050};
	st.local.v2.u32 	[%rd1+16], {%r1049, %r1048};
	setp.eq.s64 	%p25, %rd5, 1;
	@%p25 bra 	$L__BB1_115;
	mov.b32 	%r1048, 0;
	mov.u32 	%r1049, %r1048;
	mov.u32 	%r1050, %r1048;
	mov.u32 	%r1051, %r1048;
	mov.u32 	%r1052, %r1048;
	mov.u32 	%r1133, %r1048;
$L__BB1_42:
	mul.wide.u32 	%rd24, %r1133, 4;
	add.s64 	%rd25, %rd1, %rd24;
	ld.local.u32 	%r199, [%rd25+4];
	shl.b32 	%r200, %r1133, 5;
	mov.b32 	%r1139, 0;
$L__BB1_43:
	.pragma "nounroll";
	shr.u32 	%r726, %r199, %r1139;
	and.b32  	%r727, %r726, 1;
	setp.eq.b32 	%p26, %r727, 1;
	not.pred 	%p27, %p26;
	add.s32 	%r728, %r200, %r1139;
	mul.lo.s32 	%r729, %r728, 5;
	mul.wide.u32 	%rd26, %r729, 4;
	add.s64 	%rd8, %rd6, %rd26;
	@%p27 bra 	$L__BB1_45;
	ld.global.u32 	%r730, [%rd8];
	xor.b32  	%r1052, %r1052, %r730;
	ld.global.u32 	%r731, [%rd8+4];
	xor.b32  	%r1051, %r1051, %r731;
	ld.global.u32 	%r732, [%rd8+8];
	xor.b32  	%r1050, %r1050, %r732;
	ld.global.u32 	%r733, [%rd8+12];
	xor.b32  	%r1049, %r1049, %r733;
	ld.global.u32 	%r734, [%rd8+16];
	xor.b32  	%r1048, %r1048, %r734;
$L__BB1_45:
	and.b32  	%r736, %r726, 2;
	setp.eq.s32 	%p28, %r736, 0;
	@%p28 bra 	$L__BB1_47;
	ld.global.u32 	%r737, [%rd8+20];
	xor.b32  	%r1052, %r1052, %r737;
	ld.global.u32 	%r738, [%rd8+24];
	xor.b32  	%r1051, %r1051, %r738;
	ld.global.u32 	%r739, [%rd8+28];
	xor.b32  	%r1050, %r1050, %r739;
	ld.global.u32 	%r740, [%rd8+32];
	xor.b32  	%r1049, %r1049, %r740;
	ld.global.u32 	%r741, [%rd8+36];
	xor.b32  	%r1048, %r1048, %r741;
$L__BB1_47:
	and.b32  	%r743, %r726, 4;
	setp.eq.s32 	%p29, %r743, 0;
	@%p29 bra 	$L__BB1_49;
	ld.global.u32 	%r744, [%rd8+40];
	xor.b32  	%r1052, %r1052, %r744;
	ld.global.u32 	%r745, [%rd8+44];
	xor.b32  	%r1051, %r1051, %r745;
	ld.global.u32 	%r746, [%rd8+48];
	xor.b32  	%r1050, %r1050, %r746;
	ld.global.u32 	%r747, [%rd8+52];
	xor.b32  	%r1049, %r1049, %r747;
	ld.global.u32 	%r748, [%rd8+56];
	xor.b32  	%r1048, %r1048, %r748;
$L__BB1_49:
	and.b32  	%r750, %r726, 8;
	setp.eq.s32 	%p30, %r750, 0;
	@%p30 bra 	$L__BB1_51;
	ld.global.u32 	%r751, [%rd8+60];
	xor.b32  	%r1052, %r1052, %r751;
	ld.global.u32 	%r752, [%rd8+64];
	xor.b32  	%r1051, %r1051, %r752;
	ld.global.u32 	%r753, [%rd8+68];
	xor.b32  	%r1050, %r1050, %r753;
	ld.global.u32 	%r754, [%rd8+72];
	xor.b32  	%r1049, %r1049, %r754;
	ld.global.u32 	%r755, [%rd8+76];
	xor.b32  	%r1048, %r1048, %r755;
$L__BB1_51:
	and.b32  	%r757, %r726, 16;
	setp.eq.s32 	%p31, %r757, 0;
	@%p31 bra 	$L__BB1_53;
	ld.global.u32 	%r758, [%rd8+80];
	xor.b32  	%r1052, %r1052, %r758;
	ld.global.u32 	%r759, [%rd8+84];
	xor.b32  	%r1051, %r1051, %r759;
	ld.global.u32 	%r760, [%rd8+88];
	xor.b32  	%r1050, %r1050, %r760;
	ld.global.u32 	%r761, [%rd8+92];
	xor.b32  	%r1049, %r1049, %r761;
	ld.global.u32 	%r762, [%rd8+96];
	xor.b32  	%r1048, %r1048, %r762;
$L__BB1_53:
	and.b32  	%r764, %r726, 32;
	setp.eq.s32 	%p32, %r764, 0;
	@%p32 bra 	$L__BB1_55;
	ld.global.u32 	%r765, [%rd8+100];
	xor.b32  	%r1052, %r1052, %r765;
	ld.global.u32 	%r766, [%rd8+104];
	xor.b32  	%r1051, %r1051, %r766;
	ld.global.u32 	%r767, [%rd8+108];
	xor.b32  	%r1050, %r1050, %r767;
	ld.global.u32 	%r768, [%rd8+112];
	xor.b32  	%r1049, %r1049, %r768;
	ld.global.u32 	%r769, [%rd8+116];
	xor.b32  	%r1048, %r1048, %r769;
$L__BB1_55:
	and.b32  	%r771, %r726, 64;
	setp.eq.s32 	%p33, %r771, 0;
	@%p33 bra 	$L__BB1_57;
	ld.global.u32 	%r772, [%rd8+120];
	xor.b32  	%r1052, %r1052, %r772;
	ld.global.u32 	%r773, [%rd8+124];
	xor.b32  	%r1051, %r1051, %r773;
	ld.global.u32 	%r774, [%rd8+128];
	xor.b32  	%r1050, %r1050, %r774;
	ld.global.u32 	%r775, [%rd8+132];
	xor.b32  	%r1049, %r1049, %r775;
	ld.global.u32 	%r776, [%rd8+136];
	xor.b32  	%r1048, %r1048, %r776;
$L__BB1_57:
	and.b32  	%r778, %r726, 128;
	setp.eq.s32 	%p34, %r778, 0;
	@%p34 bra 	$L__BB1_59;
	ld.global.u32 	%r779, [%rd8+140];
	xor.b32  	%r1052, %r1052, %r779;
	ld.global.u32 	%r780, [%rd8+144];
	xor.b32  	%r1051, %r1051, %r780;
	ld.global.u32 	%r781, [%rd8+148];
	xor.b32  	%r1050, %r1050, %r781;
	ld.global.u32 	%r782, [%rd8+152];
	xor.b32  	%r1049, %r1049, %r782;
	ld.global.u32 	%r783, [%rd8+156];
	xor.b32  	%r1048, %r1048, %r783;
$L__BB1_59:
	and.b32  	%r785, %r726, 256;
	setp.eq.s32 	%p35, %r785, 0;
	@%p35 bra 	$L__BB1_61;
	ld.global.u32 	%r786, [%rd8+160];
	xor.b32  	%r1052, %r1052, %r786;
	ld.global.u32 	%r787, [%rd8+164];
	xor.b32  	%r1051, %r1051, %r787;
	ld.global.u32 	%r788, [%rd8+168];
	xor.b32  	%r1050, %r1050, %r788;
	ld.global.u32 	%r789, [%rd8+172];
	xor.b32  	%r1049, %r1049, %r789;
	ld.global.u32 	%r790, [%rd8+176];
	xor.b32  	%r1048, %r1048, %r790;
$L__BB1_61:
	and.b32  	%r792, %r726, 512;
	setp.eq.s32 	%p36, %r792, 0;
	@%p36 bra 	$L__BB1_63;
	ld.global.u32 	%r793, [%rd8+180];
	xor.b32  	%r1052, %r1052, %r793;
	ld.global.u32 	%r794, [%rd8+184];
	xor.b32  	%r1051, %r1051, %r794;
	ld.global.u32 	%r795, [%rd8+188];
	xor.b32  	%r1050, %r1050, %r795;
	ld.global.u32 	%r796, [%rd8+192];
	xor.b32  	%r1049, %r1049, %r796;
	ld.global.u32 	%r797, [%rd8+196];
	xor.b32  	%r1048, %r1048, %r797;
$L__BB1_63:
	and.b32  	%r799, %r726, 1024;
	setp.eq.s32 	%p37, %r799, 0;
	@%p37 bra 	$L__BB1_65;
	ld.global.u32 	%r800, [%rd8+200];
	xor.b32  	%r1052, %r1052, %r800;
	ld.global.u32 	%r801, [%rd8+204];
	xor.b32  	%r1051, %r1051, %r801;
	ld.global.u32 	%r802, [%rd8+208];
	xor.b32  	%r1050, %r1050, %r802;
	ld.global.u32 	%r803, [%rd8+212];
	xor.b32  	%r1049, %r1049, %r803;
	ld.global.u32 	%r804, [%rd8+216];
	xor.b32  	%r1048, %r1048, %r804;
$L__BB1_65:
	and.b32  	%r806, %r726, 2048;
	setp.eq.s32 	%p38, %r806, 0;
	@%p38 bra 	$L__BB1_67;
	ld.global.u32 	%r807, [%rd8+220];
	xor.b32  	%r1052, %r1052, %r807;
	ld.global.u32 	%r808, [%rd8+224];
	xor.b32  	%r1051, %r1051, %r808;
	ld.global.u32 	%r809, [%rd8+228];
	xor.b32  	%r1050, %r1050, %r809;
	ld.global.u32 	%r810, [%rd8+232];
	xor.b32  	%r1049, %r1049, %r810;
	ld.global.u32 	%r811, [%rd8+236];
	xor.b32  	%r1048, %r1048, %r811;
$L__BB1_67:
	and.b32  	%r813, %r726, 4096;
	setp.eq.s32 	%p39, %r813, 0;
	@%p39 bra 	$L__BB1_69;
	ld.global.u32 	%r814, [%rd8+240];
	xor.b32  	%r1052, %r1052, %r814;
	ld.global.u32 	%r815, [%rd8+244];
	xor.b32  	%r1051, %r1051, %r815;
	ld.global.u32 	%r816, [%rd8+248];
	xor.b32  	%r1050, %r1050, %r816;
	ld.global.u32 	%r817, [%rd8+252];
	xor.b32  	%r1049, %r1049, %r817;
	ld.global.u32 	%r818, [%rd8+256];
	xor.b32  	%r1048, %r1048, %r818;
$L__BB1_69:
	and.b32  	%r820, %r726, 8192;
	setp.eq.s32 	%p40, %r820, 0;
	@%p40 bra 	$L__BB1_71;
	ld.global.u32 	%r821, [%rd8+260];
	xor.b32  	%r1052, %r1052, %r821;
	ld.global.u32 	%r822, [%rd8+264];
	xor.b32  	%r1051, %r1051, %r822;
	ld.global.u32 	%r823, [%rd8+268];
	xor.b32  	%r1050, %r1050, %r823;
	ld.global.u32 	%r824, [%rd8+272];
	xor.b32  	%r1049, %r1049, %r824;
	ld.global.u32 	%r825, [%rd8+276];
	xor.b32  	%r1048, %r1048, %r825;
$L__BB1_71:
	and.b32  	%r827, %r726, 16384;
	setp.eq.s32 	%p41, %r827, 0;
	@%p41 bra 	$L__BB1_73;
	ld.global.u32 	%r828, [%rd8+280];
	xor.b32  	%r1052, %r1052, %r828;
	ld.global.u32 	%r829, [%rd8+284];
	xor.b32  	%r1051, %r1051, %r829;
	ld.global.u32 	%r830, [%rd8+288];
	xor.b32  	%r1050, %r1050, %r830;
	ld.global.u32 	%r831, [%rd8+292];
	xor.b32  	%r1049, %r1049, %r831;
	ld.global.u32 	%r832, [%rd8+296];
	xor.b32  	%r1048, %r1048, %r832;
$L__BB1_73:
	and.b32  	%r834, %r726, 32768;
	setp.eq.s32 	%p42, %r834, 0;
	@%p42 bra 	$L__BB1_75;
	ld.global.u32 	%r835, [%rd8+300];
	xor.b32  	%r1052, %r1052, %r835;
	ld.global.u32 	%r836, [%rd8+304];
	xor.b32  	%r1051, %r1051, %r836;
	ld.global.u32 	%r837, [%rd8+308];
	xor.b32  	%r1050, %r1050, %r837;
	ld.global.u32 	%r838, [%rd8+312];
	xor.b32  	%r1049, %r1049, %r838;
	ld.global.u32 	%r839, [%rd8+316];
	xor.b32  	%r1048, %r1048, %r839;
$L__BB1_75:
	add.s32 	%r1139, %r1139, 16;
	setp.ne.s32 	%p43, %r1139, 32;
	@%p43 bra 	$L__BB1_43;
	mad.lo.s32 	%r840, %r1133, -31, %r200;
	add.s32 	%r1133, %r840, 1;
	setp.ne.s32 	%p44, %r1133, 5;
	@%p44 bra 	$L__BB1_42;
	st.local.u32 	[%rd1+4], %r1052;
	st.local.v2.u32 	[%rd1+8], {%r1051, %r1050};
	st.local.v2.u32 	[%rd1+16], {%r1049, %r1048};
	setp.ne.s64 	%p45, %rd5, 3;
	@%p45 bra 	$L__BB1_115;
	mov.b32 	%r1048, 0;
	mov.u32 	%r1049, %r1048;
	mov.u32 	%r1050, %r1048;
	mov.u32 	%r1051, %r1048;
	mov.u32 	%r1052, %r1048;
	mov.u32 	%r1225, %r1048;
$L__BB1_79:
	mul.wide.u32 	%rd27, %r1225, 4;
	add.s64 	%rd28, %rd1, %rd27;
	ld.local.u32 	%r375, [%rd28+4];
	shl.b32 	%r376, %r1225, 5;
	mov.b32 	%r1231, 0;
$L__BB1_80:
	.pragma "nounroll";
	shr.u32 	%r843, %r375, %r1231;
	and.b32  	%r844, %r843, 1;
	setp.eq.b32 	%p46, %r844, 1;
	not.pred 	%p47, %p46;
	add.s32 	%r845, %r376, %r1231;
	mul.lo.s32 	%r846, %r845, 5;
	mul.wide.u32 	%rd29, %r846, 4;
	add.s64 	%rd9, %rd6, %rd29;
	@%p47 bra 	$L__BB1_82;
	ld.global.u32 	%r847, [%rd9];
	xor.b32  	%r1052, %r1052, %r847;
	ld.global.u32 	%r848, [%rd9+4];
	xor.b32  	%r1051, %r1051, %r848;
	ld.global.u32 	%r849, [%rd9+8];
	xor.b32  	%r1050, %r1050, %r849;
	ld.global.u32 	%r850, [%rd9+12];
	xor.b32  	%r1049, %r1049, %r850;
	ld.global.u32 	%r851, [%rd9+16];
	xor.b32  	%r1048, %r1048, %r851;
$L__BB1_82:
	and.b32  	%r853, %r843, 2;
	setp.eq.s32 	%p48, %r853, 0;
	@%p48 bra 	$L__BB1_84;
	ld.global.u32 	%r854, [%rd9+20];
	xor.b32  	%r1052, %r1052, %r854;
	ld.global.u32 	%r855, [%rd9+24];
	xor.b32  	%r1051, %r1051, %r855;
	ld.global.u32 	%r856, [%rd9+28];
	xor.b32  	%r1050, %r1050, %r856;
	ld.global.u32 	%r857, [%rd9+32];
	xor.b32  	%r1049, %r1049, %r857;
	ld.global.u32 	%r858, [%rd9+36];
	xor.b32  	%r1048, %r1048, %r858;
$L__BB1_84:
	and.b32  	%r860, %r843, 4;
	setp.eq.s32 	%p49, %r860, 0;
	@%p49 bra 	$L__BB1_86;
	ld.global.u32 	%r861, [%rd9+40];
	xor.b32  	%r1052, %r1052, %r861;
	ld.global.u32 	%r862, [%rd9+44];
	xor.b32  	%r1051, %r1051, %r862;
	ld.global.u32 	%r863, [%rd9+48];
	xor.b32  	%r1050, %r1050, %r863;
	ld.global.u32 	%r864, [%rd9+52];
	xor.b32  	%r1049, %r1049, %r864;
	ld.global.u32 	%r865, [%rd9+56];
	xor.b32  	%r1048, %r1048, %r865;
$L__BB1_86:
	and.b32  	%r867, %r843, 8;
	setp.eq.s32 	%p50, %r867, 0;
	@%p50 bra 	$L__BB1_88;
	ld.global.u32 	%r868, [%rd9+60];
	xor.b32  	%r1052, %r1052, %r868;
	ld.global.u32 	%r869, [%rd9+64];
	xor.b32  	%r1051, %r1051, %r869;
	ld.global.u32 	%r870, [%rd9+68];
	xor.b32  	%r1050, %r1050, %r870;
	ld.global.u32 	%r871, [%rd9+72];
	xor.b32  	%r1049, %r1049, %r871;
	ld.global.u32 	%r872, [%rd9+76];
	xor.b32  	%r1048, %r1048, %r872;
$L__BB1_88:
	and.b32  	%r874, %r843, 16;
	setp.eq.s32 	%p51, %r874, 0;
	@%p51 bra 	$L__BB1_90;
	ld.global.u32 	%r875, [%rd9+80];
	xor.b32  	%r1052, %r1052, %r875;
	ld.global.u32 	%r876, [%rd9+84];
	xor.b32  	%r1051, %r1051, %r876;
	ld.global.u32 	%r877, [%rd9+88];
	xor.b32  	%r1050, %r1050, %r877;
	ld.global.u32 	%r878, [%rd9+92];
	xor.b32  	%r1049, %r1049, %r878;
	ld.global.u32 	%r879, [%rd9+96];
	xor.b32  	%r1048, %r1048, %r879;
$L__BB1_90:
	and.b32  	%r881, %r843, 32;
	setp.eq.s32 	%p52, %r881, 0;
	@%p52 bra 	$L__BB1_92;
	ld.global.u32 	%r882, [%rd9+100];
	xor.b32  	%r1052, %r1052, %r882;
	ld.global.u32 	%r883, [%rd9+104];
	xor.b32  	%r1051, %r1051, %r883;
	ld.global.u32 	%r884, [%rd9+108];
	xor.b32  	%r1050, %r1050, %r884;
	ld.global.u32 	%r885, [%rd9+112];
	xor.b32  	%r1049, %r1049, %r885;
	ld.global.u32 	%r886, [%rd9+116];
	xor.b32  	%r1048, %r1048, %r886;
$L__BB1_92:
	and.b32  	%r888, %r843, 64;
	setp.eq.s32 	%p53, %r888, 0;
	@%p53 bra 	$L__BB1_94;
	ld.global.u32 	%r889, [%rd9+120];
	xor.b32  	%r1052, %r1052, %r889;
	ld.global.u32 	%r890, [%rd9+124];
	xor.b32  	%r1051, %r1051, %r890;
	ld.global.u32 	%r891, [%rd9+128];
	xor.b32  	%r1050, %r1050, %r891;
	ld.global.u32 	%r892, [%rd9+132];
	xor.b32  	%r1049, %r1049, %r892;
	ld.global.u32 	%r893, [%rd9+136];
	xor.b32  	%r1048, %r1048, %r893;
$L__BB1_94:
	and.b32  	%r895, %r843, 128;
	setp.eq.s32 	%p54, %r895, 0;
	@%p54 bra 	$L__BB1_96;
	ld.global.u32 	%r896, [%rd9+140];
	xor.b32  	%r1052, %r1052, %r896;
	ld.global.u32 	%r897, [%rd9+144];
	xor.b32  	%r1051, %r1051, %r897;
	ld.global.u32 	%r898, [%rd9+148];
	xor.b32  	%r1050, %r1050, %r898;
	ld.global.u32 	%r899, [%rd9+152];
	xor.b32  	%r1049, %r1049, %r899;
	ld.global.u32 	%r900, [%rd9+156];
	xor.b32  	%r1048, %r1048, %r900;
$L__BB1_96:
	and.b32  	%r902, %r843, 256;
	setp.eq.s32 	%p55, %r902, 0;
	@%p55 bra 	$L__BB1_98;
	ld.global.u32 	%r903, [%rd9+160];
	xor.b32  	%r1052, %r1052, %r903;
	ld.global.u32 	%r904, [%rd9+164];
	xor.b32  	%r1051, %r1051, %r904;
	ld.global.u32 	%r905, [%rd9+168];
	xor.b32  	%r1050, %r1050, %r905;
	ld.global.u32 	%r906, [%rd9+172];
	xor.b32  	%r1049, %r1049, %r906;
	ld.global.u32 	%r907, [%rd9+176];
	xor.b32  	%r1048, %r1048, %r907;
$L__BB1_98:
	and.b32  	%r909, %r843, 512;
	setp.eq.s32 	%p56, %r909, 0;
	@%p56 bra 	$L__BB1_100;
	ld.global.u32 	%r910, [%rd9+180];
	xor.b32  	%r1052, %r1052, %r910;
	ld.global.u32 	%r911, [%rd9+184];
	xor.b32  	%r1051, %r1051, %r911;
	ld.global.u32 	%r912, [%rd9+188];
	xor.b32  	%r1050, %r1050, %r912;
	ld.global.u32 	%r913, [%rd9+192];
	xor.b32  	%r1049, %r1049, %r913;
	ld.global.u32 	%r914, [%rd9+196];
	xor.b32  	%r1048, %r1048, %r914;
$L__BB1_100:
	and.b32  	%r916, %r843, 1024;
	setp.eq.s32 	%p57, %r916, 0;
	@%p57 bra 	$L__BB1_102;
	ld.global.u32 	%r917, [%rd9+200];
	xor.b32  	%r1052, %r1052, %r917;
	ld.global.u32 	%r918, [%rd9+204];
	xor.b32  	%r1051, %r1051, %r918;
	ld.global.u32 	%r919, [%rd9+208];
	xor.b32  	%r1050, %r1050, %r919;
	ld.global.u32 	%r920, [%rd9+212];
	xor.b32  	%r1049, %r1049, %r920;
	ld.global.u32 	%r921, [%rd9+216];
	xor.b32  	%r1048, %r1048, %r921;
$L__BB1_102:
	and.b32  	%r923, %r843, 2048;
	setp.eq.s32 	%p58, %r923, 0;
	@%p58 bra 	$L__BB1_104;
	ld.global.u32 	%r924, [%rd9+220];
	xor.b32  	%r1052, %r1052, %r924;
	ld.global.u32 	%r925, [%rd9+224];
	xor.b32  	%r1051, %r1051, %r925;
	ld.global.u32 	%r926, [%rd9+228];
	xor.b32  	%r1050, %r1050, %r926;
	ld.global.u32 	%r927, [%rd9+232];
	xor.b32  	%r1049, %r1049, %r927;
	ld.global.u32 	%r928, [%rd9+236];
	xor.b32  	%r1048, %r1048, %r928;
$L__BB1_104:
	and.b32  	%r930, %r843, 4096;
	setp.eq.s32 	%p59, %r930, 0;
	@%p59 bra 	$L__BB1_106;
	ld.global.u32 	%r931, [%rd9+240];
	xor.b32  	%r1052, %r1052, %r931;
	ld.global.u32 	%r932, [%rd9+244];
	xor.b32  	%r1051, %r1051, %r932;
	ld.global.u32 	%r933, [%rd9+248];
	xor.b32  	%r1050, %r1050, %r933;
	ld.global.u32 	%r934, [%rd9+252];
	xor.b32  	%r1049, %r1049, %r934;
	ld.global.u32 	%r935, [%rd9+256];
	xor.b32  	%r1048, %r1048, %r935;
$L__BB1_106:
	and.b32  	%r937, %r843, 8192;
	setp.eq.s32 	%p60, %r937, 0;
	@%p60 bra 	$L__BB1_108;
	ld.global.u32 	%r938, [%rd9+260];
	xor.b32  	%r1052, %r1052, %r938;
	ld.global.u32 	%r939, [%rd9+264];
	xor.b32  	%r1051, %r1051, %r939;
	ld.global.u32 	%r940, [%rd9+268];
	xor.b32  	%r1050, %r1050, %r940;
	ld.global.u32 	%r941, [%rd9+272];
	xor.b32  	%r1049, %r1049, %r941;
	ld.global.u32 	%r942, [%rd9+276];
	xor.b32  	%r1048, %r1048, %r942;
$L__BB1_108:
	and.b32  	%r944, %r843, 16384;
	setp.eq.s32 	%p61, %r944, 0;
	@%p61 bra 	$L__BB1_110;
	ld.global.u32 	%r945, [%rd9+280];
	xor.b32  	%r1052, %r1052, %r945;
	ld.global.u32 	%r946, [%rd9+284];
	xor.b32  	%r1051, %r1051, %r946;
	ld.global.u32 	%r947, [%rd9+288];
	xor.b32  	%r1050, %r1050, %r947;
	ld.global.u32 	%r948, [%rd9+292];
	xor.b32  	%r1049, %r1049, %r948;
	ld.global.u32 	%r949, [%rd9+296];
	xor.b32  	%r1048, %r1048, %r949;
$L__BB1_110:
	and.b32  	%r951, %r843, 32768;
	setp.eq.s32 	%p62, %r951, 0;
	@%p62 bra 	$L__BB1_112;
	ld.global.u32 	%r952, [%rd9+300];
	xor.b32  	%r1052, %r1052, %r952;
	ld.global.u32 	%r953, [%rd9+304];
	xor.b32  	%r1051, %r1051, %r953;
	ld.global.u32 	%r954, [%rd9+308];
	xor.b32  	%r1050, %r1050, %r954;
	ld.global.u32 	%r955, [%rd9+312];
	xor.b32  	%r1049, %r1049, %r955;
	ld.global.u32 	%r956, [%rd9+316];
	xor.b32  	%r1048, %r1048, %r956;
$L__BB1_112:
	add.s32 	%r1231, %r1231, 16;
	setp.ne.s32 	%p63, %r1231, 32;
	@%p63 bra 	$L__BB1_80;
	mad.lo.s32 	%r957, %r1225, -31, %r376;
	add.s32 	%r1225, %r957, 1;
	setp.ne.s32 	%p64, %r1225, 5;
	@%p64 bra 	$L__BB1_79;
	st.local.u32 	[%rd1+4], %r1052;
	st.local.v2.u32 	[%rd1+8], {%r1051, %r1050};
	st.local.v2.u32 	[%rd1+16], {%r1049, %r1048};
$L__BB1_115:
	shr.u64 	%rd34, %rd4, 2;
	add.s32 	%r1035, %r1035, 1;
	setp.gt.u64 	%p65, %rd4, 3;
	@%p65 bra 	$L__BB1_3;
$L__BB1_116:
	mov.b32 	%r958, 0;
	st.local.u32 	[%rd1+28], %r958;
	st.local.u32 	[%rd1+32], %r958;
	mov.b64 	%rd30, 0;
	st.local.u64 	[%rd1+40], %rd30;
	add.s64 	%rd11, %rd3, -1;
	setp.eq.s64 	%p67, %rd11, 0;
	mov.pred 	%p84, 0;
	mov.f32 	%f142, 0f00000000;
	mov.f32 	%f136, %f142;
	@%p67 bra 	$L__BB1_123;
	setp.eq.s64 	%p68, %rd3, 2;
	mov.f32 	%f136, 0f00000000;
	@%p68 bra 	$L__BB1_120;
	and.b64  	%rd35, %rd11, -2;
	mul.lo.s32 	%r960, %r4, 1703105765;
	sub.s32 	%r961, %r3, %r960;
	add.s32 	%r1322, %r961, 7340115;
	mov.f32 	%f136, 0f00000000;
	mov.u32 	%r1326, %r1051;
	mov.u32 	%r1327, %r1052;
$L__BB1_119:
	mov.u32 	%r1052, %r1050;
	mov.u32 	%r1051, %r1049;
	mov.u32 	%r1050, %r1048;
	mov.u32 	%r1340, %r1322;
	shr.u32 	%r962, %r1327, 2;
	xor.b32  	%r963, %r962, %r1327;
	shl.b32 	%r964, %r1050, 4;
	shl.b32 	%r965, %r963, 1;
	xor.b32  	%r966, %r965, %r964;
	xor.b32  	%r967, %r966, %r963;
	xor.b32  	%r1049, %r967, %r1050;
	add.s32 	%r968, %r1340, %r1049;
	add.s32 	%r969, %r968, -362437;
	shr.u32 	%r970, %r1326, 2;
	xor.b32  	%r971, %r970, %r1326;
	shl.b32 	%r972, %r1049, 4;
	shl.b32 	%r973, %r971, 1;
	xor.b32  	%r974, %r973, %r972;
	xor.b32  	%r975, %r974, %r971;
	xor.b32  	%r1048, %r975, %r1049;
	add.s32 	%r976, %r1340, %r1048;
	cvt.rn.f32.u32 	%f31, %r969;
	fma.rn.f32 	%f32, %f31, 0f2F800000, 0f2F000000;
	cvt.rn.f32.u32 	%f33, %r976;
	fma.rn.f32 	%f34, %f33, 0f30C90FDB, 0f30490FDB;
	setp.lt.f32 	%p69, %f32, 0f00800000;
	mul.f32 	%f35, %f32, 0f4B000000;
	selp.f32 	%f36, %f35, %f32, %p69;
	selp.f32 	%f37, 0fC1B80000, 0f00000000, %p69;
	mov.b32 	%r977, %f36;
	add.s32 	%r978, %r977, -1059760811;
	and.b32  	%r979, %r978, -8388608;
	sub.s32 	%r980, %r977, %r979;
	mov.b32 	%f38, %r980;
	cvt.rn.f32.s32 	%f39, %r979;
	fma.rn.f32 	%f40, %f39, 0f34000000, %f37;
	add.f32 	%f41, %f38, 0fBF800000;
	fma.rn.f32 	%f42, %f41, 0fBE055027, 0f3E1039F6;
	fma.rn.f32 	%f43, %f42, %f41, 0fBDF8CDCC;
	fma.rn.f32 	%f44, %f43, %f41, 0f3E0F2955;
	fma.rn.f32 	%f45, %f44, %f41, 0fBE2AD8B9;
	fma.rn.f32 	%f46, %f45, %f41, 0f3E4CED0B;
	fma.rn.f32 	%f47, %f46, %f41, 0fBE7FFF22;
	fma.rn.f32 	%f48, %f47, %f41, 0f3EAAAA78;
	fma.rn.f32 	%f49, %f48, %f41, 0fBF000000;
	mul.f32 	%f50, %f41, %f49;
	fma.rn.f32 	%f51, %f50, %f41, %f41;
	fma.rn.f32 	%f52, %f40, 0f3F317218, %f51;
	setp.gt.u32 	%p70, %r977, 2139095039;
	fma.rn.f32 	%f53, %f36, 0f7F800000, 0f7F800000;
	selp.f32 	%f54, %f53, %f52, %p70;
	setp.eq.f32 	%p71, %f36, 0f00000000;
	mul.f32 	%f55, %f54, 0fC0000000;
	selp.f32 	%f56, 0f7F800000, %f55, %p71;
	sqrt.rn.f32 	%f57, %f56;
	sin.approx.f32 	%f58, %f34;
	cos.approx.f32 	%f59, %f34;
	mul.f32 	%f60, %f57, %f58;
	mul.f32 	%f142, %f57, %f59;
	fma.rn.f32 	%f61, %f2, %f60, %f136;
	fma.rn.f32 	%f136, %f2, %f142, %f61;
	add.s32 	%r1322, %r1340, 724874;
	add.s64 	%rd35, %rd35, -2;
	setp.ne.s64 	%p72, %rd35, 0;
	mov.u32 	%r1326, %r1051;
	mov.u32 	%r1327, %r1052;
	@%p72 bra 	$L__BB1_119;
$L__BB1_120:
	and.b64  	%rd31, %rd11, 1;
	setp.eq.b64 	%p84, %rd31, 1;
	setp.eq.s64 	%p73, %rd31, 0;
	mov.b32 	%r1346, 0;
	mov.u32 	%r1341, %r1048;
	mov.u32 	%r1342, %r1049;
	mov.u32 	%r1343, %r1050;
	@%p73 bra 	$L__BB1_122;
	shr.u32 	%r983, %r1052, 2;
	xor.b32  	%r984, %r983, %r1052;
	shl.b32 	%r985, %r1048, 4;
	shl.b32 	%r986, %r984, 1;
	xor.b32  	%r987, %r986, %r985;
	xor.b32  	%r988, %r987, %r984;
	xor.b32  	%r1342, %r988, %r1048;
	add.s32 	%r989, %r1340, %r1342;
	add.s32 	%r990, %r989, 362437;
	shr.u32 	%r991, %r1051, 2;
	xor.b32  	%r992, %r991, %r1051;
	shl.b32 	%r993, %r1342, 4;
	shl.b32 	%r994, %r992, 1;
	xor.b32  	%r995, %r994, %r993;
	xor.b32  	%r996, %r995, %r992;
	xor.b32  	%r1341, %r996, %r1342;
	add.s32 	%r1340, %r1340, 724874;
	add.s32 	%r997, %r1341, %r1340;
	cvt.rn.f32.u32 	%f62, %r990;
	fma.rn.f32 	%f63, %f62, 0f2F800000, 0f2F000000;
	cvt.rn.f32.u32 	%f64, %r997;
	fma.rn.f32 	%f65, %f64, 0f30C90FDB, 0f30490FDB;
	setp.lt.f32 	%p74, %f63, 0f00800000;
	mul.f32 	%f66, %f63, 0f4B000000;
	selp.f32 	%f67, %f66, %f63, %p74;
	selp.f32 	%f68, 0fC1B80000, 0f00000000, %p74;
	mov.b32 	%r998, %f67;
	add.s32 	%r999, %r998, -1059760811;
	and.b32  	%r1000, %r999, -8388608;
	sub.s32 	%r1001, %r998, %r1000;
	mov.b32 	%f69, %r1001;
	cvt.rn.f32.s32 	%f70, %r1000;
	fma.rn.f32 	%f71, %f70, 0f34000000, %f68;
	add.f32 	%f72, %f69, 0fBF800000;
	fma.rn.f32 	%f73, %f72, 0fBE055027, 0f3E1039F6;
	fma.rn.f32 	%f74, %f73, %f72, 0fBDF8CDCC;
	fma.rn.f32 	%f75, %f74, %f72, 0f3E0F2955;
	fma.rn.f32 	%f76, %f75, %f72, 0fBE2AD8B9;
	fma.rn.f32 	%f77, %f76, %f72, 0f3E4CED0B;
	fma.rn.f32 	%f78, %f77, %f72, 0fBE7FFF22;
	fma.rn.f32 	%f79, %f78, %f72, 0f3EAAAA78;
	fma.rn.f32 	%f80, %f79, %f72, 0fBF000000;
	mul.f32 	%f81, %f72, %f80;
	fma.rn.f32 	%f82, %f81, %f72, %f72;
	fma.rn.f32 	%f83, %f71, 0f3F317218, %f82;
	setp.gt.u32 	%p75, %r998, 2139095039;
	fma.rn.f32 	%f84, %f67, 0f7F800000, 0f7F800000;
	selp.f32 	%f85, %f84, %f83, %p75;
	setp.eq.f32 	%p76, %f67, 0f00000000;
	mul.f32 	%f86, %f85, 0fC0000000;
	selp.f32 	%f87, 0f7F800000, %f86, %p76;
	sqrt.rn.f32 	%f88, %f87;
	sin.approx.f32 	%f89, %f65;
	cos.approx.f32 	%f90, %f65;
	mul.f32 	%f91, %f88, %f89;
	mul.f32 	%f142, %f88, %f90;
	fma.rn.f32 	%f136, %f2, %f91, %f136;
	mov.b32 	%r1346, 1;
	mov.u32 	%r1343, %r1048;
	mov.u32 	%r1051, %r1049;
	mov.u32 	%r1052, %r1050;
	mov.u32 	%r1048, %r1341;
	mov.u32 	%r1049, %r1342;
	mov.u32 	%r1050, %r1343;
$L__BB1_122:
	st.local.u32 	[%rd1+24], %r1346;
	st.local.v2.u32 	[%rd1+8], {%r1051, %r1343};
	st.local.v2.u32 	[%rd1+16], {%r1342, %r1341};
	st.local.v2.u32 	[%rd1], {%r1340, %r1052};
	st.local.f32 	[%rd1+32], %f142;
$L__BB1_123:
	ld.param.f32 	%f133, [bm_msd_param_3];
	ld.param.f32 	%f132, [bm_msd_param_2];
	cvt.rn.f32.u64 	%f92, %rd11;
	mul.f32 	%f93, %f133, %f92;
	sub.f32 	%f15, %f132, %f93;
	mov.b32 	%r1353, 0;
	@%p84 bra 	$L__BB1_125;
	shr.u32 	%r1004, %r1052, 2;
	xor.b32  	%r1005, %r1004, %r1052;
	shl.b32 	%r1006, %r1048, 4;
	shl.b32 	%r1007, %r1005, 1;
	xor.b32  	%r1008, %r1007, %r1006;
	xor.b32  	%r1009, %r1008, %r1005;
	xor.b32  	%r1010, %r1009, %r1048;
	add.s32 	%r1011, %r1340, %r1010;
	add.s32 	%r1012, %r1011, 362437;
	shr.u32 	%r1013, %r1051, 2;
	xor.b32  	%r1014, %r1013, %r1051;
	st.local.v2.u32 	[%rd1+8], {%r1049, %r1048};
	shl.b32 	%r1015, %r1010, 4;
	shl.b32 	%r1016, %r1014, 1;
	xor.b32  	%r1017, %r1016, %r1015;
	xor.b32  	%r1018, %r1017, %r1014;
	xor.b32  	%r1019, %r1018, %r1010;
	st.local.v2.u32 	[%rd1+16], {%r1010, %r1019};
	add.s32 	%r1020, %r1340, 724874;
	st.local.v2.u32 	[%rd1], {%r1020, %r1050};
	add.s32 	%r1021, %r1019, %r1020;
	cvt.rn.f32.u32 	%f94, %r1012;
	fma.rn.f32 	%f95, %f94, 0f2F800000, 0f2F000000;
	cvt.rn.f32.u32 	%f96, %r1021;
	fma.rn.f32 	%f97, %f96, 0f30C90FDB, 0f30490FDB;
	setp.lt.f32 	%p77, %f95, 0f00800000;
	mul.f32 	%f98, %f95, 0f4B000000;
	selp.f32 	%f99, %f98, %f95, %p77;
	selp.f32 	%f100, 0fC1B80000, 0f00000000, %p77;
	mov.b32 	%r1022, %f99;
	add.s32 	%r1023, %r1022, -1059760811;
	and.b32  	%r1024, %r1023, -8388608;
	sub.s32 	%r1025, %r1022, %r1024;
	mov.b32 	%f101, %r1025;
	cvt.rn.f32.s32 	%f102, %r1024;
	fma.rn.f32 	%f103, %f102, 0f34000000, %f100;
	add.f32 	%f104, %f101, 0fBF800000;
	fma.rn.f32 	%f105, %f104, 0fBE055027, 0f3E1039F6;
	fma.rn.f32 	%f106, %f105, %f104, 0fBDF8CDCC;
	fma.rn.f32 	%f107, %f106, %f104, 0f3E0F2955;
	fma.rn.f32 	%f108, %f107, %f104, 0fBE2AD8B9;
	fma.rn.f32 	%f109, %f108, %f104, 0f3E4CED0B;
	fma.rn.f32 	%f110, %f109, %f104, 0fBE7FFF22;
	fma.rn.f32 	%f111, %f110, %f104, 0f3EAAAA78;
	fma.rn.f32 	%f112, %f111, %f104, 0fBF000000;
	mul.f32 	%f113, %f104, %f112;
	fma.rn.f32 	%f114, %f113, %f104, %f104;
	fma.rn.f32 	%f115, %f103, 0f3F317218, %f114;
	setp.gt.u32 	%p78, %r1022, 2139095039;
	fma.rn.f32 	%f116, %f99, 0f7F800000, 0f7F800000;
	selp.f32 	%f117, %f116, %f115, %p78;
	setp.eq.f32 	%p79, %f99, 0f00000000;
	mul.f32 	%f118, %f117, 0fC0000000;
	selp.f32 	%f119, 0f7F800000, %f118, %p79;
	sqrt.rn.f32 	%f120, %f119;
	sin.approx.f32 	%f121, %f97;
	cos.approx.f32 	%f122, %f97;
	mul.f32 	%f142, %f120, %f121;
	mul.f32 	%f123, %f120, %f122;
	st.local.f32 	[%rd1+32], %f123;
	mov.b32 	%r1353, 1;
$L__BB1_125:
	st.local.u32 	[%rd1+24], %r1353;
	mul.f32 	%f124, %f1, %f15;
	sqrt.rn.f32 	%f125, %f124;
	fma.rn.f32 	%f126, %f142, %f125, %f136;
	mul.f32 	%f143, %f126, %f126;
$L__BB1_126:
	shl.b32 	%r1026, %r1, 2;
	mov.u32 	%r1027, _ZZ6bm_msdE5sdata;
	add.s32 	%r595, %r1027, %r1026;
	st.shared.f32 	[%r595], %f143;
	bar.sync 	0;
	setp.lt.u32 	%p80, %r1354, 2;
	@%p80 bra 	$L__BB1_130;
$L__BB1_127:
	shr.u32 	%r597, %r1354, 1;
	setp.ge.u32 	%p81, %r1, %r597;
	@%p81 bra 	$L__BB1_129;
	shl.b32 	%r1028, %r597, 2;
	add.s32 	%r1029, %r595, %r1028;
	ld.shared.f32 	%f127, [%r1029];
	ld.shared.f32 	%f128, [%r595];
	add.f32 	%f129, %f127, %f128;
	st.shared.f32 	[%r595], %f129;
$L__BB1_129:
	bar.sync 	0;
	setp.gt.u32 	%p82, %r1354, 3;
	mov.u32 	%r1354, %r597;
	@%p82 bra 	$L__BB1_127;
$L__BB1_130:
	setp.ne.s32 	%p83, %r1, 0;
	@%p83 bra 	$L__BB1_132;
	ld.param.u64 	%rd33, [bm_msd_param_0];
	ld.shared.f32 	%f130, [_ZZ6bm_msdE5sdata];
	cvta.to.global.u64 	%rd32, %rd33;
	atom.global.add.f32 	%f131, [%rd32], %f130;
$L__BB1_132:
	ret;

}
	// .globl	bm_central_moment
.visible .entry bm_central_moment(
	.param .u64 .ptr .align 1 bm_central_moment_param_0,
	.param .f32 bm_central_moment_param_1,
	.param .f32 bm_central_moment_param_2,
	.param .f32 bm_central_moment_param_3,
	.param .u32 bm_central_moment_param_4,
	.param .f32 bm_central_moment_param_5,
	.param .f32 bm_central_moment_param_6,
	.param .u64 bm_central_moment_param_7,
	.param .u64 bm_central_moment_param_8
)
{
	.local .align 8 .b8 	__local_depot2[48];
	.reg .b64 	%SP;
	.reg .b64 	%SPL;
	.reg .pred 	%p<103>;
	.reg .b32 	%r<1378>;
	.reg .b32 	%f<148>;
	.reg .b64 	%rd<38>;
	.reg .b64 	%fd<18>;
	// demoted variable
	.shared .align 4 .b8 _ZZ17bm_central_momentE5sdata[1024];
	mov.u64 	%SPL, __local_depot2;
	ld.param.f32 	%f140, [bm_central_moment_param_2];
	ld.param.f32 	%f26, [bm_central_moment_param_3];
	ld.param.f32 	%f23, [bm_central_moment_param_5];
	ld.param.f32 	%f24, [bm_central_moment_param_6];
	ld.param.u64 	%rd18, [bm_central_moment_param_7];
	ld.param.u64 	%rd17, [bm_central_moment_param_8];
	add.u64 	%rd1, %SPL, 0;
	mov.u32 	%r1, %tid.x;
	mov.u32 	%r601, %ctaid.x;
	mov.u32 	%r1377, %ntid.x;
	mad.lo.s32 	%r602, %r601, %r1377, %r1;
	cvt.u64.u32 	%rd36, %r602;
	add.f32 	%f1, %f26, %f26;
	mul.f32 	%f27, %f1, %f24;
	sqrt.rn.f32 	%f2, %f27;
	div.rn.f32 	%f28, %f23, %f24;
	cvt.rpi.f32.f32 	%f29, %f28;
	cvt.rzi.u64.f32 	%rd3, %f29;
	setp.le.u64 	%p6, %rd18, %rd36;
	@%p6 bra 	$L__BB2_133;
	cvt.u32.u64 	%r603, %rd36;
	cvt.u32.u64 	%r604, %rd17;
	xor.b32  	%r605, %r604, -1429050551;
	mul.lo.s32 	%r3, %r605, 1099087573;
	{ .reg .b32 tmp; mov.b64 {tmp, %r606}, %rd17; }
	xor.b32  	%r4, %r606, -136515619;
	mul.lo.s32 	%r607, %r4, -1703105765;
	add.s32 	%r608, %r3, %r607;
	add.s32 	%r609, %r608, 6615241;
	add.s32 	%r1075, %r3, 123456789;
	st.local.v2.u32 	[%rd1], {%r609, %r1075};
	xor.b32  	%r1074, %r3, 362436069;
	add.s32 	%r1073, %r607, 521288629;
	st.local.v2.u32 	[%rd1+8], {%r1074, %r1073};
	xor.b32  	%r1072, %r607, 88675123;
	add.s32 	%r1071, %r3, 5783321;
	st.local.v2.u32 	[%rd1+16], {%r1072, %r1071};
	setp.eq.s32 	%p7, %r603, 0;
	@%p7 bra 	$L__BB2_116;
	mov.b32 	%r1058, 0;
$L__BB2_3:
	mov.u64 	%rd4, %rd36;
	and.b64  	%rd5, %rd4, 3;
	setp.eq.s64 	%p8, %rd5, 0;
	@%p8 bra 	$L__BB2_115;
	mul.wide.u32 	%rd20, %r1058, 3200;
	mov.u64 	%rd21, precalc_xorwow_matrix;
	add.s64 	%rd6, %rd21, %rd20;
	mov.b32 	%r1071, 0;
	mov.u32 	%r1072, %r1071;
	mov.u32 	%r1073, %r1071;
	mov.u32 	%r1074, %r1071;
	mov.u32 	%r1075, %r1071;
	mov.u32 	%r1064, %r1071;
$L__BB2_5:
	mul.wide.u32 	%rd22, %r1064, 4;
	add.s64 	%rd23, %rd1, %rd22;
	ld.local.u32 	%r22, [%rd23+4];
	shl.b32 	%r23, %r1064, 5;
	mov.b32 	%r1070, 0;
$L__BB2_6:
	.pragma "nounroll";
	shr.u32 	%r613, %r22, %r1070;
	and.b32  	%r614, %r613, 1;
	setp.eq.b32 	%p9, %r614, 1;
	not.pred 	%p10, %p9;
	add.s32 	%r615, %r23, %r1070;
	mul.lo.s32 	%r616, %r615, 5;
	mul.wide.u32 	%rd24, %r616, 4;
	add.s64 	%rd7, %rd6, %rd24;
	@%p10 bra 	$L__BB2_8;
	ld.global.u32 	%r617, [%rd7];
	xor.b32  	%r1075, %r1075, %r617;
	ld.global.u32 	%r618, [%rd7+4];
	xor.b32  	%r1074, %r1074, %r618;
	ld.global.u32 	%r619, [%rd7+8];
	xor.b32  	%r1073, %r1073, %r619;
	ld.global.u32 	%r620, [%rd7+12];
	xor.b32  	%r1072, %r1072, %r620;
	ld.global.u32 	%r621, [%rd7+16];
	xor.b32  	%r1071, %r1071, %r621;
$L__BB2_8:
	and.b32  	%r623, %r613, 2;
	setp.eq.s32 	%p11, %r623, 0;
	@%p11 bra 	$L__BB2_10;
	ld.global.u32 	%r624, [%rd7+20];
	xor.b32  	%r1075, %r1075, %r624;
	ld.global.u32 	%r625, [%rd7+24];
	xor.b32  	%r1074, %r1074, %r625;
	ld.global.u32 	%r626, [%rd7+28];
	xor.b32  	%r1073, %r1073, %r626;
	ld.global.u32 	%r627, [%rd7+32];
	xor.b32  	%r1072, %r1072, %r627;
	ld.global.u32 	%r628, [%rd7+36];
	xor.b32  	%r1071, %r1071, %r628;
$L__BB2_10:
	and.b32  	%r630, %r613, 4;
	setp.eq.s32 	%p12, %r630, 0;
	@%p12 bra 	$L__BB2_12;
	ld.global.u32 	%r631, [%rd7+40];
	xor.b32  	%r1075, %r1075, %r631;
	ld.global.u32 	%r632, [%rd7+44];
	xor.b32  	%r1074, %r1074, %r632;
	ld.global.u32 	%r633, [%rd7+48];
	xor.b32  	%r1073, %r1073, %r633;
	ld.global.u32 	%r634, [%rd7+52];
	xor.b32  	%r1072, %r1072, %r634;
	ld.global.u32 	%r635, [%rd7+56];
	xor.b32  	%r1071, %r1071, %r635;
$L__BB2_12:
	and.b32  	%r637, %r613, 8;
	setp.eq.s32 	%p13, %r637, 0;
	@%p13 bra 	$L__BB2_14;
	ld.global.u32 	%r638, [%rd7+60];
	xor.b32  	%r1075, %r1075, %r638;
	ld.global.u32 	%r639, [%rd7+64];
	xor.b32  	%r1074, %r1074, %r639;
	ld.global.u32 	%r640, [%rd7+68];
	xor.b32  	%r1073, %r1073, %r640;
	ld.global.u32 	%r641, [%rd7+72];
	xor.b32  	%r1072, %r1072, %r641;
	ld.global.u32 	%r642, [%rd7+76];
	xor.b32  	%r1071, %r1071, %r642;
$L__BB2_14:
	and.b32  	%r644, %r613, 16;
	setp.eq.s32 	%p14, %r644, 0;
	@%p14 bra 	$L__BB2_16;
	ld.global.u32 	%r645, [%rd7+80];
	xor.b32  	%r1075, %r1075, %r645;
	ld.global.u32 	%r646, [%rd7+84];
	xor.b32  	%r1074, %r1074, %r646;
	ld.global.u32 	%r647, [%rd7+88];
	xor.b32  	%r1073, %r1073, %r647;
	ld.global.u32 	%r648, [%rd7+92];
	xor.b32  	%r1072, %r1072, %r648;
	ld.global.u32 	%r649, [%rd7+96];
	xor.b32  	%r1071, %r1071, %r649;
$L__BB2_16:
	and.b32  	%r651, %r613, 32;
	setp.eq.s32 	%p15, %r651, 0;
	@%p15 bra 	$L__BB2_18;
	ld.global.u32 	%r652, [%rd7+100];
	xor.b32  	%r1075, %r1075, %r652;
	ld.global.u32 	%r653, [%rd7+104];
	xor.b32  	%r1074, %r1074, %r653;
	ld.global.u32 	%r654, [%rd7+108];
	xor.b32  	%r1073, %r1073, %r654;
	ld.global.u32 	%r655, [%rd7+112];
	xor.b32  	%r1072, %r1072, %r655;
	ld.global.u32 	%r656, [%rd7+116];
	xor.b32  	%r1071, %r1071, %r656;
$L__BB2_18:
	and.b32  	%r658, %r613, 64;
	setp.eq.s32 	%p16, %r658, 0;
	@%p16 bra 	$L__BB2_20;
	ld.global.u32 	%r659, [%rd7+120];
	xor.b32  	%r1075, %r1075, %r659;
	ld.global.u32 	%r660, [%rd7+124];
	xor.b32  	%r1074, %r1074, %r660;
	ld.global.u32 	%r661, [%rd7+128];
	xor.b32  	%r1073, %r1073, %r661;
	ld.global.u32 	%r662, [%rd7+132];
	xor.b32  	%r1072, %r1072, %r662;
	ld.global.u32 	%r663, [%rd7+136];
	xor.b32  	%r1071, %r1071, %r663;
$L__BB2_20:
	and.b32  	%r665, %r613, 128;
	setp.eq.s32 	%p17, %r665, 0;
	@%p17 bra 	$L__BB2_22;
	ld.global.u32 	%r666, [%rd7+140];
	xor.b32  	%r1075, %r1075, %r666;
	ld.global.u32 	%r667, [%rd7+144];
	xor.b32  	%r1074, %r1074, %r667;
	ld.global.u32 	%r668, [%rd7+148];
	xor.b32  	%r1073, %r1073, %r668;
	ld.global.u32 	%r669, [%rd7+152];
	xor.b32  	%r1072, %r1072, %r669;
	ld.global.u32 	%r670, [%rd7+156];
	xor.b32  	%r1071, %r1071, %r670;
$L__BB2_22:
	and.b32  	%r672, %r613, 256;
	setp.eq.s32 	%p18, %r672, 0;
	@%p18 bra 	$L__BB2_24;
	ld.global.u32 	%r673, [%rd7+160];
	xor.b32  	%r1075, %r1075, %r673;
	ld.global.u32 	%r674, [%rd7+164];
	xor.b32  	%r1074, %r1074, %r674;
	ld.global.u32 	%r675, [%rd7+168];
	xor.b32  	%r1073, %r1073, %r675;
	ld.global.u32 	%r676, [%rd7+172];
	xor.b32  	%r1072, %r1072, %r676;
	ld.global.u32 	%r677, [%rd7+176];
	xor.b32  	%r1071, %r1071, %r677;
$L__BB2_24:
	and.b32  	%r679, %r613, 512;
	setp.eq.s32 	%p19, %r679, 0;
	@%p19 bra 	$L__BB2_26;
	ld.global.u32 	%r680, [%rd7+180];
	xor.b32  	%r1075, %r1075, %r680;
	ld.global.u32 	%r681, [%rd7+184];
	xor.b32  	%r1074, %r1074, %r681;
	ld.global.u32 	%r682, [%rd7+188];
	xor.b32  	%r1073, %r1073, %r682;
	ld.global.u32 	%r683, [%rd7+192];
	xor.b32  	%r1072, %r1072, %r683;
	ld.global.u32 	%r684, [%rd7+196];
	xor.b32  	%r1071, %r1071, %r684;
$L__BB2_26:
	and.b32  	%r686, %r613, 1024;
	setp.eq.s32 	%p20, %r686, 0;
	@%p20 bra 	$L__BB2_28;
	ld.global.u32 	%r687, [%rd7+200];
	xor.b32  	%r1075, %r1075, %r687;
	ld.global.u32 	%r688, [%rd7+204];
	xor.b32  	%r1074, %r1074, %r688;
	ld.global.u32 	%r689, [%rd7+208];
	xor.b32  	%r1073, %r1073, %r689;
	ld.global.u32 	%r690, [%rd7+212];
	xor.b32  	%r1072, %r1072, %r690;
	ld.global.u32 	%r691, [%rd7+216];
	xor.b32  	%r1071, %r1071, %r691;
$L__BB2_28:
	and.b32  	%r693, %r613, 2048;
	setp.eq.s32 	%p21, %r693, 0;
	@%p21 bra 	$L__BB2_30;
	ld.global.u32 	%r694, [%rd7+220];
	xor.b32  	%r1075, %r1075, %r694;
	ld.global.u32 	%r695, [%rd7+224];
	xor.b32  	%r1074, %r1074, %r695;
	ld.global.u32 	%r696, [%rd7+228];
	xor.b32  	%r1073, %r1073, %r696;
	ld.global.u32 	%r697, [%rd7+232];
	xor.b32  	%r1072, %r1072, %r697;
	ld.global.u32 	%r698, [%rd7+236];
	xor.b32  	%r1071, %r1071, %r698;
$L__BB2_30:
	and.b32  	%r700, %r613, 4096;
	setp.eq.s32 	%p22, %r700, 0;
	@%p22 bra 	$L__BB2_32;
	ld.global.u32 	%r701, [%rd7+240];
	xor.b32  	%r1075, %r1075, %r701;
	ld.global.u32 	%r702, [%rd7+244];
	xor.b32  	%r1074, %r1074, %r702;
	ld.global.u32 	%r703, [%rd7+248];
	xor.b32  	%r1073, %r1073, %r703;
	ld.global.u32 	%r704, [%rd7+252];
	xor.b32  	%r1072, %r1072, %r704;
	ld.global.u32 	%r705, [%rd7+256];
	xor.b32  	%r1071, %r1071, %r705;
$L__BB2_32:
	and.b32  	%r707, %r613, 8192;
	setp.eq.s32 	%p23, %r707, 0;
	@%p23 bra 	$L__BB2_34;
	ld.global.u32 	%r708, [%rd7+260];
	xor.b32  	%r1075, %r1075, %r708;
	ld.global.u32 	%r709, [%rd7+264];
	xor.b32  	%r1074, %r1074, %r709;
	ld.global.u32 	%r710, [%rd7+268];
	xor.b32  	%r1073, %r1073, %r710;
	ld.global.u32 	%r711, [%rd7+272];
	xor.b32  	%r1072, %r1072, %r711;
	ld.global.u32 	%r712, [%rd7+276];
	xor.b32  	%r1071, %r1071, %r712;
$L__BB2_34:
	and.b32  	%r714, %r613, 16384;
	setp.eq.s32 	%p24, %r714, 0;
	@%p24 bra 	$L__BB2_36;
	ld.global.u32 	%r715, [%rd7+280];
	xor.b32  	%r1075, %r1075, %r715;
	ld.global.u32 	%r716, [%rd7+284];
	xor.b32  	%r1074, %r1074, %r716;
	ld.global.u32 	%r717, [%rd7+288];
	xor.b32  	%r1073, %r1073, %r717;
	ld.global.u32 	%r718, [%rd7+292];
	xor.b32  	%r1072, %r1072, %r718;
	ld.global.u32 	%r719, [%rd7+296];
	xor.b32  	%r1071, %r1071, %r719;
$L__BB2_36:
	and.b32  	%r721, %r613, 32768;
	setp.eq.s32 	%p25, %r721, 0;
	@%p25 bra 	$L__BB2_38;
	ld.global.u32 	%r722, [%rd7+300];
	xor.b32  	%r1075, %r1075, %r722;
	ld.global.u32 	%r723, [%rd7+304];
	xor.b32  	%r1074, %r1074, %r723;
	ld.global.u32 	%r724, [%rd7+308];
	xor.b32  	%r1073, %r1073, %r724;
	ld.global.u32 	%r725, [%rd7+312];
	xor.b32  	%r1072, %r1072, %r725;
	ld.global.u32 	%r726, [%rd7+316];
	xor.b32  	%r1071, %r1071, %r726;
$L__BB2_38:
	add.s32 	%r1070, %r1070, 16;
	setp.ne.s32 	%p26, %r1070, 32;
	@%p26 bra 	$L__BB2_6;
	mad.lo.s32 	%r727, %r1064, -31, %r23;
	add.s32 	%r1064, %r727, 1;
	setp.ne.s32 	%p27, %r1064, 5;
	@%p27 bra 	$L__BB2_5;
	st.local.u32 	[%rd1+4], %r1075;
	st.local.v2.u32 	[%rd1+8], {%r1074, %r1073};
	st.local.v2.u32 	[%rd1+16], {%r1072, %r1071};
	setp.eq.s64 	%p28, %rd5, 1;
	@%p28 bra 	$L__BB2_115;
	mov.b32 	%r1071, 0;
	mov.u32 	%r1072, %r1071;
	mov.u32 	%r1073, %r1071;
	mov.u32 	%r1074, %r1071;
	mov.u32 	%r1075, %r1071;
	mov.u32 	%r1156, %r1071;
$L__BB2_42:
	mul.wide.u32 	%rd25, %r1156, 4;
	add.s64 	%rd26, %rd1, %rd25;
	ld.local.u32 	%r198, [%rd26+4];
	shl.b32 	%r199, %r1156, 5;
	mov.b32 	%r1162, 0;
$L__BB2_43:
	.pragma "nounroll";
	shr.u32 	%r730, %r198, %r1162;
	and.b32  	%r731, %r730, 1;
	setp.eq.b32 	%p29, %r731, 1;
	not.pred 	%p30, %p29;
	add.s32 	%r732, %r199, %r1162;
	mul.lo.s32 	%r733, %r732, 5;
	mul.wide.u32 	%rd27, %r733, 4;
	add.s64 	%rd8, %rd6, %rd27;
	@%p30 bra 	$L__BB2_45;
	ld.global.u32 	%r734, [%rd8];
	xor.b32  	%r1075, %r1075, %r734;
	ld.global.u32 	%r735, [%rd8+4];
	xor.b32  	%r1074, %r1074, %r735;
	ld.global.u32 	%r736, [%rd8+8];
	xor.b32  	%r1073, %r1073, %r736;
	ld.global.u32 	%r737, [%rd8+12];
	xor.b32  	%r1072, %r1072, %r737;
	ld.global.u32 	%r738, [%rd8+16];
	xor.b32  	%r1071, %r1071, %r738;
$L__BB2_45:
	and.b32  	%r740, %r730, 2;
	setp.eq.s32 	%p31, %r740, 0;
	@%p31 bra 	$L__BB2_47;
	ld.global.u32 	%r741, [%rd8+20];
	xor.b32  	%r1075, %r1075, %r741;
	ld.global.u32 	%r742, [%rd8+24];
	xor.b32  	%r1074, %r1074, %r742;
	ld.global.u32 	%r743, [%rd8+28];
	xor.b32  	%r1073, %r1073, %r743;
	ld.global.u32 	%r744, [%rd8+32];
	xor.b32  	%r1072, %r1072, %r744;
	ld.global.u32 	%r745, [%rd8+36];
	xor.b32  	%r1071, %r1071, %r745;
$L__BB2_47:
	and.b32  	%r747, %r730, 4;
	setp.eq.s32 	%p32, %r747, 0;
	@%p32 bra 	$L__BB2_49;
	ld.global.u32 	%r748, [%rd8+40];
	xor.b32  	%r1075, %r1075, %r748;
	ld.global.u32 	%r749, [%rd8+44];
	xor.b32  	%r1074, %r1074, %r749;
	ld.global.u32 	%r750, [%rd8+48];
	xor.b32  	%r1073, %r1073, %r750;
	ld.global.u32 	%r751, [%rd8+52];
	xor.b32  	%r1072, %r1072, %r751;
	ld.global.u32 	%r752, [%rd8+56];
	xor.b32  	%r1071, %r1071, %r752;
$L__BB2_49:
	and.b32  	%r754, %r730, 8;
	setp.eq.s32 	%p33, %r754, 0;
	@%p33 bra 	$L__BB2_51;
	ld.global.u32 	%r755, [%rd8+60];
	xor.b32  	%r1075, %r1075, %r755;
	ld.global.u32 	%r756, [%rd8+64];
	xor.b32  	%r1074, %r1074, %r756;
	ld.global.u32 	%r757, [%rd8+68];
	xor.b32  	%r1073, %r1073, %r757;
	ld.global.u32 	%r758, [%rd8+72];
	xor.b32  	%r1072, %r1072, %r758;
	ld.global.u32 	%r759, [%rd8+76];
	xor.b32  	%r1071, %r1071, %r759;
$L__BB2_51:
	and.b32  	%r761, %r730, 16;
	setp.eq.s32 	%p34, %r761, 0;
	@%p34 bra 	$L__BB2_53;
	ld.global.u32 	%r762, [%rd8+80];
	xor.b32  	%r1075, %r1075, %r762;
	ld.global.u32 	%r763, [%rd8+84];
	xor.b32  	%r1074, %r1074, %r763;
	ld.global.u32 	%r764, [%rd8+88];
	xor.b32  	%r1073, %r1073, %r764;
	ld.global.u32 	%r765, [%rd8+92];
	xor.b32  	%r1072, %r1072, %r765;
	ld.global.u32 	%r766, [%rd8+96];
	xor.b32  	%r1071, %r1071, %r766;
$L__BB2_53:
	and.b32  	%r768, %r730, 32;
	setp.eq.s32 	%p35, %r768, 0;
	@%p35 bra 	$L__BB2_55;
	ld.global.u32 	%r769, [%rd8+100];
	xor.b32  	%r1075, %r1075, %r769;
	ld.global.u32 	%r770, [%rd8+104];
	xor.b32  	%r1074, %r1074, %r770;
	ld.global.u32 	%r771, [%rd8+108];
	xor.b32  	%r1073, %r1073, %r771;
	ld.global.u32 	%r772, [%rd8+112];
	xor.b32  	%r1072, %r1072, %r772;
	ld.global.u32 	%r773, [%rd8+116];
	xor.b32  	%r1071, %r1071, %r773;
$L__BB2_55:
	and.b32  	%r775, %r730, 64;
	setp.eq.s32 	%p36, %r775, 0;
	@%p36 bra 	$L__BB2_57;
	ld.global.u32 	%r776, [%rd8+120];
	xor.b32  	%r1075, %r1075, %r776;
	ld.global.u32 	%r777, [%rd8+124];
	xor.b32  	%r1074, %r1074, %r777;
	ld.global.u32 	%r778, [%rd8+128];
	xor.b32  	%r1073, %r1073, %r778;
	ld.global.u32 	%r779, [%rd8+132];
	xor.b32  	%r1072, %r1072, %r779;
	ld.global.u32 	%r780, [%rd8+136];
	xor.b32  	%r1071, %r1071, %r780;
$L__BB2_57:
	and.b32  	%r782, %r730, 128;
	setp.eq.s32 	%p37, %r782, 0;
	@%p37 bra 	$L__BB2_59;
	ld.global.u32 	%r783, [%rd8+140];
	xor.b32  	%r1075, %r1075, %r783;
	ld.global.u32 	%r784, [%rd8+144];
	xor.b32  	%r1074, %r1074, %r784;
	ld.global.u32 	%r785, [%rd8+148];
	xor.b32  	%r1073, %r1073, %r785;
	ld.global.u32 	%r786, [%rd8+152];
	xor.b32  	%r1072, %r1072, %r786;
	ld.global.u32 	%r787, [%rd8+156];
	xor.b32  	%r1071, %r1071, %r787;
$L__BB2_59:
	and.b32  	%r789, %r730, 256;
	setp.eq.s32 	%p38, %r789, 0;
	@%p38 bra 	$L__BB2_61;
	ld.global.u32 	%r790, [%rd8+160];
	xor.b32  	%r1075, %r1075, %r790;
	ld.global.u32 	%r791, [%rd8+164];
	xor.b32  	%r1074, %r1074, %r791;
	ld.global.u32 	%r792, [%rd8+168];
	xor.b32  	%r1073, %r1073, %r792;
	ld.global.u32 	%r793, [%rd8+172];
	xor.b32  	%r1072, %r1072, %r793;
	ld.global.u32 	%r794, [%rd8+176];
	xor.b32  	%r1071, %r1071, %r794;
$L__BB2_61:
	and.b32  	%r796, %r730, 512;
	setp.eq.s32 	%p39, %r796, 0;
	@%p39 bra 	$L__BB2_63;
	ld.global.u32 	%r797, [%rd8+180];
	xor.b32  	%r1075, %r1075, %r797;
	ld.global.u32 	%r798, [%rd8+184];
	xor.b32  	%r1074, %r1074, %r798;
	ld.global.u32 	%r799, [%rd8+188];
	xor.b32  	%r1073, %r1073, %r799;
	ld.global.u32 	%r800, [%rd8+192];
	xor.b32  	%r1072, %r1072, %r800;
	ld.global.u32 	%r801, [%rd8+196];
	xor.b32  	%r1071, %r1071, %r801;
$L__BB2_63:
	and.b32  	%r803, %r730, 1024;
	setp.eq.s32 	%p40, %r803, 0;
	@%p40 bra 	$L__BB2_65;
	ld.global.u32 	%r804, [%rd8+200];
	xor.b32  	%r1075, %r1075, %r804;
	ld.global.u32 	%r805, [%rd8+204];
	xor.b32  	%r1074, %r1074, %r805;
	ld.global.u32 	%r806, [%rd8+208];
	xor.b32  	%r1073, %r1073, %r806;
	ld.global.u32 	%r807, [%rd8+212];
	xor.b32  	%r1072, %r1072, %r807;
	ld.global.u32 	%r808, [%rd8+216];
	xor.b32  	%r1071, %r1071, %r808;
$L__BB2_65:
	and.b32  	%r810, %r730, 2048;
	setp.eq.s32 	%p41, %r810, 0;
	@%p41 bra 	$L__BB2_67;
	ld.global.u32 	%r811, [%rd8+220];
	xor.b32  	%r1075, %r1075, %r811;
	ld.global.u32 	%r812, [%rd8+224];
	xor.b32  	%r1074, %r1074, %r812;
	ld.global.u32 	%r813, [%rd8+228];
	xor.b32  	%r1073, %r1073, %r813;
	ld.global.u32 	%r814, [%rd8+232];
	xor.b32  	%r1072, %r1072, %r814;
	ld.global.u32 	%r815, [%rd8+236];
	xor.b32  	%r1071, %r1071, %r815;
$L__BB2_67:
	and.b32  	%r817, %r730, 4096;
	setp.eq.s32 	%p42, %r817, 0;
	@%p42 bra 	$L__BB2_69;
	ld.global.u32 	%r818, [%rd8+240];
	xor.b32  	%r1075, %r1075, %r818;
	ld.global.u32 	%r819, [%rd8+244];
	xor.b32  	%r1074, %r1074, %r819;
	ld.global.u32 	%r820, [%rd8+248];
	xor.b32  	%r1073, %r1073, %r820;
	ld.global.u32 	%r821, [%rd8+252];
	xor.b32  	%r1072, %r1072, %r821;
	ld.global.u32 	%r822, [%rd8+256];
	xor.b32  	%r1071, %r1071, %r822;
$L__BB2_69:
	and.b32  	%r824, %r730, 8192;
	setp.eq.s32 	%p43, %r824, 0;
	@%p43 bra 	$L__BB2_71;
	ld.global.u32 	%r825, [%rd8+260];
	xor.b32  	%r1075, %r1075, %r825;
	ld.global.u32 	%r826, [%rd8+264];
	xor.b32  	%r1074, %r1074, %r826;
	ld.global.u32 	%r827, [%rd8+268];
	xor.b32  	%r1073, %r1073, %r827;
	ld.global.u32 	%r828, [%rd8+272];
	xor.b32  	%r1072, %r1072, %r828;
	ld.global.u32 	%r829, [%rd8+276];
	xor.b32  	%r1071, %r1071, %r829;
$L__BB2_71:
	and.b32  	%r831, %r730, 16384;
	setp.eq.s32 	%p44, %r831, 0;
	@%p44 bra 	$L__BB2_73;
	ld.global.u32 	%r832, [%rd8+280];
	xor.b32  	%r1075, %r1075, %r832;
	ld.global.u32 	%r833, [%rd8+284];
	xor.b32  	%r1074, %r1074, %r833;
	ld.global.u32 	%r834, [%rd8+288];
	xor.b32  	%r1073, %r1073, %r834;
	ld.global.u32 	%r835, [%rd8+292];
	xor.b32  	%r1072, %r1072, %r835;
	ld.global.u32 	%r836, [%rd8+296];
	xor.b32  	%r1071, %r1071, %r836;
$L__BB2_73:
	and.b32  	%r838, %r730, 32768;
	setp.eq.s32 	%p45, %r838, 0;
	@%p45 bra 	$L__BB2_75;
	ld.global.u32 	%r839, [%rd8+300];
	xor.b32  	%r1075, %r1075, %r839;
	ld.global.u32 	%r840, [%rd8+304];
	xor.b32  	%r1074, %r1074, %r840;
	ld.global.u32 	%r841, [%rd8+308];
	xor.b32  	%r1073, %r1073, %r841;
	ld.global.u32 	%r842, [%rd8+312];
	xor.b32  	%r1072, %r1072, %r842;
	ld.global.u32 	%r843, [%rd8+316];
	xor.b32  	%r1071, %r1071, %r843;
$L__BB2_75:
	add.s32 	%r1162, %r1162, 16;
	setp.ne.s32 	%p46, %r1162, 32;
	@%p46 bra 	$L__BB2_43;
	mad.lo.s32 	%r844, %r1156, -31, %r199;
	add.s32 	%r1156, %r844, 1;
	setp.ne.s32 	%p47, %r1156, 5;
	@%p47 bra 	$L__BB2_42;
	st.local.u32 	[%rd1+4], %r1075;
	st.local.v2.u32 	[%rd1+8], {%r1074, %r1073};
	st.local.v2.u32 	[%rd1+16], {%r1072, %r1071};
	setp.ne.s64 	%p48, %rd5, 3;
	@%p48 bra 	$L__BB2_115;
	mov.b32 	%r1071, 0;
	mov.u32 	%r1072, %r1071;
	mov.u32 	%r1073, %r1071;
	mov.u32 	%r1074, %r1071;
	mov.u32 	%r1075, %r1071;
	mov.u32 	%r1248, %r1071;
$L__BB2_79:
	mul.wide.u32 	%rd28, %r1248, 4;
	add.s64 	%rd29, %rd1, %rd28;
	ld.local.u32 	%r374, [%rd29+4];
	shl.b32 	%r375, %r1248, 5;
	mov.b32 	%r1254, 0;
$L__BB2_80:
	.pragma "nounroll";
	shr.u32 	%r847, %r374, %r1254;
	and.b32  	%r848, %r847, 1;
	setp.eq.b32 	%p49, %r848, 1;
	not.pred 	%p50, %p49;
	add.s32 	%r849, %r375, %r1254;
	mul.lo.s32 	%r850, %r849, 5;
	mul.wide.u32 	%rd30, %r850, 4;
	add.s64 	%rd9, %rd6, %rd30;
	@%p50 bra 	$L__BB2_82;
	ld.global.u32 	%r851, [%rd9];
	xor.b32  	%r1075, %r1075, %r851;
	ld.global.u32 	%r852, [%rd9+4];
	xor.b32  	%r1074, %r1074, %r852;
	ld.global.u32 	%r853, [%rd9+8];
	xor.b32  	%r1073, %r1073, %r853;
	ld.global.u32 	%r854, [%rd9+12];
	xor.b32  	%r1072, %r1072, %r854;
	ld.global.u32 	%r855, [%rd9+16];
	xor.b32  	%r1071, %r1071, %r855;
$L__BB2_82:
	and.b32  	%r857, %r847, 2;
	setp.eq.s32 	%p51, %r857, 0;
	@%p51 bra 	$L__BB2_84;
	ld.global.u32 	%r858, [%rd9+20];
	xor.b32  	%r1075, %r1075, %r858;
	ld.global.u32 	%r859, [%rd9+24];
	xor.b32  	%r1074, %r1074, %r859;
	ld.global.u32 	%r860, [%rd9+28];
	xor.b32  	%r1073, %r1073, %r860;
	ld.global.u32 	%r861, [%rd9+32];
	xor.b32  	%r1072, %r1072, %r861;
	ld.global.u32 	%r862, [%rd9+36];
	xor.b32  	%r1071, %r1071, %r862;
$L__BB2_84:
	and.b32  	%r864, %r847, 4;
	setp.eq.s32 	%p52, %r864, 0;
	@%p52 bra 	$L__BB2_86;
	ld.global.u32 	%r865, [%rd9+40];
	xor.b32  	%r1075, %r1075, %r865;
	ld.global.u32 	%r866, [%rd9+44];
	xor.b32  	%r1074, %r1074, %r866;
	ld.global.u32 	%r867, [%rd9+48];
	xor.b32  	%r1073, %r1073, %r867;
	ld.global.u32 	%r868, [%rd9+52];
	xor.b32  	%r1072, %r1072, %r868;
	ld.global.u32 	%r869, [%rd9+56];
	xor.b32  	%r1071, %r1071, %r869;
$L__BB2_86:
	and.b32  	%r871, %r847, 8;
	setp.eq.s32 	%p53, %r871, 0;
	@%p53 bra 	$L__BB2_88;
	ld.global.u32 	%r872, [%rd9+60];
	xor.b32  	%r1075, %r1075, %r872;
	ld.global.u32 	%r873, [%rd9+64];
	xor.b32  	%r1074, %r1074, %r873;
	ld.global.u32 	%r874, [%rd9+68];
	xor.b32  	%r1073, %r1073, %r874;
	ld.global.u32 	%r875, [%rd9+72];
	xor.b32  	%r1072, %r1072, %r875;
	ld.global.u32 	%r876, [%rd9+76];
	xor.b32  	%r1071, %r1071, %r876;
$L__BB2_88:
	and.b32  	%r878, %r847, 16;
	setp.eq.s32 	%p54, %r878, 0;
	@%p54 bra 	$L__BB2_90;
	ld.global.u32 	%r879, [%rd9+80];
	xor.b32  	%r1075, %r1075, %r879;
	ld.global.u32 	%r880, [%rd9+84];
	xor.b32  	%r1074, %r1074, %r880;
	ld.global.u32 	%r881, [%rd9+88];
	xor.b32  	%r1073, %r1073, %r881;
	ld.global.u32 	%r882, [%rd9+92];
	xor.b32  	%r1072, %r1072, %r882;
	ld.global.u32 	%r883, [%rd9+96];
	xor.b32  	%r1071, %r1071, %r883;
$L__BB2_90:
	and.b32  	%r885, %r847, 32;
	setp.eq.s32 	%p55, %r885, 0;
	@%p55 bra 	$L__BB2_92;
	ld.global.u32 	%r886, [%rd9+100];
	xor.b32  	%r1075, %r1075, %r886;
	ld.global.u32 	%r887, [%rd9+104];
	xor.b32  	%r1074, %r1074, %r887;
	ld.global.u32 	%r888, [%rd9+108];
	xor.b32  	%r1073, %r1073, %r888;
	ld.global.u32 	%r889, [%rd9+112];
	xor.b32  	%r1072, %r1072, %r889;
	ld.global.u32 	%r890, [%rd9+116];
	xor.b32  	%r1071, %r1071, %r890;
$L__BB2_92:
	and.b32  	%r892, %r847, 64;
	setp.eq.s32 	%p56, %r892, 0;
	@%p56 bra 	$L__BB2_94;
	ld.global.u32 	%r893, [%rd9+120];
	xor.b32  	%r1075, %r1075, %r893;
	ld.global.u32 	%r894, [%rd9+124];
	xor.b32  	%r1074, %r1074, %r894;
	ld.global.u32 	%r895, [%rd9+128];
	xor.b32  	%r1073, %r1073, %r895;
	ld.global.u32 	%r896, [%rd9+132];
	xor.b32  	%r1072, %r1072, %r896;
	ld.global.u32 	%r897, [%rd9+136];
	xor.b32  	%r1071, %r1071, %r897;
$L__BB2_94:
	and.b32  	%r899, %r847, 128;
	setp.eq.s32 	%p57, %r899, 0;
	@%p57 bra 	$L__BB2_96;
	ld.global.u32 	%r900, [%rd9+140];
	xor.b32  	%r1075, %r1075, %r900;
	ld.global.u32 	%r901, [%rd9+144];
	xor.b32  	%r1074, %r1074, %r901;
	ld.global.u32 	%r902, [%rd9+148];
	xor.b32  	%r1073, %r1073, %r902;
	ld.global.u32 	%r903, [%rd9+152];
	xor.b32  	%r1072, %r1072, %r903;
	ld.global.u32 	%r904, [%rd9+156];
	xor.b32  	%r1071, %r1071, %r904;
$L__BB2_96:
	and.b32  	%r906, %r847, 256;
	setp.eq.s32 	%p58, %r906, 0;
	@%p58 bra 	$L__BB2_98;
	ld.global.u32 	%r907, [%rd9+160];
	xor.b32  	%r1075, %r1075, %r907;
	ld.global.u32 	%r908, [%rd9+164];
	xor.b32  	%r1074, %r1074, %r908;
	ld.global.u32 	%r909, [%rd9+168];
	xor.b32  	%r1073, %r1073, %r909;
	ld.global.u32 	%r910, [%rd9+172];
	xor.b32  	%r1072, %r1072, %r910;
	ld.global.u32 	%r911, [%rd9+176];
	xor.b32  	%r1071, %r1071, %r911;
$L__BB2_98:
	and.b32  	%r913, %r847, 512;
	setp.eq.s32 	%p59, %r913, 0;
	@%p59 bra 	$L__BB2_100;
	ld.global.u32 	%r914, [%rd9+180];
	xor.b32  	%r1075, %r1075, %r914;
	ld.global.u32 	%r915, [%rd9+184];
	xor.b32  	%r1074, %r1074, %r915;
	ld.global.u32 	%r916, [%rd9+188];
	xor.b32  	%r1073, %r1073, %r916;
	ld.global.u32 	%r917, [%rd9+192];
	xor.b32  	%r1072, %r1072, %r917;
	ld.global.u32 	%r918, [%rd9+196];
	xor.b32  	%r1071, %r1071, %r918;
$L__BB2_100:
	and.b32  	%r920, %r847, 1024;
	setp.eq.s32 	%p60, %r920, 0;
	@%p60 bra 	$L__BB2_102;
	ld.global.u32 	%r921, [%rd9+200];
	xor.b32  	%r1075, %r1075, %r921;
	ld.global.u32 	%r922, [%rd9+204];
	xor.b32  	%r1074, %r1074, %r922;
	ld.global.u32 	%r923, [%rd9+208];
	xor.b32  	%r1073, %r1073, %r923;
	ld.global.u32 	%r924, [%rd9+212];
	xor.b32  	%r1072, %r1072, %r924;
	ld.global.u32 	%r925, [%rd9+216];
	xor.b32  	%r1071, %r1071, %r925;
$L__BB2_102:
	and.b32  	%r927, %r847, 2048;
	setp.eq.s32 	%p61, %r927, 0;
	@%p61 bra 	$L__BB2_104;
	ld.global.u32 	%r928, [%rd9+220];
	xor.b32  	%r1075, %r1075, %r928;
	ld.global.u32 	%r929, [%rd9+224];
	xor.b32  	%r1074, %r1074, %r929;
	ld.global.u32 	%r930, [%rd9+228];
	xor.b32  	%r1073, %r1073, %r930;
	ld.global.u32 	%r931, [%rd9+232];
	xor.b32  	%r1072, %r1072, %r931;
	ld.global.u32 	%r932, [%rd9+236];
	xor.b32  	%r1071, %r1071, %r932;
$L__BB2_104:
	and.b32  	%r934, %r847, 4096;
	setp.eq.s32 	%p62, %r934, 0;
	@%p62 bra 	$L__BB2_106;
	ld.global.u32 	%r935, [%rd9+240];
	xor.b32  	%r1075, %r1075, %r935;
	ld.global.u32 	%r936, [%rd9+244];
	xor.b32  	%r1074, %r1074, %r936;
	ld.global.u32 	%r937, [%rd9+248];
	xor.b32  	%r1073, %r1073, %r937;
	ld.global.u32 	%r938, [%rd9+252];
	xor.b32  	%r1072, %r1072, %r938;
	ld.global.u32 	%r939, [%rd9+256];
	xor.b32  	%r1071, %r1071, %r939;
$L__BB2_106:
	and.b32  	%r941, %r847, 8192;
	setp.eq.s32 	%p63, %r941, 0;
	@%p63 bra 	$L__BB2_108;
	ld.global.u32 	%r942, [%rd9+260];
	xor.b32  	%r1075, %r1075, %r942;
	ld.global.u32 	%r943, [%rd9+264];
	xor.b32  	%r1074, %r1074, %r943;
	ld.global.u32 	%r944, [%rd9+268];
	xor.b32  	%r1073, %r1073, %r944;
	ld.global.u32 	%r945, [%rd9+272];
	xor.b32  	%r1072, %r1072, %r945;
	ld.global.u32 	%r946, [%rd9+276];
	xor.b32  	%r1071, %r1071, %r946;
$L__BB2_108:
	and.b32  	%r948, %r847, 16384;
	setp.eq.s32 	%p64, %r948, 0;
	@%p64 bra 	$L__BB2_110;
	ld.global.u32 	%r949, [%rd9+280];
	xor.b32  	%r1075, %r1075, %r949;
	ld.global.u32 	%r950, [%rd9+284];
	xor.b32  	%r1074, %r1074, %r950;
	ld.global.u32 	%r951, [%rd9+288];
	xor.b32  	%r1073, %r1073, %r951;
	ld.global.u32 	%r952, [%rd9+292];
	xor.b32  	%r1072, %r1072, %r952;
	ld.global.u32 	%r953, [%rd9+296];
	xor.b32  	%r1071, %r1071, %r953;
$L__BB2_110:
	and.b32  	%r955, %r847, 32768;
	setp.eq.s32 	%p65, %r955, 0;
	@%p65 bra 	$L__BB2_112;
	ld.global.u32 	%r956, [%rd9+300];
	xor.b32  	%r1075, %r1075, %r956;
	ld.global.u32 	%r957, [%rd9+304];
	xor.b32  	%r1074, %r1074, %r957;
	ld.global.u32 	%r958, [%rd9+308];
	xor.b32  	%r1073, %r1073, %r958;
	ld.global.u32 	%r959, [%rd9+312];
	xor.b32  	%r1072, %r1072, %r959;
	ld.global.u32 	%r960, [%rd9+316];
	xor.b32  	%r1071, %r1071, %r960;
$L__BB2_112:
	add.s32 	%r1254, %r1254, 16;
	setp.ne.s32 	%p66, %r1254, 32;
	@%p66 bra 	$L__BB2_80;
	mad.lo.s32 	%r961, %r1248, -31, %r375;
	add.s32 	%r1248, %r961, 1;
	setp.ne.s32 	%p67, %r1248, 5;
	@%p67 bra 	$L__BB2_79;
	st.local.u32 	[%rd1+4], %r1075;
	st.local.v2.u32 	[%rd1+8], {%r1074, %r1073};
	st.local.v2.u32 	[%rd1+16], {%r1072, %r1071};
$L__BB2_115:
	shr.u64 	%rd36, %rd4, 2;
	add.s32 	%r1058, %r1058, 1;
	setp.gt.u64 	%p68, %rd4, 3;
	@%p68 bra 	$L__BB2_3;
$L__BB2_116:
	mad.lo.s32 	%r962, %r4, -1703105765, %r3;
	add.s32 	%r1363, %r962, 6615241;
	mov.b32 	%r963, 0;
	st.local.u32 	[%rd1+28], %r963;
	st.local.u32 	[%rd1+32], %r963;
	mov.b64 	%rd31, 0;
	st.local.u64 	[%rd1+40], %rd31;
	add.s64 	%rd11, %rd3, -1;
	setp.eq.s64 	%p70, %rd11, 0;
	mov.pred 	%p101, 0;
	mov.f32 	%f146, 0f00000000;
	@%p70 bra 	$L__BB2_123;
	setp.eq.s64 	%p71, %rd3, 2;
	@%p71 bra 	$L__BB2_120;
	and.b64  	%rd37, %rd11, -2;
	mul.lo.s32 	%r965, %r4, 1703105765;
	sub.s32 	%r966, %r3, %r965;
	add.s32 	%r1345, %r966, 7340115;
	mov.u32 	%r1349, %r1074;
	mov.u32 	%r1350, %r1075;
$L__BB2_119:
	mov.u32 	%r1075, %r1073;
	mov.u32 	%r1074, %r1072;
	mov.u32 	%r1073, %r1071;
	mov.u32 	%r1363, %r1345;
	shr.u32 	%r967, %r1350, 2;
	xor.b32  	%r968, %r967, %r1350;
	shl.b32 	%r969, %r1073, 4;
	shl.b32 	%r970, %r968, 1;
	xor.b32  	%r971, %r970, %r969;
	xor.b32  	%r972, %r971, %r968;
	xor.b32  	%r1072, %r972, %r1073;
	add.s32 	%r973, %r1363, %r1072;
	add.s32 	%r974, %r973, -362437;
	shr.u32 	%r975, %r1349, 2;
	xor.b32  	%r976, %r975, %r1349;
	shl.b32 	%r977, %r1072, 4;
	shl.b32 	%r978, %r976, 1;
	xor.b32  	%r979, %r978, %r977;
	xor.b32  	%r980, %r979, %r976;
	xor.b32  	%r1071, %r980, %r1072;
	add.s32 	%r981, %r1363, %r1071;
	cvt.rn.f32.u32 	%f32, %r974;
	fma.rn.f32 	%f33, %f32, 0f2F800000, 0f2F000000;
	cvt.rn.f32.u32 	%f34, %r981;
	fma.rn.f32 	%f35, %f34, 0f30C90FDB, 0f30490FDB;
	setp.lt.f32 	%p72, %f33, 0f00800000;
	mul.f32 	%f36, %f33, 0f4B000000;
	selp.f32 	%f37, %f36, %f33, %p72;
	selp.f32 	%f38, 0fC1B80000, 0f00000000, %p72;
	mov.b32 	%r982, %f37;
	add.s32 	%r983, %r982, -1059760811;
	and.b32  	%r984, %r983, -8388608;
	sub.s32 	%r985, %r982, %r984;
	mov.b32 	%f39, %r985;
	cvt.rn.f32.s32 	%f40, %r984;
	fma.rn.f32 	%f41, %f40, 0f34000000, %f38;
	add.f32 	%f42, %f39, 0fBF800000;
	fma.rn.f32 	%f43, %f42, 0fBE055027, 0f3E1039F6;
	fma.rn.f32 	%f44, %f43, %f42, 0fBDF8CDCC;
	fma.rn.f32 	%f45, %f44, %f42, 0f3E0F2955;
	fma.rn.f32 	%f46, %f45, %f42, 0fBE2AD8B9;
	fma.rn.f32 	%f47, %f46, %f42, 0f3E4CED0B;
	fma.rn.f32 	%f48, %f47, %f42, 0fBE7FFF22;
	fma.rn.f32 	%f49, %f48, %f42, 0f3EAAAA78;
	fma.rn.f32 	%f50, %f49, %f42, 0fBF000000;
	mul.f32 	%f51, %f42, %f50;
	fma.rn.f32 	%f52, %f51, %f42, %f42;
	fma.rn.f32 	%f53, %f41, 0f3F317218, %f52;
	setp.gt.u32 	%p73, %r982, 2139095039;
	fma.rn.f32 	%f54, %f37, 0f7F800000, 0f7F800000;
	selp.f32 	%f55, %f54, %f53, %p73;
	setp.eq.f32 	%p74, %f37, 0f00000000;
	mul.f32 	%f56, %f55, 0fC0000000;
	selp.f32 	%f57, 0f7F800000, %f56, %p74;
	sqrt.rn.f32 	%f58, %f57;
	sin.approx.f32 	%f59, %f35;
	cos.approx.f32 	%f60, %f35;
	mul.f32 	%f61, %f58, %f59;
	mul.f32 	%f146, %f58, %f60;
	fma.rn.f32 	%f62, %f2, %f61, %f140;
	fma.rn.f32 	%f140, %f2, %f146, %f62;
	add.s32 	%r1345, %r1363, 724874;
	add.s64 	%rd37, %rd37, -2;
	setp.ne.s64 	%p75, %rd37, 0;
	mov.u32 	%r1349, %r1074;
	mov.u32 	%r1350, %r1075;
	@%p75 bra 	$L__BB2_119;
$L__BB2_120:
	and.b64  	%rd32, %rd11, 1;
	setp.eq.b64 	%p101, %rd32, 1;
	setp.eq.s64 	%p76, %rd32, 0;
	mov.b32 	%r1369, 0;
	mov.u32 	%r1364, %r1071;
	mov.u32 	%r1365, %r1072;
	mov.u32 	%r1366, %r1073;
	@%p76 bra 	$L__BB2_122;
	shr.u32 	%r988, %r1075, 2;
	xor.b32  	%r989, %r988, %r1075;
	shl.b32 	%r990, %r1071, 4;
	shl.b32 	%r991, %r989, 1;
	xor.b32  	%r992, %r991, %r990;
	xor.b32  	%r993, %r992, %r989;
	xor.b32  	%r1365, %r993, %r1071;
	add.s32 	%r994, %r1363, %r1365;
	add.s32 	%r995, %r994, 362437;
	shr.u32 	%r996, %r1074, 2;
	xor.b32  	%r997, %r996, %r1074;
	shl.b32 	%r998, %r1365, 4;
	shl.b32 	%r999, %r997, 1;
	xor.b32  	%r1000, %r999, %r998;
	xor.b32  	%r1001, %r1000, %r997;
	xor.b32  	%r1364, %r1001, %r1365;
	add.s32 	%r1363, %r1363, 724874;
	add.s32 	%r1002, %r1364, %r1363;
	cvt.rn.f32.u32 	%f63, %r995;
	fma.rn.f32 	%f64, %f63, 0f2F800000, 0f2F000000;
	cvt.rn.f32.u32 	%f65, %r1002;
	fma.rn.f32 	%f66, %f65, 0f30C90FDB, 0f30490FDB;
	setp.lt.f32 	%p77, %f64, 0f00800000;
	mul.f32 	%f67, %f64, 0f4B000000;
	selp.f32 	%f68, %f67, %f64, %p77;
	selp.f32 	%f69, 0fC1B80000, 0f00000000, %p77;
	mov.b32 	%r1003, %f68;
	add.s32 	%r1004, %r1003, -1059760811;
	and.b32  	%r1005, %r1004, -8388608;
	sub.s32 	%r1006, %r1003, %r1005;
	mov.b32 	%f70, %r1006;
	cvt.rn.f32.s32 	%f71, %r1005;
	fma.rn.f32 	%f72, %f71, 0f34000000, %f69;
	add.f32 	%f73, %f70, 0fBF800000;
	fma.rn.f32 	%f74, %f73, 0fBE055027, 0f3E1039F6;
	fma.rn.f32 	%f75, %f74, %f73, 0fBDF8CDCC;
	fma.rn.f32 	%f76, %f75, %f73, 0f3E0F2955;
	fma.rn.f32 	%f77, %f76, %f73, 0fBE2AD8B9;
	fma.rn.f32 	%f78, %f77, %f73, 0f3E4CED0B;
	fma.rn.f32 	%f79, %f78, %f73, 0fBE7FFF22;
	fma.rn.f32 	%f80, %f79, %f73, 0f3EAAAA78;
	fma.rn.f32 	%f81, %f80, %f73, 0fBF000000;
	mul.f32 	%f82, %f73, %f81;
	fma.rn.f32 	%f83, %f82, %f73, %f73;
	fma.rn.f32 	%f84, %f72, 0f3F317218, %f83;
	setp.gt.u32 	%p78, %r1003, 2139095039;
	fma.rn.f32 	%f85, %f68, 0f7F800000, 0f7F800000;
	selp.f32 	%f86, %f85, %f84, %p78;
	setp.eq.f32 	%p79, %f68, 0f00000000;
	mul.f32 	%f87, %f86, 0fC0000000;
	selp.f32 	%f88, 0f7F800000, %f87, %p79;
	sqrt.rn.f32 	%f89, %f88;
	sin.approx.f32 	%f90, %f66;
	cos.approx.f32 	%f91, %f66;
	mul.f32 	%f92, %f89, %f90;
	mul.f32 	%f146, %f89, %f91;
	fma.rn.f32 	%f140, %f2, %f92, %f140;
	mov.b32 	%r1369, 1;
	mov.u32 	%r1366, %r1071;
	mov.u32 	%r1074, %r1072;
	mov.u32 	%r1075, %r1073;
	mov.u32 	%r1071, %r1364;
	mov.u32 	%r1072, %r1365;
	mov.u32 	%r1073, %r1366;
$L__BB2_122:
	st.local.u32 	[%rd1+24], %r1369;
	st.local.v2.u32 	[%rd1+8], {%r1074, %r1366};
	st.local.v2.u32 	[%rd1+16], {%r1365, %r1364};
	st.local.v2.u32 	[%rd1], {%r1363, %r1075};
	st.local.f32 	[%rd1+32], %f146;
$L__BB2_123:
	ld.param.f32 	%f137, [bm_central_moment_param_6];
	ld.param.f32 	%f136, [bm_central_moment_param_5];
	cvt.rn.f32.u64 	%f93, %rd11;
	mul.f32 	%f94, %f137, %f93;
	sub.f32 	%f15, %f136, %f94;
	mov.b32 	%r1376, 0;
	@%p101 bra 	$L__BB2_125;
	shr.u32 	%r1009, %r1075, 2;
	xor.b32  	%r1010, %r1009, %r1075;
	shl.b32 	%r1011, %r1071, 4;
	shl.b32 	%r1012, %r1010, 1;
	xor.b32  	%r1013, %r1012, %r1011;
	xor.b32  	%r1014, %r1013, %r1010;
	xor.b32  	%r1015, %r1014, %r1071;
	add.s32 	%r1016, %r1363, %r1015;
	add.s32 	%r1017, %r1016, 362437;
	shr.u32 	%r1018, %r1074, 2;
	xor.b32  	%r1019, %r1018, %r1074;
	st.local.v2.u32 	[%rd1+8], {%r1072, %r1071};
	shl.b32 	%r1020, %r1015, 4;
	shl.b32 	%r1021, %r1019, 1;
	xor.b32  	%r1022, %r1021, %r1020;
	xor.b32  	%r1023, %r1022, %r1019;
	xor.b32  	%r1024, %r1023, %r1015;
	st.local.v2.u32 	[%rd1+16], {%r1015, %r1024};
	add.s32 	%r1025, %r1363, 724874;
	st.local.v2.u32 	[%rd1], {%r1025, %r1073};
	add.s32 	%r1026, %r1024, %r1025;
	cvt.rn.f32.u32 	%f95, %r1017;
	fma.rn.f32 	%f96, %f95, 0f2F800000, 0f2F000000;
	cvt.rn.f32.u32 	%f97, %r1026;
	fma.rn.f32 	%f98, %f97, 0f30C90FDB, 0f30490FDB;
	setp.lt.f32 	%p80, %f96, 0f00800000;
	mul.f32 	%f99, %f96, 0f4B000000;
	selp.f32 	%f100, %f99, %f96, %p80;
	selp.f32 	%f101, 0fC1B80000, 0f00000000, %p80;
	mov.b32 	%r1027, %f100;
	add.s32 	%r1028, %r1027, -1059760811;
	and.b32  	%r1029, %r1028, -8388608;
	sub.s32 	%r1030, %r1027, %r1029;
	mov.b32 	%f102, %r1030;
	cvt.rn.f32.s32 	%f103, %r1029;
	fma.rn.f32 	%f104, %f103, 0f34000000, %f101;
	add.f32 	%f105, %f102, 0fBF800000;
	fma.rn.f32 	%f106, %f105, 0fBE055027, 0f3E1039F6;
	fma.rn.f32 	%f107, %f106, %f105, 0fBDF8CDCC;
	fma.rn.f32 	%f108, %f107, %f105, 0f3E0F2955;
	fma.rn.f32 	%f109, %f108, %f105, 0fBE2AD8B9;
	fma.rn.f32 	%f110, %f109, %f105, 0f3E4CED0B;
	fma.rn.f32 	%f111, %f110, %f105, 0fBE7FFF22;
	fma.rn.f32 	%f112, %f111, %f105, 0f3EAAAA78;
	fma.rn.f32 	%f113, %f112, %f105, 0fBF000000;
	mul.f32 	%f114, %f105, %f113;
	fma.rn.f32 	%f115, %f114, %f105, %f105;
	fma.rn.f32 	%f116, %f104, 0f3F317218, %f115;
	setp.gt.u32 	%p81, %r1027, 2139095039;
	fma.rn.f32 	%f117, %f100, 0f7F800000, 0f7F800000;
	selp.f32 	%f118, %f117, %f116, %p81;
	setp.eq.f32 	%p82, %f100, 0f00000000;
	mul.f32 	%f119, %f118, 0fC0000000;
	selp.f32 	%f120, 0f7F800000, %f119, %p82;
	sqrt.rn.f32 	%f121, %f120;
	sin.approx.f32 	%f122, %f98;
	cos.approx.f32 	%f123, %f98;
	mul.f32 	%f146, %f121, %f122;
	mul.f32 	%f124, %f121, %f123;
	st.local.f32 	[%rd1+32], %f124;
	mov.b32 	%r1376, 1;
$L__BB2_125:
	ld.param.u32 	%r1051, [bm_central_moment_param_4];
	ld.param.f32 	%f135, [bm_central_moment_param_1];
	st.local.u32 	[%rd1+24], %r1376;
	mul.f32 	%f125, %f1, %f15;
	sqrt.rn.f32 	%f126, %f125;
	fma.rn.f32 	%f127, %f146, %f126, %f140;
	sub.f32 	%f18, %f127, %f135;
	cvt.f64.f32 	%fd1, %f18;
	cvt.rn.f64.s32 	%fd2, %r1051;
	{
	.reg .b32 %temp; 
	mov.b64 	{%temp, %r595}, %fd1;
	}
	{
	.reg .b32 %temp; 
	mov.b64 	{%temp, %r596}, %fd2;
	}
	shr.u32 	%r1031, %r596, 20;
	and.b32  	%r1032, %r1031, 2047;
	add.s32 	%r1033, %r1032, -1012;
	mov.b64 	%rd33, %fd2;
	shl.b64 	%rd15, %rd33, %r1033;
	setp.eq.s64 	%p102, %rd15, -9223372036854775808;
	abs.f64 	%fd3, %fd1;
	{ // callseq 0, 0
	.param .b64 param0;
	st.param.f64 	[param0], %fd3;
	.param .b64 param1;
	st.param.f64 	[param1], %fd2;
	.param .b64 retval0;
	call.uni (retval0), 
	__internal_accurate_pow, 
	(
	param0, 
	param1
	);
	ld.param.f64 	%fd10, [retval0];
	} // callseq 0
	setp.lt.s32 	%p84, %r595, 0;
	neg.f64 	%fd12, %fd10;
	selp.f64 	%fd13, %fd12, %fd10, %p102;
	selp.f64 	%fd17, %fd13, %fd10, %p84;
	setp.neu.f32 	%p85, %f18, 0f00000000;
	@%p85 bra 	$L__BB2_127;
	setp.eq.s64 	%p86, %rd15, -9223372036854775808;
	abs.f64 	%fd14, %fd2;
	setp.neu.f64 	%p87, %fd14, 0d3FE0000000000000;
	and.pred  	%p102, %p87, %p86;
	selp.b32 	%r1034, %r595, 0, %p102;
	setp.lt.s32 	%p88, %r596, 0;
	or.b32  	%r1035, %r1034, 2146435072;
	selp.b32 	%r1036, %r1035, %r1034, %p88;
	mov.b32 	%r1037, 0;
	mov.b64 	%fd17, {%r1037, %r1036};
$L__BB2_127:
	add.f64 	%fd15, %fd2, %fd1;
	{
	.reg .b32 %temp; 
	mov.b64 	{%temp, %r1038}, %fd15;
	}
	and.b32  	%r1039, %r1038, 2146435072;
	setp.ne.s32 	%p89, %r1039, 2146435072;
	@%p89 bra 	$L__BB2_132;
	setp.num.f32 	%p90, %f18, %f18;
	@%p90 bra 	$L__BB2_130;
	add.rn.f64 	%fd17, %fd1, %fd2;
	bra.uni 	$L__BB2_132;
$L__BB2_130:
	setp.neu.f64 	%p91, %fd3, 0d7FF0000000000000;
	@%p91 bra 	$L__BB2_132;
	setp.lt.s32 	%p92, %r595, 0;
	setp.lt.s32 	%p93, %r596, 0;
	selp.b32 	%r1040, 0, 2146435072, %p93;
	and.b32  	%r1041, %r596, 2147483647;
	setp.ne.s32 	%p94, %r1041, 1071644672;
	or.b32  	%r1042, %r1040, -2147483648;
	selp.b32 	%r1043, %r1042, %r1040, %p94;
	selp.b32 	%r1044, %r1043, %r1040, %p102;
	selp.b32 	%r1045, %r1044, %r1040, %p92;
	mov.b32 	%r1046, 0;
	mov.b64 	%fd17, {%r1046, %r1045};
$L__BB2_132:
	ld.param.u32 	%r1052, [bm_central_moment_param_4];
	setp.eq.f32 	%p95, %f18, 0f3F800000;
	setp.eq.s32 	%p96, %r1052, 0;
	cvt.rn.f32.f64 	%f128, %fd17;
	selp.f32 	%f129, 0f3F800000, %f128, %p95;
	selp.f32 	%f147, 0f3F800000, %f129, %p96;
$L__BB2_133:
	shl.b32 	%r1047, %r1, 2;
	mov.u32 	%r1048, _ZZ17bm_central_momentE5sdata;
	add.s32 	%r597, %r1048, %r1047;
	st.shared.f32 	[%r597], %f147;
	bar.sync 	0;
	setp.lt.u32 	%p97, %r1377, 2;
	@%p97 bra 	$L__BB2_137;
$L__BB2_134:
	shr.u32 	%r599, %r1377, 1;
	setp.ge.u32 	%p98, %r1, %r599;
	@%p98 bra 	$L__BB2_136;
	shl.b32 	%r1049, %r599, 2;
	add.s32 	%r1050, %r597, %r1049;
	ld.shared.f32 	%f130, [%r1050];
	ld.shared.f32 	%f131, [%r597];
	add.f32 	%f132, %f130, %f131;
	st.shared.f32 	[%r597], %f132;
$L__BB2_136:
	bar.sync 	0;
	setp.gt.u32 	%p99, %r1377, 3;
	mov.u32 	%r1377, %r599;
	@%p99 bra 	$L__BB2_134;
$L__BB2_137:
	setp.ne.s32 	%p100, %r1, 0;
	@%p100 bra 	$L__BB2_139;
	ld.param.u64 	%rd35, [bm_central_moment_param_0];
	ld.shared.f32 	%f133, [_ZZ17bm_central_momentE5sdata];
	cvta.to.global.u64 	%rd34, %rd35;
	atom.global.add.f32 	%f134, [%rd34], %f133;
$L__BB2_139:
	ret;

}
	// .globl	bm_raw_moment
.visible .entry bm_raw_moment(
	.param .u64 .ptr .align 1 bm_raw_moment_param_0,
	.param .f32 bm_raw_moment_param_1,
	.param .f32 bm_raw_moment_param_2,
	.param .u32 bm_raw_moment_param_3,
	.param .f32 bm_raw_moment_param_4,
	.param .f32 bm_raw_moment_param_5,
	.param .u64 bm_raw_moment_param_6,
	.param .u64 bm_raw_moment_param_7
)
{
	.local .align 8 .b8 	__local_depot3[48];
	.reg .b64 	%SP;
	.reg .b64 	%SPL;
	.reg .pred 	%p<103>;
	.reg .b32 	%r<1376>;
	.reg .b32 	%f<147>;
	.reg .b64 	%rd<38>;
	.reg .b64 	%fd<18>;
	// demoted variable
	.shared .align 4 .b8 _ZZ13bm_raw_momentE5sdata[1024];
	mov.u64 	%SPL, __local_depot3;
	ld.param.f32 	%f139, [bm_raw_moment_param_1];
	ld.param.f32 	%f21, [bm_raw_moment_param_2];
	ld.param.f32 	%f22, [bm_raw_moment_param_4];
	ld.param.f32 	%f23, [bm_raw_moment_param_5];
	ld.param.u64 	%rd18, [bm_raw_moment_param_6];
	ld.param.u64 	%rd17, [bm_raw_moment_param_7];
	add.u64 	%rd1, %SPL, 0;
	mov.u32 	%r1, %tid.x;
	mov.u32 	%r601, %ctaid.x;
	mov.u32 	%r1375, %ntid.x;
	mad.lo.s32 	%r602, %r601, %r1375, %r1;
	cvt.u64.u32 	%rd36, %r602;
	add.f32 	%f25, %f21, %f21;
	mul.f32 	%f26, %f25, %f23;
	sqrt.rn.f32 	%f1, %f26;
	div.rn.f32 	%f27, %f22, %f23;
	cvt.rpi.f32.f32 	%f28, %f27;
	cvt.rzi.u64.f32 	%rd3, %f28;
	setp.le.u64 	%p6, %rd18, %rd36;
	@%p6 bra 	$L__BB3_133;
	cvt.u32.u64 	%r603, %rd36;
	cvt.u32.u64 	%r604, %rd17;
	xor.b32  	%r605, %r604, -1429050551;
	mul.lo.s32 	%r3, %r605, 1099087573;
	{ .reg .b32 tmp; mov.b64 {tmp, %r606}, %rd17; }
	xor.b32  	%r4, %r606, -136515619;
	mul.lo.s32 	%r607, %r4, -1703105765;
	add.s32 	%r608, %r3, %r607;
	add.s32 	%r1361, %r608, 6615241;
	add.s32 	%r1073, %r3, 123456789;
	st.local.v2.u32 	[%rd1], {%r1361, %r1073};
	xor.b32  	%r1072, %r3, 362436069;
	add.s32 	%r1071, %r607, 521288629;
	st.local.v2.u32 	[%rd1+8], {%r1072, %r1071};
	xor.b32  	%r1070, %r607, 88675123;
	add.s32 	%r1069, %r3, 5783321;
	st.local.v2.u32 	[%rd1+16], {%r1070, %r1069};
	setp.eq.s32 	%p7, %r603, 0;
	@%p7 bra 	$L__BB3_116;
	mov.b32 	%r1056, 0;
$L__BB3_3:
	mov.u64 	%rd4, %rd36;
	and.b64  	%rd5, %rd4, 3;
	setp.eq.s64 	%p8, %rd5, 0;
	@%p8 bra 	$L__BB3_115;
	mul.wide.u32 	%rd20, %r1056, 3200;
	mov.u64 	%rd21, precalc_xorwow_matrix;
	add.s64 	%rd6, %rd21, %rd20;
	mov.b32 	%r1069, 0;
	mov.u32 	%r1070, %r1069;
	mov.u32 	%r1071, %r1069;
	mov.u32 	%r1072, %r1069;
	mov.u32 	%r1073, %r1069;
	mov.u32 	%r1062, %r1069;
$L__BB3_5:
	mul.wide.u32 	%rd22, %r1062, 4;
	add.s64 	%rd23, %rd1, %rd22;
	ld.local.u32 	%r23, [%rd23+4];
	shl.b32 	%r24, %r1062, 5;
	mov.b32 	%r1068, 0;
$L__BB3_6:
	.pragma "nounroll";
	shr.u32 	%r612, %r23, %r1068;
	and.b32  	%r613, %r612, 1;
	setp.eq.b32 	%p9, %r613, 1;
	not.pred 	%p10, %p9;
	add.s32 	%r614, %r24, %r1068;
	mul.lo.s32 	%r615, %r614, 5;
	mul.wide.u32 	%rd24, %r615, 4;
	add.s64 	%rd7, %rd6, %rd24;
	@%p10 bra 	$L__BB3_8;
	ld.global.u32 	%r616, [%rd7];
	xor.b32  	%r1073, %r1073, %r616;
	ld.global.u32 	%r617, [%rd7+4];
	xor.b32  	%r1072, %r1072, %r617;
	ld.global.u32 	%r618, [%rd7+8];
	xor.b32  	%r1071, %r1071, %r618;
	ld.global.u32 	%r619, [%rd7+12];
	xor.b32  	%r1070, %r1070, %r619;
	ld.global.u32 	%r620, [%rd7+16];
	xor.b32  	%r1069, %r1069, %r620;
$L__BB3_8:
	and.b32  	%r622, %r612, 2;
	setp.eq.s32 	%p11, %r622, 0;
	@%p11 bra 	$L__BB3_10;
	ld.global.u32 	%r623, [%rd7+20];
	xor.b32  	%r1073, %r1073, %r623;
	ld.global.u32 	%r624, [%rd7+24];
	xor.b32  	%r1072, %r1072, %r624;
	ld.global.u32 	%r625, [%rd7+28];
	xor.b32  	%r1071, %r1071, %r625;
	ld.global.u32 	%r626, [%rd7+32];
	xor.b32  	%r1070, %r1070, %r626;
	ld.global.u32 	%r627, [%rd7+36];
	xor.b32  	%r1069, %r1069, %r627;
$L__BB3_10:
	and.b32  	%r629, %r612, 4;
	setp.eq.s32 	%p12, %r629, 0;
	@%p12 bra 	$L__BB3_12;
	ld.global.u32 	%r630, [%rd7+40];
	xor.b32  	%r1073, %r1073, %r630;
	ld.global.u32 	%r631, [%rd7+44];
	xor.b32  	%r1072, %r1072, %r631;
	ld.global.u32 	%r632, [%rd7+48];
	xor.b32  	%r1071, %r1071, %r632;
	ld.global.u32 	%r633, [%rd7+52];
	xor.b32  	%r1070, %r1070, %r633;
	ld.global.u32 	%r634, [%rd7+56];
	xor.b32  	%r1069, %r1069, %r634;
$L__BB3_12:
	and.b32  	%r636, %r612, 8;
	setp.eq.s32 	%p13, %r636, 0;
	@%p13 bra 	$L__BB3_14;
	ld.global.u32 	%r637, [%rd7+60];
	xor.b32  	%r1073, %r1073, %r637;
	ld.global.u32 	%r638, [%rd7+64];
	xor.b32  	%r1072, %r1072, %r638;
	ld.global.u32 	%r639, [%rd7+68];
	xor.b32  	%r1071, %r1071, %r639;
	ld.global.u32 	%r640, [%rd7+72];
	xor.b32  	%r1070, %r1070, %r640;
	ld.global.u32 	%r641, [%rd7+76];
	xor.b32  	%r1069, %r1069, %r641;
$L__BB3_14:
	and.b32  	%r643, %r612, 16;
	setp.eq.s32 	%p14, %r643, 0;
	@%p14 bra 	$L__BB3_16;
	ld.global.u32 	%r644, [%rd7+80];
	xor.b32  	%r1073, %r1073, %r644;
	ld.global.u32 	%r645, [%rd7+84];
	xor.b32  	%r1072, %r1072, %r645;
	ld.global.u32 	%r646, [%rd7+88];
	xor.b32  	%r1071, %r1071, %r646;
	ld.global.u32 	%r647, [%rd7+92];
	xor.b32  	%r1070, %r1070, %r647;
	ld.global.u32 	%r648, [%rd7+96];
	xor.b32  	%r1069, %r1069, %r648;
$L__BB3_16:
	and.b32  	%r650, %r612, 32;
	setp.eq.s32 	%p15, %r650, 0;
	@%p15 bra 	$L__BB3_18;
	ld.global.u32 	%r651, [%rd7+100];
	xor.b32  	%r1073, %r1073, %r651;
	ld.global.u32 	%r652, [%rd7+104];
	xor.b32  	%r1072, %r1072, %r652;
	ld.global.u32 	%r653, [%rd7+108];
	xor.b32  	%r1071, %r1071, %r653;
	ld.global.u32 	%r654, [%rd7+112];
	xor.b32  	%r1070, %r1070, %r654;
	ld.global.u32 	%r655, [%rd7+116];
	xor.b32  	%r1069, %r1069, %r655;
$L__BB3_18:
	and.b32  	%r657, %r612, 64;
	setp.eq.s32 	%p16, %r657, 0;
	@%p16 bra 	$L__BB3_20;
	ld.global.u32 	%r658, [%rd7+120];
	xor.b32  	%r1073, %r1073, %r658;
	ld.global.u32 	%r659, [%rd7+124];
	xor.b32  	%r1072, %r1072, %r659;
	ld.global.u32 	%r660, [%rd7+128];
	xor.b32  	%r1071, %r1071, %r660;
	ld.global.u32 	%r661, [%rd7+132];
	xor.b32  	%r1070, %r1070, %r661;
	ld.global.u32 	%r662, [%rd7+136];
	xor.b32  	%r1069, %r1069, %r662;
$L__BB3_20:
	and.b32  	%r664, %r612, 128;
	setp.eq.s32 	%p17, %r664, 0;
	@%p17 bra 	$L__BB3_22;
	ld.global.u32 	%r665, [%rd7+140];
	xor.b32  	%r1073, %r1073, %r665;
	ld.global.u32 	%r666, [%rd7+144];
	xor.b32  	%r1072, %r1072, %r666;
	ld.global.u32 	%r667, [%rd7+148];
	xor.b32  	%r1071, %r1071, %r667;
	ld.global.u32 	%r668, [%rd7+152];
	xor.b32  	%r1070, %r1070, %r668;
	ld.global.u32 	%r669, [%rd7+156];
	xor.b32  	%r1069, %r1069, %r669;
$L__BB3_22:
	and.b32  	%r671, %r612, 256;
	setp.eq.s32 	%p18, %r671, 0;
	@%p18 bra 	$L__BB3_24;
	ld.global.u32 	%r672, [%rd7+160];
	xor.b32  	%r1073, %r1073, %r672;
	ld.global.u32 	%r673, [%rd7+164];
	xor.b32  	%r1072, %r1072, %r673;
	ld.global.u32 	%r674, [%rd7+168];
	xor.b32  	%r1071, %r1071, %r674;
	ld.global.u32 	%r675, [%rd7+172];
	xor.b32  	%r1070, %r1070, %r675;
	ld.global.u32 	%r676, [%rd7+176];
	xor.b32  	%r1069, %r1069, %r676;
$L__BB3_24:
	and.b32  	%r678, %r612, 512;
	setp.eq.s32 	%p19, %r678, 0;
	@%p19 bra 	$L__BB3_26;
	ld.global.u32 	%r679, [%rd7+180];
	xor.b32  	%r1073, %r1073, %r679;
	ld.global.u32 	%r680, [%rd7+184];
	xor.b32  	%r1072, %r1072, %r680;
	ld.global.u32 	%r681, [%rd7+188];
	xor.b32  	%r1071, %r1071, %r681;
	ld.global.u32 	%r682, [%rd7+192];
	xor.b32  	%r1070, %r1070, %r682;
	ld.global.u32 	%r683, [%rd7+196];
	xor.b32  	%r1069, %r1069, %r683;
$L__BB3_26:
	and.b32  	%r685, %r612, 1024;
	setp.eq.s32 	%p20, %r685, 0;
	@%p20 bra 	$L__BB3_28;
	ld.global.u32 	%r686, [%rd7+200];
	xor.b32  	%r1073, %r1073, %r686;
	ld.global.u32 	%r687, [%rd7+204];
	xor.b32  	%r1072, %r1072, %r687;
	ld.global.u32 	%r688, [%rd7+208];
	xor.b32  	%r1071, %r1071, %r688;
	ld.global.u32 	%r689, [%rd7+212];
	xor.b32  	%r1070, %r1070, %r689;
	ld.global.u32 	%r690, [%rd7+216];
	xor.b32  	%r1069, %r1069, %r690;
$L__BB3_28:
	and.b32  	%r692, %r612, 2048;
	setp.eq.s32 	%p21, %r692, 0;
	@%p21 bra 	$L__BB3_30;
	ld.global.u32 	%r693, [%rd7+220];
	xor.b32  	%r1073, %r1073, %r693;
	ld.global.u32 	%r694, [%rd7+224];
	xor.b32  	%r1072, %r1072, %r694;
	ld.global.u32 	%r695, [%rd7+228];
	xor.b32  	%r1071, %r1071, %r695;
	ld.global.u32 	%r696, [%rd7+232];
	xor.b32  	%r1070, %r1070, %r696;
	ld.global.u32 	%r697, [%rd7+236];
	xor.b32  	%r1069, %r1069, %r697;
$L__BB3_30:
	and.b32  	%r699, %r612, 4096;
	setp.eq.s32 	%p22, %r699, 0;
	@%p22 bra 	$L__BB3_32;
	ld.global.u32 	%r700, [%rd7+240];
	xor.b32  	%r1073, %r1073, %r700;
	ld.global.u32 	%r701, [%rd7+244];
	xor.b32  	%r1072, %r1072, %r701;
	ld.global.u32 	%r702, [%rd7+248];
	xor.b32  	%r1071, %r1071, %r702;
	ld.global.u32 	%r703, [%rd7+252];
	xor.b32  	%r1070, %r1070, %r703;
	ld.global.u32 	%r704, [%rd7+256];
	xor.b32  	%r1069, %r1069, %r704;
$L__BB3_32:
	and.b32  	%r706, %r612, 8192;
	setp.eq.s32 	%p23, %r706, 0;
	@%p23 bra 	$L__BB3_34;
	ld.global.u32 	%r707, [%rd7+260];
	xor.b32  	%r1073, %r1073, %r707;
	ld.global.u32 	%r708, [%rd7+264];
	xor.b32  	%r1072, %r1072, %r708;
	ld.global.u32 	%r709, [%rd7+268];
	xor.b32  	%r1071, %r1071, %r709;
	ld.global.u32 	%r710, [%rd7+272];
	xor.b32  	%r1070, %r1070, %r710;
	ld.global.u32 	%r711, [%rd7+276];
	xor.b32  	%r1069, %r1069, %r711;
$L__BB3_34:
	and.b32  	%r713, %r612, 16384;
	setp.eq.s32 	%p24, %r713, 0;
	@%p24 bra 	$L__BB3_36;
	ld.global.u32 	%r714, [%rd7+280];
	xor.b32  	%r1073, %r1073, %r714;
	ld.global.u32 	%r715, [%rd7+284];
	xor.b32  	%r1072, %r1072, %r715;
	ld.global.u32 	%r716, [%rd7+288];
	xor.b32  	%r1071, %r1071, %r716;
	ld.global.u32 	%r717, [%rd7+292];
	xor.b32  	%r1070, %r1070, %r717;
	ld.global.u32 	%r718, [%rd7+296];
	xor.b32  	%r1069, %r1069, %r718;
$L__BB3_36:
	and.b32  	%r720, %r612, 32768;
	setp.eq.s32 	%p25, %r720, 0;
	@%p25 bra 	$L__BB3_38;
	ld.global.u32 	%r721, [%rd7+300];
	xor.b32  	%r1073, %r1073, %r721;
	ld.global.u32 	%r722, [%rd7+304];
	xor.b32  	%r1072, %r1072, %r722;
	ld.global.u32 	%r723, [%rd7+308];
	xor.b32  	%r1071, %r1071, %r723;
	ld.global.u32 	%r724, [%rd7+312];
	xor.b32  	%r1070, %r1070, %r724;
	ld.global.u32 	%r725, [%rd7+316];
	xor.b32  	%r1069, %r1069, %r725;
$L__BB3_38:
	add.s32 	%r1068, %r1068, 16;
	setp.ne.s32 	%p26, %r1068, 32;
	@%p26 bra 	$L__BB3_6;
	mad.lo.s32 	%r726, %r1062, -31, %r24;
	add.s32 	%r1062, %r726, 1;
	setp.ne.s32 	%p27, %r1062, 5;
	@%p27 bra 	$L__BB3_5;
	st.local.u32 	[%rd1+4], %r1073;
	st.local.v2.u32 	[%rd1+8], {%r1072, %r1071};
	st.local.v2.u32 	[%rd1+16], {%r1070, %r1069};
	setp.eq.s64 	%p28, %rd5, 1;
	@%p28 bra 	$L__BB3_115;
	mov.b32 	%r1069, 0;
	mov.u32 	%r1070, %r1069;
	mov.u32 	%r1071, %r1069;
	mov.u32 	%r1072, %r1069;
	mov.u32 	%r1073, %r1069;
	mov.u32 	%r1154, %r1069;
$L__BB3_42:
	mul.wide.u32 	%rd25, %r1154, 4;
	add.s64 	%rd26, %rd1, %rd25;
	ld.local.u32 	%r199, [%rd26+4];
	shl.b32 	%r200, %r1154, 5;
	mov.b32 	%r1160, 0;
$L__BB3_43:
	.pragma "nounroll";
	shr.u32 	%r729, %r199, %r1160;
	and.b32  	%r730, %r729, 1;
	setp.eq.b32 	%p29, %r730, 1;
	not.pred 	%p30, %p29;
	add.s32 	%r731, %r200, %r1160;
	mul.lo.s32 	%r732, %r731, 5;
	mul.wide.u32 	%rd27, %r732, 4;
	add.s64 	%rd8, %rd6, %rd27;
	@%p30 bra 	$L__BB3_45;
	ld.global.u32 	%r733, [%rd8];
	xor.b32  	%r1073, %r1073, %r733;
	ld.global.u32 	%r734, [%rd8+4];
	xor.b32  	%r1072, %r1072, %r734;
	ld.global.u32 	%r735, [%rd8+8];
	xor.b32  	%r1071, %r1071, %r735;
	ld.global.u32 	%r736, [%rd8+12];
	xor.b32  	%r1070, %r1070, %r736;
	ld.global.u32 	%r737, [%rd8+16];
	xor.b32  	%r1069, %r1069, %r737;
$L__BB3_45:
	and.b32  	%r739, %r729, 2;
	setp.eq.s32 	%p31, %r739, 0;
	@%p31 bra 	$L__BB3_47;
	ld.global.u32 	%r740, [%rd8+20];
	xor.b32  	%r1073, %r1073, %r740;
	ld.global.u32 	%r741, [%rd8+24];
	xor.b32  	%r1072, %r1072, %r741;
	ld.global.u32 	%r742, [%rd8+28];
	xor.b32  	%r1071, %r1071, %r742;
	ld.global.u32 	%r743, [%rd8+32];
	xor.b32  	%r1070, %r1070, %r743;
	ld.global.u32 	%r744, [%rd8+36];
	xor.b32  	%r1069, %r1069, %r744;
$L__BB3_47:
	and.b32  	%r746, %r729, 4;
	setp.eq.s32 	%p32, %r746, 0;
	@%p32 bra 	$L__BB3_49;
	ld.global.u32 	%r747, [%rd8+40];
	xor.b32  	%r1073, %r1073, %r747;
	ld.global.u32 	%r748, [%rd8+44];
	xor.b32  	%r1072, %r1072, %r748;
	ld.global.u32 	%r749, [%rd8+48];
	xor.b32  	%r1071, %r1071, %r749;
	ld.global.u32 	%r750, [%rd8+52];
	xor.b32  	%r1070, %r1070, %r750;
	ld.global.u32 	%r751, [%rd8+56];
	xor.b32  	%r1069, %r1069, %r751;
$L__BB3_49:
	and.b32  	%r753, %r729, 8;
	setp.eq.s32 	%p33, %r753, 0;
	@%p33 bra 	$L__BB3_51;
	ld.global.u32 	%r754, [%rd8+60];
	xor.b32  	%r1073, %r1073, %r754;
	ld.global.u32 	%r755, [%rd8+64];
	xor.b32  	%r1072, %r1072, %r755;
	ld.global.u32 	%r756, [%rd8+68];
	xor.b32  	%r1071, %r1071, %r756;
	ld.global.u32 	%r757, [%rd8+72];
	xor.b32  	%r1070, %r1070, %r757;
	ld.global.u32 	%r758, [%rd8+76];
	xor.b32  	%r1069, %r1069, %r758;
$L__BB3_51:
	and.b32  	%r760, %r729, 16;
	setp.eq.s32 	%p34, %r760, 0;
	@%p34 bra 	$L__BB3_53;
	ld.global.u32 	%r761, [%rd8+80];
	xor.b32  	%r1073, %r1073, %r761;
	ld.global.u32 	%r762, [%rd8+84];
	xor.b32  	%r1072, %r1072, %r762;
	ld.global.u32 	%r763, [%rd8+88];
	xor.b32  	%r1071, %r1071, %r763;
	ld.global.u32 	%r764, [%rd8+92];
	xor.b32  	%r1070, %r1070, %r764;
	ld.global.u32 	%r765, [%rd8+96];
	xor.b32  	%r1069, %r1069, %r765;
$L__BB3_53:
	and.b32  	%r767, %r729, 32;
	setp.eq.s32 	%p35, %r767, 0;
	@%p35 bra 	$L__BB3_55;
	ld.global.u32 	%r768, [%rd8+100];
	xor.b32  	%r1073, %r1073, %r768;
	ld.global.u32 	%r769, [%rd8+104];
	xor.b32  	%r1072, %r1072, %r769;
	ld.global.u32 	%r770, [%rd8+108];
	xor.b32  	%r1071, %r1071, %r770;
	ld.global.u32 	%r771, [%rd8+112];
	xor.b32  	%r1070, %r1070, %r771;
	ld.global.u32 	%r772, [%rd8+116];
	xor.b32  	%r1069, %r1069, %r772;
$L__BB3_55:
	and.b32  	%r774, %r729, 64;
	setp.eq.s32 	%p36, %r774, 0;
	@%p36 bra 	$L__BB3_57;
	ld.global.u32 	%r775, [%rd8+120];
	xor.b32  	%r1073, %r1073, %r775;
	ld.global.u32 	%r776, [%rd8+124];
	xor.b32  	%r1072, %r1072, %r776;
	ld.global.u32 	%r777, [%rd8+128];
	xor.b32  	%r1071, %r1071, %r777;
	ld.global.u32 	%r778, [%rd8+132];
	xor.b32  	%r1070, %r1070, %r778;
	ld.global.u32 	%r779, [%rd8+136];
	xor.b32  	%r1069, %r1069, %r779;
$L__BB3_57:
	and.b32  	%r781, %r729, 128;
	setp.eq.s32 	%p37, %r781, 0;
	@%p37 bra 	$L__BB3_59;
	ld.global.u32 	%r782, [%rd8+140];
	xor.b32  	%r1073, %r1073, %r782;
	ld.global.u32 	%r783, [%rd8+144];
	xor.b32  	%r1072, %r1072, %r783;
	ld.global.u32 	%r784, [%rd8+148];
	xor.b32  	%r1071, %r1071, %r784;
	ld.global.u32 	%r785, [%rd8+152];
	xor.b32  	%r1070, %r1070, %r785;
	ld.global.u32 	%r786, [%rd8+156];
	xor.b32  	%r1069, %r1069, %r786;
$L__BB3_59:
	and.b32  	%r788, %r729, 256;
	setp.eq.s32 	%p38, %r788, 0;
	@%p38 bra 	$L__BB3_61;
	ld.global.u32 	%r789, [%rd8+160];
	xor.b32  	%r1073, %r1073, %r789;
	ld.global.u32 	%r790, [%rd8+164];
	xor.b32  	%r1072, %r1072, %r790;
	ld.global.u32 	%r791, [%rd8+168];
	xor.b32  	%r1071, %r1071, %r791;
	ld.global.u32 	%r792, [%rd8+172];
	xor.b32  	%r1070, %r1070, %r792;
	ld.global.u32 	%r793, [%rd8+176];
	xor.b32  	%r1069, %r1069, %r793;
$L__BB3_61:
	and.b32  	%r795, %r729, 512;
	setp.eq.s32 	%p39, %r795, 0;
	@%p39 bra 	$L__BB3_63;
	ld.global.u32 	%r796, [%rd8+180];
	xor.b32  	%r1073, %r1073, %r796;
	ld.global.u32 	%r797, [%rd8+184];
	xor.b32  	%r1072, %r1072, %r797;
	ld.global.u32 	%r798, [%rd8+188];
	xor.b32  	%r1071, %r1071, %r798;
	ld.global.u32 	%r799, [%rd8+192];
	xor.b32  	%r1070, %r1070, %r799;
	ld.global.u32 	%r800, [%rd8+196];
	xor.b32  	%r1069, %r1069, %r800;
$L__BB3_63:
	and.b32  	%r802, %r729, 1024;
	setp.eq.s32 	%p40, %r802, 0;
	@%p40 bra 	$L__BB3_65;
	ld.global.u32 	%r803, [%rd8+200];
	xor.b32  	%r1073, %r1073, %r803;
	ld.global.u32 	%r804, [%rd8+204];
	xor.b32  	%r1072, %r1072, %r804;
	ld.global.u32 	%r805, [%rd8+208];
	xor.b32  	%r1071, %r1071, %r805;
	ld.global.u32 	%r806, [%rd8+212];
	xor.b32  	%r1070, %r1070, %r806;
	ld.global.u32 	%r807, [%rd8+216];
	xor.b32  	%r1069, %r1069, %r807;
$L__BB3_65:
	and.b32  	%r809, %r729, 2048;
	setp.eq.s32 	%p41, %r809, 0;
	@%p41 bra 	$L__BB3_67;
	ld.global.u32 	%r810, [%rd8+220];
	xor.b32  	%r1073, %r1073, %r810;
	ld.global.u32 	%r811, [%rd8+224];
	xor.b32  	%r1072, %r1072, %r811;
	ld.global.u32 	%r812, [%rd8+228];
	xor.b32  	%r1071, %r1071, %r812;
	ld.global.u32 	%r813, [%rd8+232];
	xor.b32  	%r1070, %r1070, %r813;
	ld.global.u32 	%r814, [%rd8+236];
	xor.b32  	%r1069, %r1069, %r814;
$L__BB3_67:
	and.b32  	%r816, %r729, 4096;
	setp.eq.s32 	%p42, %r816, 0;
	@%p42 bra 	$L__BB3_69;
	ld.global.u32 	%r817, [%rd8+240];
	xor.b32  	%r1073, %r1073, %r817;
	ld.global.u32 	%r818, [%rd8+244];
	xor.b32  	%r1072, %r1072, %r818;
	ld.global.u32 	%r819, [%rd8+248];
	xor.b32  	%r1071, %r1071, %r819;
	ld.global.u32 	%r820, [%rd8+252];
	xor.b32  	%r1070, %r1070, %r820;
	ld.global.u32 	%r821, [%rd8+256];
	xor.b32  	%r1069, %r1069, %r821;
$L__BB3_69:
	and.b32  	%r823, %r729, 8192;
	setp.eq.s32 	%p43, %r823, 0;
	@%p43 bra 	$L__BB3_71;
	ld.global.u32 	%r824, [%rd8+260];
	xor.b32  	%r1073, %r1073, %r824;
	ld.global.u32 	%r825, [%rd8+264];
	xor.b32  	%r1072, %r1072, %r825;
	ld.global.u32 	%r826, [%rd8+268];
	xor.b32  	%r1071, %r1071, %r826;
	ld.global.u32 	%r827, [%rd8+272];
	xor.b32  	%r1070, %r1070, %r827;
	ld.global.u32 	%r828, [%rd8+276];
	xor.b32  	%r1069, %r1069, %r828;
$L__BB3_71:
	and.b32  	%r830, %r729, 16384;
	setp.eq.s32 	%p44, %r830, 0;
	@%p44 bra 	$L__BB3_73;
	ld.global.u32 	%r831, [%rd8+280];
	xor.b32  	%r1073, %r1073, %r831;
	ld.global.u32 	%r832, [%rd8+284];
	xor.b32  	%r1072, %r1072, %r832;
	ld.global.u32 	%r833, [%rd8+288];
	xor.b32  	%r1071, %r1071, %r833;
	ld.global.u32 	%r834, [%rd8+292];
	xor.b32  	%r1070, %r1070, %r834;
	ld.global.u32 	%r835, [%rd8+296];
	xor.b32  	%r1069, %r1069, %r835;
$L__BB3_73:
	and.b32  	%r837, %r729, 32768;
	setp.eq.s32 	%p45, %r837, 0;
	@%p45 bra 	$L__BB3_75;
	ld.global.u32 	%r838, [%rd8+300];
	xor.b32  	%r1073, %r1073, %r838;
	ld.global.u32 	%r839, [%rd8+304];
	xor.b32  	%r1072, %r1072, %r839;
	ld.global.u32 	%r840, [%rd8+308];
	xor.b32  	%r1071, %r1071, %r840;
	ld.global.u32 	%r841, [%rd8+312];
	xor.b32  	%r1070, %r1070, %r841;
	ld.global.u32 	%r842, [%rd8+316];
	xor.b32  	%r1069, %r1069, %r842;
$L__BB3_75:
	add.s32 	%r1160, %r1160, 16;
	setp.ne.s32 	%p46, %r1160, 32;
	@%p46 bra 	$L__BB3_43;
	mad.lo.s32 	%r843, %r1154, -31, %r200;
	add.s32 	%r1154, %r843, 1;
	setp.ne.s32 	%p47, %r1154, 5;
	@%p47 bra 	$L__BB3_42;
	st.local.u32 	[%rd1+4], %r1073;
	st.local.v2.u32 	[%rd1+8], {%r1072, %r1071};
	st.local.v2.u32 	[%rd1+16], {%r1070, %r1069};
	setp.ne.s64 	%p48, %rd5, 3;
	@%p48 bra 	$L__BB3_115;
	mov.b32 	%r1069, 0;
	mov.u32 	%r1070, %r1069;
	mov.u32 	%r1071, %r1069;
	mov.u32 	%r1072, %r1069;
	mov.u32 	%r1073, %r1069;
	mov.u32 	%r1246, %r1069;
$L__BB3_79:
	mul.wide.u32 	%rd28, %r1246, 4;
	add.s64 	%rd29, %rd1, %rd28;
	ld.local.u32 	%r375, [%rd29+4];
	shl.b32 	%r376, %r1246, 5;
	mov.b32 	%r1252, 0;
$L__BB3_80:
	.pragma "nounroll";
	shr.u32 	%r846, %r375, %r1252;
	and.b32  	%r847, %r846, 1;
	setp.eq.b32 	%p49, %r847, 1;
	not.pred 	%p50, %p49;
	add.s32 	%r848, %r376, %r1252;
	mul.lo.s32 	%r849, %r848, 5;
	mul.wide.u32 	%rd30, %r849, 4;
	add.s64 	%rd9, %rd6, %rd30;
	@%p50 bra 	$L__BB3_82;
	ld.global.u32 	%r850, [%rd9];
	xor.b32  	%r1073, %r1073, %r850;
	ld.global.u32 	%r851, [%rd9+4];
	xor.b32  	%r1072, %r1072, %r851;
	ld.global.u32 	%r852, [%rd9+8];
	xor.b32  	%r1071, %r1071, %r852;
	ld.global.u32 	%r853, [%rd9+12];
	xor.b32  	%r1070, %r1070, %r853;
	ld.global.u32 	%r854, [%rd9+16];
	xor.b32  	%r1069, %r1069, %r854;
$L__BB3_82:
	and.b32  	%r856, %r846, 2;
	setp.eq.s32 	%p51, %r856, 0;
	@%p51 bra 	$L__BB3_84;
	ld.global.u32 	%r857, [%rd9+20];
	xor.b32  	%r1073, %r1073, %r857;
	ld.global.u32 	%r858, [%rd9+24];
	xor.b32  	%r1072, %r1072, %r858;
	ld.global.u32 	%r859, [%rd9+28];
	xor.b32  	%r1071, %r1071, %r859;
	ld.global.u32 	%r860, [%rd9+32];
	xor.b32  	%r1070, %r1070, %r860;
	ld.global.u32 	%r861, [%rd9+36];
	xor.b32  	%r1069, %r1069, %r861;
$L__BB3_84:
	and.b32  	%r863, %r846, 4;
	setp.eq.s32 	%p52, %r863, 0;
	@%p52 bra 	$L__BB3_86;
	ld.global.u32 	%r864, [%rd9+40];
	xor.b32  	%r1073, %r1073, %r864;
	ld.global.u32 	%r865, [%rd9+44];
	xor.b32  	%r1072, %r1072, %r865;
	ld.global.u32 	%r866, [%rd9+48];
	xor.b32  	%r1071, %r1071, %r866;
	ld.global.u32 	%r867, [%rd9+52];
	xor.b32  	%r1070, %r1070, %r867;
	ld.global.u32 	%r868, [%rd9+56];
	xor.b32  	%r1069, %r1069, %r868;
$L__BB3_86:
	and.b32  	%r870, %r846, 8;
	setp.eq.s32 	%p53, %r870, 0;
	@%p53 bra 	$L__BB3_88;
	ld.global.u32 	%r871, [%rd9+60];
	xor.b32  	%r1073, %r1073, %r871;
	ld.global.u32 	%r872, [%rd9+64];
	xor.b32  	%r1072, %r1072, %r872;
	ld.global.u32 	%r873, [%rd9+68];
	xor.b32  	%r1071, %r1071, %r873;
	ld.global.u32 	%r874, [%rd9+72];
	xor.b32  	%r1070, %r1070, %r874;
	ld.global.u32 	%r875, [%rd9+76];
	xor.b32  	%r1069, %r1069, %r875;
$L__BB3_88:
	and.b32  	%r877, %r846, 16;
	setp.eq.s32 	%p54, %r877, 0;
	@%p54 bra 	$L__BB3_90;
	ld.global.u32 	%r878, [%rd9+80];
	xor.b32  	%r1073, %r1073, %r878;
	ld.global.u32 	%r879, [%rd9+84];
	xor.b32  	%r1072, %r1072, %r879;
	ld.global.u32 	%r880, [%rd9+88];
	xor.b32  	%r1071, %r1071, %r880;
	ld.global.u32 	%r881, [%rd9+92];
	xor.b32  	%r1070, %r1070, %r881;
	ld.global.u32 	%r882, [%rd9+96];
	xor.b32  	%r1069, %r1069, %r882;
$L__BB3_90:
	and.b32  	%r884, %r846, 32;
	setp.eq.s32 	%p55, %r884, 0;
	@%p55 bra 	$L__BB3_92;
	ld.global.u32 	%r885, [%rd9+100];
	xor.b32  	%r1073, %r1073, %r885;
	ld.global.u32 	%r886, [%rd9+104];
	xor.b32  	%r1072, %r1072, %r886;
	ld.global.u32 	%r887, [%rd9+108];
	xor.b32  	%r1071, %r1071, %r887;
	ld.global.u32 	%r888, [%rd9+112];
	xor.b32  	%r1070, %r1070, %r888;
	ld.global.u32 	%r889, [%rd9+116];
	xor.b32  	%r1069, %r1069, %r889;
$L__BB3_92:
	and.b32  	%r891, %r846, 64;
	setp.eq.s32 	%p56, %r891, 0;
	@%p56 bra 	$L__BB3_94;
	ld.global.u32 	%r892, [%rd9+120];
	xor.b32  	%r1073, %r1073, %r892;
	ld.global.u32 	%r893, [%rd9+124];
	xor.b32  	%r1072, %r1072, %r893;
	ld.global.u32 	%r894, [%rd9+128];
	xor.b32  	%r1071, %r1071, %r894;
	ld.global.u32 	%r895, [%rd9+132];
	xor.b32  	%r1070, %r1070, %r895;
	ld.global.u32 	%r896, [%rd9+136];
	xor.b32  	%r1069, %r1069, %r896;
$L__BB3_94:
	and.b32  	%r898, %r846, 128;
	setp.eq.s32 	%p57, %r898, 0;
	@%p57 bra 	$L__BB3_96;
	ld.global.u32 	%r899, [%rd9+140];
	xor.b32  	%r1073, %r1073, %r899;
	ld.global.u32 	%r900, [%rd9+144];
	xor.b32  	%r1072, %r1072, %r900;
	ld.global.u32 	%r901, [%rd9+148];
	xor.b32  	%r1071, %r1071, %r901;
	ld.global.u32 	%r902, [%rd9+152];
	xor.b32  	%r1070, %r1070, %r902;
	ld.global.u32 	%r903, [%rd9+156];
	xor.b32  	%r1069, %r1069, %r903;
$L__BB3_96:
	and.b32  	%r905, %r846, 256;
	setp.eq.s32 	%p58, %r905, 0;
	@%p58 bra 	$L__BB3_98;
	ld.global.u32 	%r906, [%rd9+160];
	xor.b32  	%r1073, %r1073, %r906;
	ld.global.u32 	%r907, [%rd9+164];
	xor.b32  	%r1072, %r1072, %r907;
	ld.global.u32 	%r908, [%rd9+168];
	xor.b32  	%r1071, %r1071, %r908;
	ld.global.u32 	%r909, [%rd9+172];
	xor.b32  	%r1070, %r1070, %r909;
	ld.global.u32 	%r910, [%rd9+176];
	xor.b32  	%r1069, %r1069, %r910;
$L__BB3_98:
	and.b32  	%r912, %r846, 512;
	setp.eq.s32 	%p59, %r912, 0;
	@%p59 bra 	$L__BB3_100;
	ld.global.u32 	%r913, [%rd9+180];
	xor.b32  	%r1073, %r1073, %r913;
	ld.global.u32 	%r914, [%rd9+184];
	xor.b32  	%r1072, %r1072, %r914;
	ld.global.u32 	%r915, [%rd9+188];
	xor.b32  	%r1071, %r1071, %r915;
	ld.global.u32 	%r916, [%rd9+192];
	xor.b32  	%r1070, %r1070, %r916;
	ld.global.u32 	%r917, [%rd9+196];
	xor.b32  	%r1069, %r1069, %r917;
$L__BB3_100:
	and.b32  	%r919, %r846, 1024;
	setp.eq.s32 	%p60, %r919, 0;
	@%p60 bra 	$L__BB3_102;
	ld.global.u32 	%r920, [%rd9+200];
	xor.b32  	%r1073, %r1073, %r920;
	ld.global.u32 	%r921, [%rd9+204];
	xor.b32  	%r1072, %r1072, %r921;
	ld.global.u32 	%r922, [%rd9+208];
	xor.b32  	%r1071, %r1071, %r922;
	ld.global.u32 	%r923, [%rd9+212];
	xor.b32  	%r1070, %r1070, %r923;
	ld.global.u32 	%r924, [%rd9+216];
	xor.b32  	%r1069, %r1069, %r924;
$L__BB3_102:
	and.b32  	%r926, %r846, 2048;
	setp.eq.s32 	%p61, %r926, 0;
	@%p61 bra 	$L__BB3_104;
	ld.global.u32 	%r927, [%rd9+220];
	xor.b32  	%r1073, %r1073, %r927;
	ld.global.u32 	%r928, [%rd9+224];
	xor.b32  	%r1072, %r1072, %r928;
	ld.global.u32 	%r929, [%rd9+228];
	xor.b32  	%r1071, %r1071, %r929;
	ld.global.u32 	%r930, [%rd9+232];
	xor.b32  	%r1070, %r1070, %r930;
	ld.global.u32 	%r931, [%rd9+236];
	xor.b32  	%r1069, %r1069, %r931;
$L__BB3_104:
	and.b32  	%r933, %r846, 4096;
	setp.eq.s32 	%p62, %r933, 0;
	@%p62 bra 	$L__BB3_106;
	ld.global.u32 	%r934, [%rd9+240];
	xor.b32  	%r1073, %r1073, %r934;
	ld.global.u32 	%r935, [%rd9+244];
	xor.b32  	%r1072, %r1072, %r935;
	ld.global.u32 	%r936, [%rd9+248];
	xor.b32  	%r1071, %r1071, %r936;
	ld.global.u32 	%r937, [%rd9+252];
	xor.b32  	%r1070, %r1070, %r937;
	ld.global.u32 	%r938, [%rd9+256];
	xor.b32  	%r1069, %r1069, %r938;
$L__BB3_106:
	and.b32  	%r940, %r846, 8192;
	setp.eq.s32 	%p63, %r940, 0;
	@%p63 bra 	$L__BB3_108;
	ld.global.u32 	%r941, [%rd9+260];
	xor.b32  	%r1073, %r1073, %r941;
	ld.global.u32 	%r942, [%rd9+264];
	xor.b32  	%r1072, %r1072, %r942;
	ld.global.u32 	%r943, [%rd9+268];
	xor.b32  	%r1071, %r1071, %r943;
	ld.global.u32 	%r944, [%rd9+272];
	xor.b32  	%r1070, %r1070, %r944;
	ld.global.u32 	%r945, [%rd9+276];
	xor.b32  	%r1069, %r1069, %r945;
$L__BB3_108:
	and.b32  	%r947, %r846, 16384;
	setp.eq.s32 	%p64, %r947, 0;
	@%p64 bra 	$L__BB3_110;
	ld.global.u32 	%r948, [%rd9+280];
	xor.b32  	%r1073, %r1073, %r948;
	ld.global.u32 	%r949, [%rd9+284];
	xor.b32  	%r1072, %r1072, %r949;
	ld.global.u32 	%r950, [%rd9+288];
	xor.b32  	%r1071, %r1071, %r950;
	ld.global.u32 	%r951, [%rd9+292];
	xor.b32  	%r1070, %r1070, %r951;
	ld.global.u32 	%r952, [%rd9+296];
	xor.b32  	%r1069, %r1069, %r952;
$L__BB3_110:
	and.b32  	%r954, %r846, 32768;
	setp.eq.s32 	%p65, %r954, 0;
	@%p65 bra 	$L__BB3_112;
	ld.global.u32 	%r955, [%rd9+300];
	xor.b32  	%r1073, %r1073, %r955;
	ld.global.u32 	%r956, [%rd9+304];
	xor.b32  	%r1072, %r1072, %r956;
	ld.global.u32 	%r957, [%rd9+308];
	xor.b32  	%r1071, %r1071, %r957;
	ld.global.u32 	%r958, [%rd9+312];
	xor.b32  	%r1070, %r1070, %r958;
	ld.global.u32 	%r959, [%rd9+316];
	xor.b32  	%r1069, %r1069, %r959;
$L__BB3_112:
	add.s32 	%r1252, %r1252, 16;
	setp.ne.s32 	%p66, %r1252, 32;
	@%p66 bra 	$L__BB3_80;
	mad.lo.s32 	%r960, %r1246, -31, %r376;
	add.s32 	%r1246, %r960, 1;
	setp.ne.s32 	%p67, %r1246, 5;
	@%p67 bra 	$L__BB3_79;
	st.local.u32 	[%rd1+4], %r1073;
	st.local.v2.u32 	[%rd1+8], {%r1072, %r1071};
	st.local.v2.u32 	[%rd1+16], {%r1070, %r1069};
$L__BB3_115:
	shr.u64 	%rd36, %rd4, 2;
	add.s32 	%r1056, %r1056, 1;
	setp.gt.u64 	%p68, %rd4, 3;
	@%p68 bra 	$L__BB3_3;
$L__BB3_116:
	mov.b32 	%r961, 0;
	st.local.u32 	[%rd1+28], %r961;
	st.local.u32 	[%rd1+32], %r961;
	mov.b64 	%rd31, 0;
	st.local.u64 	[%rd1+40], %rd31;
	add.s64 	%rd11, %rd3, -1;
	setp.eq.s64 	%p70, %rd11, 0;
	mov.pred 	%p101, 0;
	mov.f32 	%f145, 0f00000000;
	@%p70 bra 	$L__BB3_123;
	setp.eq.s64 	%p71, %rd3, 2;
	@%p71 bra 	$L__BB3_120;
	and.b64  	%rd37, %rd11, -2;
	mul.lo.s32 	%r963, %r4, 1703105765;
	sub.s32 	%r964, %r3, %r963;
	add.s32 	%r1343, %r964, 7340115;
	mov.u32 	%r1347, %r1072;
	mov.u32 	%r1348, %r1073;
$L__BB3_119:
	mov.u32 	%r1073, %r1071;
	mov.u32 	%r1072, %r1070;
	mov.u32 	%r1071, %r1069;
	mov.u32 	%r1361, %r1343;
	shr.u32 	%r965, %r1348, 2;
	xor.b32  	%r966, %r965, %r1348;
	shl.b32 	%r967, %r1071, 4;
	shl.b32 	%r968, %r966, 1;
	xor.b32  	%r969, %r968, %r967;
	xor.b32  	%r970, %r969, %r966;
	xor.b32  	%r1070, %r970, %r1071;
	add.s32 	%r971, %r1361, %r1070;
	add.s32 	%r972, %r971, -362437;
	shr.u32 	%r973, %r1347, 2;
	xor.b32  	%r974, %r973, %r1347;
	shl.b32 	%r975, %r1070, 4;
	shl.b32 	%r976, %r974, 1;
	xor.b32  	%r977, %r976, %r975;
	xor.b32  	%r978, %r977, %r974;
	xor.b32  	%r1069, %r978, %r1070;
	add.s32 	%r979, %r1361, %r1069;
	cvt.rn.f32.u32 	%f31, %r972;
	fma.rn.f32 	%f32, %f31, 0f2F800000, 0f2F000000;
	cvt.rn.f32.u32 	%f33, %r979;
	fma.rn.f32 	%f34, %f33, 0f30C90FDB, 0f30490FDB;
	setp.lt.f32 	%p72, %f32, 0f00800000;
	mul.f32 	%f35, %f32, 0f4B000000;
	selp.f32 	%f36, %f35, %f32, %p72;
	selp.f32 	%f37, 0fC1B80000, 0f00000000, %p72;
	mov.b32 	%r980, %f36;
	add.s32 	%r981, %r980, -1059760811;
	and.b32  	%r982, %r981, -8388608;
	sub.s32 	%r983, %r980, %r982;
	mov.b32 	%f38, %r983;
	cvt.rn.f32.s32 	%f39, %r982;
	fma.rn.f32 	%f40, %f39, 0f34000000, %f37;
	add.f32 	%f41, %f38, 0fBF800000;
	fma.rn.f32 	%f42, %f41, 0fBE055027, 0f3E1039F6;
	fma.rn.f32 	%f43, %f42, %f41, 0fBDF8CDCC;
	fma.rn.f32 	%f44, %f43, %f41, 0f3E0F2955;
	fma.rn.f32 	%f45, %f44, %f41, 0fBE2AD8B9;
	fma.rn.f32 	%f46, %f45, %f41, 0f3E4CED0B;
	fma.rn.f32 	%f47, %f46, %f41, 0fBE7FFF22;
	fma.rn.f32 	%f48, %f47, %f41, 0f3EAAAA78;
	fma.rn.f32 	%f49, %f48, %f41, 0fBF000000;
	mul.f32 	%f50, %f41, %f49;
	fma.rn.f32 	%f51, %f50, %f41, %f41;
	fma.rn.f32 	%f52, %f40, 0f3F317218, %f51;
	setp.gt.u32 	%p73, %r980, 2139095039;
	fma.rn.f32 	%f53, %f36, 0f7F800000, 0f7F800000;
	selp.f32 	%f54, %f53, %f52, %p73;
	setp.eq.f32 	%p74, %f36, 0f00000000;
	mul.f32 	%f55, %f54, 0fC0000000;
	selp.f32 	%f56, 0f7F800000, %f55, %p74;
	sqrt.rn.f32 	%f57, %f56;
	sin.approx.f32 	%f58, %f34;
	cos.approx.f32 	%f59, %f34;
	mul.f32 	%f60, %f57, %f58;
	mul.f32 	%f145, %f57, %f59;
	fma.rn.f32 	%f61, %f1, %f60, %f139;
	fma.rn.f32 	%f139, %f1, %f145, %f61;
	add.s32 	%r1343, %r1361, 724874;
	add.s64 	%rd37, %rd37, -2;
	setp.ne.s64 	%p75, %rd37, 0;
	mov.u32 	%r1347, %r1072;
	mov.u32 	%r1348, %r1073;
	@%p75 bra 	$L__BB3_119;
$L__BB3_120:
	and.b64  	%rd32, %rd11, 1;
	setp.eq.b64 	%p101, %rd32, 1;
	setp.eq.s64 	%p76, %rd32, 0;
	mov.b32 	%r1367, 0;
	mov.u32 	%r1362, %r1069;
	mov.u32 	%r1363, %r1070;
	mov.u32 	%r1364, %r1071;
	@%p76 bra 	$L__BB3_122;
	shr.u32 	%r986, %r1073, 2;
	xor.b32  	%r987, %r986, %r1073;
	shl.b32 	%r988, %r1069, 4;
	shl.b32 	%r989, %r987, 1;
	xor.b32  	%r990, %r989, %r988;
	xor.b32  	%r991, %r990, %r987;
	xor.b32  	%r1363, %r991, %r1069;
	add.s32 	%r992, %r1361, %r1363;
	add.s32 	%r993, %r992, 362437;
	shr.u32 	%r994, %r1072, 2;
	xor.b32  	%r995, %r994, %r1072;
	shl.b32 	%r996, %r1363, 4;
	shl.b32 	%r997, %r995, 1;
	xor.b32  	%r998, %r997, %r996;
	xor.b32  	%r999, %r998, %r995;
	xor.b32  	%r1362, %r999, %r1363;
	add.s32 	%r1361, %r1361, 724874;
	add.s32 	%r1000, %r1362, %r1361;
	cvt.rn.f32.u32 	%f62, %r993;
	fma.rn.f32 	%f63, %f62, 0f2F800000, 0f2F000000;
	cvt.rn.f32.u32 	%f64, %r1000;
	fma.rn.f32 	%f65, %f64, 0f30C90FDB, 0f30490FDB;
	setp.lt.f32 	%p77, %f63, 0f00800000;
	mul.f32 	%f66, %f63, 0f4B000000;
	selp.f32 	%f67, %f66, %f63, %p77;
	selp.f32 	%f68, 0fC1B80000, 0f00000000, %p77;
	mov.b32 	%r1001, %f67;
	add.s32 	%r1002, %r1001, -1059760811;
	and.b32  	%r1003, %r1002, -8388608;
	sub.s32 	%r1004, %r1001, %r1003;
	mov.b32 	%f69, %r1004;
	cvt.rn.f32.s32 	%f70, %r1003;
	fma.rn.f32 	%f71, %f70, 0f34000000, %f68;
	add.f32 	%f72, %f69, 0fBF800000;
	fma.rn.f32 	%f73, %f72, 0fBE055027, 0f3E1039F6;
	fma.rn.f32 	%f74, %f73, %f72, 0fBDF8CDCC;
	fma.rn.f32 	%f75, %f74, %f72, 0f3E0F2955;
	fma.rn.f32 	%f76, %f75, %f72, 0fBE2AD8B9;
	fma.rn.f32 	%f77, %f76, %f72, 0f3E4CED0B;
	fma.rn.f32 	%f78, %f77, %f72, 0fBE7FFF22;
	fma.rn.f32 	%f79, %f78, %f72, 0f3EAAAA78;
	fma.rn.f32 	%f80, %f79, %f72, 0fBF000000;
	mul.f32 	%f81, %f72, %f80;
	fma.rn.f32 	%f82, %f81, %f72, %f72;
	fma.rn.f32 	%f83, %f71, 0f3F317218, %f82;
	setp.gt.u32 	%p78, %r1001, 2139095039;
	fma.rn.f32 	%f84, %f67, 0f7F800000, 0f7F800000;
	selp.f32 	%f85, %f84, %f83, %p78;
	setp.eq.f32 	%p79, %f67, 0f00000000;
	mul.f32 	%f86, %f85, 0fC0000000;
	selp.f32 	%f87, 0f7F800000, %f86, %p79;
	sqrt.rn.f32 	%f88, %f87;
	sin.approx.f32 	%f89, %f65;
	cos.approx.f32 	%f90, %f65;
	mul.f32 	%f91, %f88, %f89;
	mul.f32 	%f145, %f88, %f90;
	fma.rn.f32 	%f139, %f1, %f91, %f139;
	mov.b32 	%r1367, 1;
	mov.u32 	%r1364, %r1069;
	mov.u32 	%r1072, %r1070;
	mov.u32 	%r1073, %r1071;
	mov.u32 	%r1069, %r1362;
	mov.u32 	%r1070, %r1363;
	mov.u32 	%r1071, %r1364;
$L__BB3_122:
	st.local.u32 	[%rd1+24], %r1367;
	st.local.v2.u32 	[%rd1+8], {%r1072, %r1364};
	st.local.v2.u32 	[%rd1+16], {%r1363, %r1362};
	st.local.v2.u32 	[%rd1], {%r1361, %r1073};
	st.local.f32 	[%rd1+32], %f145;
$L__BB3_123:
	ld.param.f32 	%f136, [bm_raw_moment_param_5];
	ld.param.f32 	%f135, [bm_raw_moment_param_4];
	cvt.rn.f32.u64 	%f92, %rd11;
	mul.f32 	%f93, %f136, %f92;
	sub.f32 	%f14, %f135, %f93;
	mov.b32 	%r1374, 0;
	@%p101 bra 	$L__BB3_125;
	shr.u32 	%r1007, %r1073, 2;
	xor.b32  	%r1008, %r1007, %r1073;
	shl.b32 	%r1009, %r1069, 4;
	shl.b32 	%r1010, %r1008, 1;
	xor.b32  	%r1011, %r1010, %r1009;
	xor.b32  	%r1012, %r1011, %r1008;
	xor.b32  	%r1013, %r1012, %r1069;
	add.s32 	%r1014, %r1361, %r1013;
	add.s32 	%r1015, %r1014, 362437;
	shr.u32 	%r1016, %r1072, 2;
	xor.b32  	%r1017, %r1016, %r1072;
	st.local.v2.u32 	[%rd1+8], {%r1070, %r1069};
	shl.b32 	%r1018, %r1013, 4;
	shl.b32 	%r1019, %r1017, 1;
	xor.b32  	%r1020, %r1019, %r1018;
	xor.b32  	%r1021, %r1020, %r1017;
	xor.b32  	%r1022, %r1021, %r1013;
	st.local.v2.u32 	[%rd1+16], {%r1013, %r1022};
	add.s32 	%r1023, %r1361, 724874;
	st.local.v2.u32 	[%rd1], {%r1023, %r1071};
	add.s32 	%r1024, %r1022, %r1023;
	cvt.rn.f32.u32 	%f94, %r1015;
	fma.rn.f32 	%f95, %f94, 0f2F800000, 0f2F000000;
	cvt.rn.f32.u32 	%f96, %r1024;
	fma.rn.f32 	%f97, %f96, 0f30C90FDB, 0f30490FDB;
	setp.lt.f32 	%p80, %f95, 0f00800000;
	mul.f32 	%f98, %f95, 0f4B000000;
	selp.f32 	%f99, %f98, %f95, %p80;
	selp.f32 	%f100, 0fC1B80000, 0f00000000, %p80;
	mov.b32 	%r1025, %f99;
	add.s32 	%r1026, %r1025, -1059760811;
	and.b32  	%r1027, %r1026, -8388608;
	sub.s32 	%r1028, %r1025, %r1027;
	mov.b32 	%f101, %r1028;
	cvt.rn.f32.s32 	%f102, %r1027;
	fma.rn.f32 	%f103, %f102, 0f34000000, %f100;
	add.f32 	%f104, %f101, 0fBF800000;
	fma.rn.f32 	%f105, %f104, 0fBE055027, 0f3E1039F6;
	fma.rn.f32 	%f106, %f105, %f104, 0fBDF8CDCC;
	fma.rn.f32 	%f107, %f106, %f104, 0f3E0F2955;
	fma.rn.f32 	%f108, %f107, %f104, 0fBE2AD8B9;
	fma.rn.f32 	%f109, %f108, %f104, 0f3E4CED0B;
	fma.rn.f32 	%f110, %f109, %f104, 0fBE7FFF22;
	fma.rn.f32 	%f111, %f110, %f104, 0f3EAAAA78;
	fma.rn.f32 	%f112, %f111, %f104, 0fBF000000;
	mul.f32 	%f113, %f104, %f112;
	fma.rn.f32 	%f114, %f113, %f104, %f104;
	fma.rn.f32 	%f115, %f103, 0f3F317218, %f114;
	setp.gt.u32 	%p81, %r1025, 2139095039;
	fma.rn.f32 	%f116, %f99, 0f7F800000, 0f7F800000;
	selp.f32 	%f117, %f116, %f115, %p81;
	setp.eq.f32 	%p82, %f99, 0f00000000;
	mul.f32 	%f118, %f117, 0fC0000000;
	selp.f32 	%f119, 0f7F800000, %f118, %p82;
	sqrt.rn.f32 	%f120, %f119;
	sin.approx.f32 	%f121, %f97;
	cos.approx.f32 	%f122, %f97;
	mul.f32 	%f145, %f120, %f121;
	mul.f32 	%f123, %f120, %f122;
	st.local.f32 	[%rd1+32], %f123;
	mov.b32 	%r1374, 1;
$L__BB3_125:
	ld.param.u32 	%r1049, [bm_raw_moment_param_3];
	ld.param.f32 	%f134, [bm_raw_moment_param_2];
	st.local.u32 	[%rd1+24], %r1374;
	add.f32 	%f124, %f134, %f134;
	mul.f32 	%f125, %f124, %f14;
	sqrt.rn.f32 	%f126, %f125;
	fma.rn.f32 	%f17, %f145, %f126, %f139;
	cvt.f64.f32 	%fd1, %f17;
	cvt.rn.f64.s32 	%fd2, %r1049;
	{
	.reg .b32 %temp; 
	mov.b64 	{%temp, %r595}, %fd1;
	}
	{
	.reg .b32 %temp; 
	mov.b64 	{%temp, %r596}, %fd2;
	}
	shr.u32 	%r1029, %r596, 20;
	and.b32  	%r1030, %r1029, 2047;
	add.s32 	%r1031, %r1030, -1012;
	mov.b64 	%rd33, %fd2;
	shl.b64 	%rd15, %rd33, %r1031;
	setp.eq.s64 	%p102, %rd15, -9223372036854775808;
	abs.f64 	%fd3, %fd1;
	{ // callseq 1, 0
	.param .b64 param0;
	st.param.f64 	[param0], %fd3;
	.param .b64 param1;
	st.param.f64 	[param1], %fd2;
	.param .b64 retval0;
	call.uni (retval0), 
	__internal_accurate_pow, 
	(
	param0, 
	param1
	);
	ld.param.f64 	%fd10, [retval0];
	} // callseq 1
	setp.lt.s32 	%p84, %r595, 0;
	neg.f64 	%fd12, %fd10;
	selp.f64 	%fd13, %fd12, %fd10, %p102;
	selp.f64 	%fd17, %fd13, %fd10, %p84;
	setp.neu.f32 	%p85, %f17, 0f00000000;
	@%p85 bra 	$L__BB3_127;
	setp.eq.s64 	%p86, %rd15, -9223372036854775808;
	abs.f64 	%fd14, %fd2;
	setp.neu.f64 	%p87, %fd14, 0d3FE0000000000000;
	and.pred  	%p102, %p87, %p86;
	selp.b32 	%r1032, %r595, 0, %p102;
	setp.lt.s32 	%p88, %r596, 0;
	or.b32  	%r1033, %r1032, 2146435072;
	selp.b32 	%r1034, %r1033, %r1032, %p88;
	mov.b32 	%r1035, 0;
	mov.b64 	%fd17, {%r1035, %r1034};
$L__BB3_127:
	add.f64 	%fd15, %fd2, %fd1;
	{
	.reg .b32 %temp; 
	mov.b64 	{%temp, %r1036}, %fd15;
	}
	and.b32  	%r1037, %r1036, 2146435072;
	setp.ne.s32 	%p89, %r1037, 2146435072;
	@%p89 bra 	$L__BB3_132;
	setp.num.f32 	%p90, %f17, %f17;
	@%p90 bra 	$L__BB3_130;
	add.rn.f64 	%fd17, %fd1, %fd2;
	bra.uni 	$L__BB3_132;
$L__BB3_130:
	setp.neu.f64 	%p91, %fd3, 0d7FF0000000000000;
	@%p91 bra 	$L__BB3_132;
	setp.lt.s32 	%p92, %r595, 0;
	setp.lt.s32 	%p93, %r596, 0;
	selp.b32 	%r1038, 0, 2146435072, %p93;
	and.b32  	%r1039, %r596, 2147483647;
	setp.ne.s32 	%p94, %r1039, 1071644672;
	or.b32  	%r1040, %r1038, -2147483648;
	selp.b32 	%r1041, %r1040, %r1038, %p94;
	selp.b32 	%r1042, %r1041, %r1038, %p102;
	selp.b32 	%r1043, %r1042, %r1038, %p92;
	mov.b32 	%r1044, 0;
	mov.b64 	%fd17, {%r1044, %r1043};
$L__BB3_132:
	ld.param.u32 	%r1050, [bm_raw_moment_param_3];
	setp.eq.f32 	%p95, %f17, 0f3F800000;
	setp.eq.s32 	%p96, %r1050, 0;
	cvt.rn.f32.f64 	%f127, %fd17;
	selp.f32 	%f128, 0f3F800000, %f127, %p95;
	selp.f32 	%f146, 0f3F800000, %f128, %p96;
$L__BB3_133:
	shl.b32 	%r1045, %r1, 2;
	mov.u32 	%r1046, _ZZ13bm_raw_momentE5sdata;
	add.s32 	%r597, %r1046, %r1045;
	st.shared.f32 	[%r597], %f146;
	bar.sync 	0;
	setp.lt.u32 	%p97, %r1375, 2;
	@%p97 bra 	$L__BB3_137;
$L__BB3_134:
	shr.u32 	%r599, %r1375, 1;
	setp.ge.u32 	%p98, %r1, %r599;
	@%p98 bra 	$L__BB3_136;
	shl.b32 	%r1047, %r599, 2;
	add.s32 	%r1048, %r597, %r1047;
	ld.shared.f32 	%f129, [%r1048];
	ld.shared.f32 	%f130, [%r597];
	add.f32 	%f131, %f129, %f130;
	st.shared.f32 	[%r597], %f131;
$L__BB3_136:
	bar.sync 	0;
	setp.gt.u32 	%p99, %r1375, 3;
	mov.u32 	%r1375, %r599;
	@%p99 bra 	$L__BB3_134;
$L__BB3_137:
	setp.ne.s32 	%p100, %r1, 0;
	@%p100 bra 	$L__BB3_139;
	ld.param.u64 	%rd35, [bm_raw_moment_param_0];
	ld.shared.f32 	%f132, [_ZZ13bm_raw_momentE5sdata];
	cvta.to.global.u64 	%rd34, %rd35;
	atom.global.add.f32 	%f133, [%rd34], %f132;
$L__BB3_139:
	ret;

}
.func  (.param .b64 func_retval0) __internal_accurate_pow(
	.param .b64 __internal_accurate_pow_param_0,
	.param .b64 __internal_accurate_pow_param_1
)
{
	.reg .pred 	%p<8>;
	.reg .b32 	%r<49>;
	.reg .b32 	%f<3>;
	.reg .b64 	%fd<109>;

	ld.param.f64 	%fd10, [__internal_accurate_pow_param_0];
	ld.param.f64 	%fd11, [__internal_accurate_pow_param_1];
	{
	.reg .b32 %temp; 
	mov.b64 	{%temp, %r46}, %fd10;
	}
	{
	.reg .b32 %temp; 
	mov.b64 	{%r45, %temp}, %fd10;
	}
	shr.u32 	%r47, %r46, 20;
	setp.gt.u32 	%p1, %r46, 1048575;
	@%p1 bra 	$L__BB4_2;
	mul.f64 	%fd12, %fd10, 0d4350000000000000;
	{
	.reg .b32 %temp; 
	mov.b64 	{%temp, %r46}, %fd12;
	}
	{
	.reg .b32 %temp; 
	mov.b64 	{%r45, %temp}, %fd12;
	}
	shr.u32 	%r16, %r46, 20;
	add.s32 	%r47, %r16, -54;
$L__BB4_2:
	add.s32 	%r48, %r47, -1023;
	and.b32  	%r17, %r46, -2146435073;
	or.b32  	%r18, %r17, 1072693248;
	mov.b64 	%fd107, {%r45, %r18};
	setp.lt.u32 	%p2, %r18, 1073127583;
	@%p2 bra 	$L__BB4_4;
	{
	.reg .b32 %temp; 
	mov.b64 	{%r19, %temp}, %fd107;
	}
	{
	.reg .b32 %temp; 
	mov.b64 	{%temp, %r20}, %fd107;
	}
	add.s32 	%r21, %r20, -1048576;
	mov.b64 	%fd107, {%r19, %r21};
	add.s32 	%r48, %r47, -1022;
$L__BB4_4:
	add.f64 	%fd13, %fd107, 0dBFF0000000000000;
	add.f64 	%fd14, %fd107, 0d3FF0000000000000;
	rcp.approx.ftz.f64 	%fd15, %fd14;
	neg.f64 	%fd16, %fd14;
	fma.rn.f64 	%fd17, %fd16, %fd15, 0d3FF0000000000000;
	fma.rn.f64 	%fd18, %fd17, %fd17, %fd17;
	fma.rn.f64 	%fd19, %fd18, %fd15, %fd15;
	mul.f64 	%fd20, %fd13, %fd19;
	fma.rn.f64 	%fd21, %fd13, %fd19, %fd20;
	mul.f64 	%fd22, %fd21, %fd21;
	fma.rn.f64 	%fd23, %fd22, 0d3EB0F5FF7D2CAFE2, 0d3ED0F5D241AD3B5A;
	fma.rn.f64 	%fd24, %fd23, %fd22, 0d3EF3B20A75488A3F;
	fma.rn.f64 	%fd25, %fd24, %fd22, 0d3F1745CDE4FAECD5;
	fma.rn.f64 	%fd26, %fd25, %fd22, 0d3F3C71C7258A578B;
	fma.rn.f64 	%fd27, %fd26, %fd22, 0d3F6249249242B910;
	fma.rn.f64 	%fd28, %fd27, %fd22, 0d3F89999999999DFB;
	sub.f64 	%fd29, %fd13, %fd21;
	add.f64 	%fd30, %fd29, %fd29;
	neg.f64 	%fd31, %fd21;
	fma.rn.f64 	%fd32, %fd31, %fd13, %fd30;
	mul.f64 	%fd33, %fd19, %fd32;
	fma.rn.f64 	%fd34, %fd22, %fd28, 0d3FB5555555555555;
	mov.f64 	%fd35, 0d3FB5555555555555;
	sub.f64 	%fd36, %fd35, %fd34;
	fma.rn.f64 	%fd37, %fd22, %fd28, %fd36;
	add.f64 	%fd38, %fd37, 0dBC46A4CB00B9E7B0;
	add.f64 	%fd39, %fd34, %fd38;
	sub.f64 	%fd40, %fd34, %fd39;
	add.f64 	%fd41, %fd38, %fd40;
	mul.rn.f64 	%fd42, %fd21, %fd21;
	neg.f64 	%fd43, %fd42;
	fma.rn.f64 	%fd44, %fd21, %fd21, %fd43;
	{
	.reg .b32 %temp; 
	mov.b64 	{%r22, %temp}, %fd33;
	}
	{
	.reg .b32 %temp; 
	mov.b64 	{%temp, %r23}, %fd33;
	}
	add.s32 	%r24, %r23, 1048576;
	mov.b64 	%fd45, {%r22, %r24};
	fma.rn.f64 	%fd46, %fd21, %fd45, %fd44;
	mul.rn.f64 	%fd47, %fd42, %fd21;
	neg.f64 	%fd48, %fd47;
	fma.rn.f64 	%fd49, %fd42, %fd21, %fd48;
	fma.rn.f64 	%fd50, %fd42, %fd33, %fd49;
	fma.rn.f64 	%fd51, %fd46, %fd21, %fd50;
	mul.rn.f64 	%fd52, %fd39, %fd47;
	neg.f64 	%fd53, %fd52;
	fma.rn.f64 	%fd54, %fd39, %fd47, %fd53;
	fma.rn.f64 	%fd55, %fd39, %fd51, %fd54;
	fma.rn.f64 	%fd56, %fd41, %fd47, %fd55;
	add.f64 	%fd57, %fd52, %fd56;
	sub.f64 	%fd58, %fd52, %fd57;
	add.f64 	%fd59, %fd56, %fd58;
	add.f64 	%fd60, %fd21, %fd57;
	sub.f64 	%fd61, %fd21, %fd60;
	add.f64 	%fd62, %fd57, %fd61;
	add.f64 	%fd63, %fd59, %fd62;
	add.f64 	%fd64, %fd33, %fd63;
	add.f64 	%fd65, %fd60, %fd64;
	sub.f64 	%fd66, %fd60, %fd65;
	add.f64 	%fd67, %fd64, %fd66;
	xor.b32  	%r25, %r48, -2147483648;
	mov.b32 	%r26, 1127219200;
	mov.b64 	%fd68, {%r25, %r26};
	mov.b32 	%r27, -2147483648;
	mov.b64 	%fd69, {%r27, %r26};
	sub.f64 	%fd70, %fd68, %fd69;
	fma.rn.f64 	%fd71, %fd70, 0d3FE62E42FEFA39EF, %fd65;
	fma.rn.f64 	%fd72, %fd70, 0dBFE62E42FEFA39EF, %fd71;
	sub.f64 	%fd73, %fd72, %fd65;
	sub.f64 	%fd74, %fd67, %fd73;
	fma.rn.f64 	%fd75, %fd70, 0d3C7ABC9E3B39803F, %fd74;
	add.f64 	%fd76, %fd71, %fd75;
	sub.f64 	%fd77, %fd71, %fd76;
	add.f64 	%fd78, %fd75, %fd77;
	{
	.reg .b32 %temp; 
	mov.b64 	{%temp, %r28}, %fd11;
	}
	{
	.reg .b32 %temp; 
	mov.b64 	{%r29, %temp}, %fd11;
	}
	shl.b32 	%r30, %r28, 1;
	setp.gt.u32 	%p3, %r30, -33554433;
	and.b32  	%r31, %r28, -15728641;
	selp.b32 	%r32, %r31, %r28, %p3;
	mov.b64 	%fd79, {%r29, %r32};
	mul.rn.f64 	%fd80, %fd76, %fd79;
	neg.f64 	%fd81, %fd80;
	fma.rn.f64 	%fd82, %fd76, %fd79, %fd81;
	fma.rn.f64 	%fd83, %fd78, %fd79, %fd82;
	add.f64 	%fd4, %fd80, %fd83;
	sub.f64 	%fd84, %fd80, %fd4;
	add.f64 	%fd5, %fd83, %fd84;
	fma.rn.f64 	%fd85, %fd4, 0d3FF71547652B82FE, 0d4338000000000000;
	{
	.reg .b32 %temp; 
	mov.b64 	{%r13, %temp}, %fd85;
	}
	mov.f64 	%fd86, 0dC338000000000000;
	add.rn.f64 	%fd87, %fd85, %fd86;
	fma.rn.f64 	%fd88, %fd87, 0dBFE62E42FEFA39EF, %fd4;
	fma.rn.f64 	%fd89, %fd87, 0dBC7ABC9E3B39803F, %fd88;
	fma.rn.f64 	%fd90, %fd89, 0d3E5ADE1569CE2BDF, 0d3E928AF3FCA213EA;
	fma.rn.f64 	%fd91, %fd90, %fd89, 0d3EC71DEE62401315;
	fma.rn.f64 	%fd92, %fd91, %fd89, 0d3EFA01997C89EB71;
	fma.rn.f64 	%fd93, %fd92, %fd89, 0d3F2A01A014761F65;
	fma.rn.f64 	%fd94, %fd93, %fd89, 0d3F56C16C1852B7AF;
	fma.rn.f64 	%fd95, %fd94, %fd89, 0d3F81111111122322;
	fma.rn.f64 	%fd96, %fd95, %fd89, 0d3FA55555555502A1;
	fma.rn.f64 	%fd97, %fd96, %fd89, 0d3FC5555555555511;
	fma.rn.f64 	%fd98, %fd97, %fd89, 0d3FE000000000000B;
	fma.rn.f64 	%fd99, %fd98, %fd89, 0d3FF0000000000000;
	fma.rn.f64 	%fd100, %fd99, %fd89, 0d3FF0000000000000;
	{
	.reg .b32 %temp; 
	mov.b64 	{%r14, %temp}, %fd100;
	}
	{
	.reg .b32 %temp; 
	mov.b64 	{%temp, %r15}, %fd100;
	}
	shl.b32 	%r33, %r13, 20;
	add.s32 	%r34, %r33, %r15;
	mov.b64 	%fd108, {%r14, %r34};
	{
	.reg .b32 %temp; 
	mov.b64 	{%temp, %r35}, %fd4;
	}
	mov.b32 	%f2, %r35;
	abs.f32 	%f1, %f2;
	setp.lt.f32 	%p4, %f1, 0f4086232B;
	@%p4 bra 	$L__BB4_7;
	setp.lt.f64 	%p5, %fd4, 0d0000000000000000;
	add.f64 	%fd101, %fd4, 0d7FF0000000000000;
	selp.f64 	%fd108, 0d0000000000000000, %fd101, %p5;
	setp.geu.f32 	%p6, %f1, 0f40874800;
	@%p6 bra 	$L__BB4_7;
	shr.u32 	%r36, %r13, 31;
	add.s32 	%r37, %r13, %r36;
	shr.s32 	%r38, %r37, 1;
	shl.b32 	%r39, %r38, 20;
	add.s32 	%r40, %r15, %r39;
	mov.b64 	%fd102, {%r14, %r40};
	sub.s32 	%r41, %r13, %r38;
	shl.b32 	%r42, %r41, 20;
	add.s32 	%r43, %r42, 1072693248;
	mov.b32 	%r44, 0;
	mov.b64 	%fd103, {%r44, %r43};
	mul.f64 	%fd108, %fd103, %fd102;
$L__BB4_7:
	abs.f64 	%fd104, %fd108;
	setp.eq.f64 	%p7, %fd104, 0d7FF0000000000000;
	fma.rn.f64 	%fd105, %fd108, %fd5, %fd108;
	selp.f64 	%fd106, %fd108, %fd105, %p7;
	st.param.f64 	[func_retval0], %fd106;
	ret;

}


// ===== COMPILED SASS (sm_100) =====

	.target	sm_100

	.elftype	@"ET_EXEC"


//--------------------- .note.nv.tkinfo           --------------------------
	.section	.note.nv.tkinfo,"",@"SHT_NOTE"
	.sectionflags	@"SHF_NOTE_NV_TKINFO"
	.tkinfo
        /*0018*/ 	.word	0x00000002
        /*0030*/ 	.string	""
        /*0030*/ 	.string	"ptxas"
        /*0030*/ 	.string	"Cuda compilation tools, release 13.0, V13.0.88"
        /*0030*/ 	.string	"Build cuda_13.0.r13.0/compiler.36424714_0"
        /*0030*/ 	.string	"-arch sm_100 -m 64 "



//--------------------- .note.nv.cuinfo           --------------------------
	.section	.note.nv.cuinfo,"",@"SHT_NOTE"
	.sectionflags	@"SHF_NOTE_NV_CUINFO"
        /*0018*/ 	.short	0x0002
        /*001a*/ 	.short	0x0064
        /*001c*/ 	.short	0x0082
	.zero		2


//--------------------- .nv.info                  --------------------------
	.section	.nv.info,"",@"SHT_CUDA_INFO"
	.align	4


	//----- nvinfo : EIATTR_REGCOUNT
	.align		4
        /*0000*/ 	.byte	0x04, 0x2f
        /*0002*/ 	.short	(.L_10 - .L_9)
	.align		4
.L_9:
        /*0004*/ 	.word	index@(bm_mean)
        /*0008*/ 	.word	0x0000001f


	//----- nvinfo : EIATTR_FRAME_SIZE
	.align		4
.L_10:
        /*000c*/ 	.byte	0x04, 0x11
        /*000e*/ 	.short	(.L_12 - .L_11)
	.align		4
.L_11:
        /*0010*/ 	.word	index@($__internal_7_$__cuda_sm3x_div_rn_noftz_f32_slowpath)
        /*0014*/ 	.word	0x00000030


	//----- nvinfo : EIATTR_FRAME_SIZE
	.align		4
.L_12:
        /*0018*/ 	.byte	0x04, 0x11
        /*001a*/ 	.short	(.L_14 - .L_13)
	.align		4
.L_13:
        /*001c*/ 	.word	index@($__internal_6_$__cuda_sm20_sqrt_rn_f32_slowpath)
        /*0020*/ 	.word	0x00000030


	//----- nvinfo : EIATTR_FRAME_SIZE
	.align		4
.L_14:
        /*0024*/ 	.byte	0x04, 0x11
        /*0026*/ 	.short	(.L_16 - .L_15)
	.align		4
.L_15:
        /*0028*/ 	.word	index@(bm_mean)
        /*002c*/ 	.word	0x00000030


	//----- nvinfo : EIATTR_REGCOUNT
	.align		4
.L_16:
        /*0030*/ 	.byte	0x04, 0x2f
        /*0032*/ 	.short	(.L_18 - .L_17)
	.align		4
.L_17:
        /*0034*/ 	.word	index@(bm_msd)
        /*0038*/ 	.word	0x0000001f


	//----- nvinfo : EIATTR_FRAME_SIZE
	.align		4
.L_18:
        /*003c*/ 	.byte	0x04, 0x11
        /*003e*/ 	.short	(.L_20 - .L_19)
	.align		4
.L_19:
        /*0040*/ 	.word	index@($__internal_5_$__cuda_sm3x_div_rn_noftz_f32_slowpath)
        /*0044*/ 	.word	0x00000030


	//----- nvinfo : EIATTR_FRAME_SIZE
	.align		4
.L_20:
        /*0048*/ 	.byte	0x04, 0x11
        /*004a*/ 	.short	(.L_22 - .L_21)
	.align		4
.L_21:
        /*004c*/ 	.word	index@($__internal_4_$__cuda_sm20_sqrt_rn_f32_slowpath)
        /*0050*/ 	.word	0x00000030


	//----- nvinfo : EIATTR_FRAME_SIZE
	.align		4
.L_22:
        /*0054*/ 	.byte	0x04, 0x11
        /*0056*/ 	.short	(.L_24 - .L_23)
	.align		4
.L_23:
        /*0058*/ 	.word	index@(bm_msd)
        /*005c*/ 	.word	0x00000030


	//----- nvinfo : EIATTR_REGCOUNT
	.align		4
.L_24:
        /*0060*/ 	.byte	0x04, 0x2f
        /*0062*/ 	.short	(.L_26 - .L_25)
	.align		4
.L_25:
        /*0064*/ 	.word	index@(bm_central_moment)
        /*0068*/ 	.word	0x0000001f


	//----- nvinfo : EIATTR_FRAME_SIZE
	.align		4
.L_26:
        /*006c*/ 	.byte	0x04, 0x11
        /*006e*/ 	.short	(.L_28 - .L_27)
	.align		4
.L_27:
        /*0070*/ 	.word	index@($bm_central_moment$__internal_accurate_pow)
        /*0074*/ 	.word	0x00000030


	//----- nvinfo : EIATTR_FRAME_SIZE
	.align		4
.L_28:
        /*0078*/ 	.byte	0x04, 0x11
        /*007a*/ 	.short	(.L_30 - .L_29)
	.align		4
.L_29:
        /*007c*/ 	.word	index@($__internal_3_$__cuda_sm3x_div_rn_noftz_f32_slowpath)
        /*0080*/ 	.word	0x00000030


	//----- nvinfo : EIATTR_FRAME_SIZE
	.align		4
.L_30:
        /*0084*/ 	.byte	0x04, 0x11
        /*0086*/ 	.short	(.L_32 - .L_31)
	.align		4
.L_31:
        /*0088*/ 	.word	index@($__internal_2_$__cuda_sm20_sqrt_rn_f32_slowpath)
        /*008c*/ 	.word	0x00000030


	//----- nvinfo : EIATTR_FRAME_SIZE
	.align		4
.L_32:
        /*0090*/ 	.byte	0x04, 0x11
        /*0092*/ 	.short	(.L_34 - .L_33)
	.align		4
.L_33:
        /*0094*/ 	.word	index@(bm_central_moment)
        /*0098*/ 	.word	0x00000030


	//----- nvinfo : EIATTR_REGCOUNT
	.align		4
.L_34:
        /*009c*/ 	.byte	0x04, 0x2f
        /*009e*/ 	.short	(.L_36 - .L_35)
	.align		4
.L_35:
        /*00a0*/ 	.word	index@(bm_raw_moment)
        /*00a4*/ 	.word	0x0000001f


	//----- nvinfo : EIATTR_FRAME_SIZE
	.align		4
.L_36:
        /*00a8*/ 	.byte	0x04, 0x11
        /*00aa*/ 	.short	(.L_38 - .L_37)
	.align		4
.L_37:
        /*00ac*/ 	.word	index@($bm_raw_moment$__internal_accurate_pow)
        /*00b0*/ 	.word	0x00000030


	//----- nvinfo : EIATTR_FRAME_SIZE
	.align		4
.L_38:
        /*00b4*/ 	.byte	0x04, 0x11
        /*00b6*/ 	.short	(.L_40 - .L_39)
	.align		4
.L_39:
        /*00b8*/ 	.word	index@($__internal_1_$__cuda_sm3x_div_rn_noftz_f32_slowpath)
        /*00bc*/ 	.word	0x00000030


	//----- nvinfo : EIATTR_FRAME_SIZE
	.align		4
.L_40:
        /*00c0*/ 	.byte	0x04, 0x11
        /*00c2*/ 	.short	(.L_42 - .L_41)
	.align		4
.L_41:
        /*00c4*/ 	.word	index@($__internal_0_$__cuda_sm20_sqrt_rn_f32_slowpath)
        /*00c8*/ 	.word	0x00000030


	//----- nvinfo : EIATTR_FRAME_SIZE
	.align		4
.L_42:
        /*00cc*/ 	.byte	0x04, 0x11
        /*00ce*/ 	.short	(.L_44 - .L_43)
	.align		4
.L_43:
        /*00d0*/ 	.word	index@(bm_raw_moment)
        /*00d4*/ 	.word	0x00000030


	//----- nvinfo : EIATTR_MIN_STACK_SIZE
	.align		4
.L_44:
        /*00d8*/ 	.byte	0x04, 0x12
        /*00da*/ 	.short	(.L_46 - .L_45)
	.align		4
.L_45:
        /*00dc*/ 	.word	index@(bm_raw_moment)
        /*00e0*/ 	.word	0x00000030


	//----- nvinfo : EIATTR_MIN_STACK_SIZE
	.align		4
.L_46:
        /*00e4*/ 	.byte	0x04, 0x12
        /*00e6*/ 	.short	(.L_48 - .L_47)
	.align		4
.L_47:
        /*00e8*/ 	.word	index@(bm_central_moment)
        /*00ec*/ 	.word	0x00000030


	//----- nvinfo : EIATTR_MIN_STACK_SIZE
	.align		4
.L_48:
        /*00f0*/ 	.byte	0x04, 0x12
        /*00f2*/ 	.short	(.L_50 - .L_49)
	.align		4
.L_49:
        /*00f4*/ 	.word	index@(bm_msd)
        /*00f8*/ 	.word	0x00000030


	//----- nvinfo : EIATTR_MIN_STACK_SIZE
	.align		4
.L_50:
        /*00fc*/ 	.byte	0x04, 0x12
        /*00fe*/ 	.short	(.L_52 - .L_51)
	.align		4
.L_51:
        /*0100*/ 	.word	index@(bm_mean)
        /*0104*/ 	.word	0x00000030
.L_52:


//--------------------- .nv.compat                --------------------------
	.section	.nv.compat,"",@"SHT_CUDA_COMPAT_INFO"
	.align	4
        /*0000*/ 	.byte	0x02, 0x09, 0x00, 0x00, 0x02, 0x02, 0x01, 0x00, 0x02, 0x05, 0x05, 0x00, 0x03, 0x07, 0x01, 0x01
        /*0010*/ 	.byte	0x02, 0x03, 0x00, 0x00, 0x02, 0x06, 0x01, 0x00, 0x04, 0x0b, 0x08, 0x00, 0x01, 0x00, 0x00, 0x00
        /*0020*/ 	.byte	0x00, 0x00, 0x00, 0x00


//--------------------- .nv.info.bm_raw_moment    --------------------------
	.section	.nv.info.bm_raw_moment,"",@"SHT_CUDA_INFO"
	.sectionflags	@""
	.align	4


	//----- nvinfo : EIATTR_CUDA_API_VERSION
	.align		4
        /*0000*/ 	.byte	0x04, 0x37
        /*0002*/ 	.short	(.L_54 - .L_53)
.L_53:
        /*0004*/ 	.word	0x00000082


	//----- nvinfo : EIATTR_KPARAM_INFO
	.align		4
.L_54:
        /*0008*/ 	.byte	0x04, 0x17
        /*000a*/ 	.short	(.L_56 - .L_55)
.L_55:
        /*000c*/ 	.word	0x00000000
        /*0010*/ 	.short	0x0007
        /*0012*/ 	.short	0x0028
        /*0014*/ 	.byte	0x00, 0xf0, 0x21, 0x00


	//----- nvinfo : EIATTR_KPARAM_INFO
	.align		4
.L_56:
        /*0018*/ 	.byte	0x04, 0x17
        /*001a*/ 	.short	(.L_58 - .L_57)
.L_57:
        /*001c*/ 	.word	0x00000000
        /*0020*/ 	.short	0x0006
        /*0022*/ 	.short	0x0020
        /*0024*/ 	.byte	0x00, 0xf0, 0x21, 0x00


	//----- nvinfo : EIATTR_KPARAM_INFO
	.align		4
.L_58:
        /*0028*/ 	.byte	0x04, 0x17
        /*002a*/ 	.short	(.L_60 - .L_59)
.L_59:
        /*002c*/ 	.word	0x00000000
        /*0030*/ 	.short	0x0005
        /*0032*/ 	.short	0x0018
        /*0034*/ 	.byte	0x00, 0xf0, 0x11, 0x00


	//----- nvinfo : EIATTR_KPARAM_INFO
	.align		4
.L_60:
        /*0038*/ 	.byte	0x04, 0x17
        /*003a*/ 	.short	(.L_62 - .L_61)
.L_61:
        /*003c*/ 	.word	0x00000000
        /*0040*/ 	.short	0x0004
        /*0042*/ 	.short	0x0014
        /*0044*/ 	.byte	0x00, 0xf0, 0x11, 0x00


	//----- nvinfo : EIATTR_KPARAM_INFO
	.align		4
.L_62:
        /*0048*/ 	.byte	0x04, 0x17
        /*004a*/ 	.short	(.L_64 - .L_63)
.L_63:
        /*004c*/ 	.word	0x00000000
        /*0050*/ 	.short	0x0003
        /*0052*/ 	.short	0x0010
        /*0054*/ 	.byte	0x00, 0xf0, 0x11, 0x00


	//----- nvinfo : EIATTR_KPARAM_INFO
	.align		4
.L_64:
        /*0058*/ 	.byte	0x04, 0x17
        /*005a*/ 	.short	(.L_66 - .L_65)
.L_65:
        /*005c*/ 	.word	0x00000000
        /*0060*/ 	.short	0x0002
        /*0062*/ 	.short	0x000c
        /*0064*/ 	.byte	0x00, 0xf0, 0x11, 0x00


	//----- nvinfo : EIATTR_KPARAM_INFO
	.align		4
.L_66:
        /*0068*/ 	.byte	0x04, 0x17
        /*006a*/ 	.short	(.L_68 - .L_67)
.L_67:
        /*006c*/ 	.word	0x00000000
        /*0070*/ 	.short	0x0001
        /*0072*/ 	.short	0x0008
        /*0074*/ 	.byte	0x00, 0xf0, 0x11, 0x00


	//----- nvinfo : EIATTR_KPARAM_INFO
	.align		4
.L_68:
        /*0078*/ 	.byte	0x04, 0x17
        /*007a*/ 	.short	(.L_70 - .L_69)
.L_69:
        /*007c*/ 	.word	0x00000000
        /*0080*/ 	.short	0x0000
        /*0082*/ 	.short	0x0000
        /*0084*/ 	.byte	0x00, 0xf5, 0x21, 0x00


	//----- nvinfo : EIATTR_SPARSE_MMA_MASK
	.align		4
.L_70:
        /*0088*/ 	.byte	0x03, 0x50
        /*008a*/ 	.short	0x0000


	//----- nvinfo : EIATTR_MAXREG_COUNT
	.align		4
        /*008c*/ 	.byte	0x03, 0x1b
        /*008e*/ 	.short	0x00ff


	//----- nvinfo : EIATTR_NUM_BARRIERS
	.align		4
        /*0090*/ 	.byte	0x02, 0x4c
        /*0092*/ 	.byte	0x01
	.zero		1


	//----- nvinfo : EIATTR_MERCURY_ISA_VERSION
	.align		4
        /*0094*/ 	.byte	0x03, 0x5f
        /*0096*/ 	.short	0x0101


	//----- nvinfo : EIATTR_VRC_CTA_INIT_COUNT
	.align		4
        /*0098*/ 	.byte	0x02, 0x4a
	.zero		1
	.zero		1


	//----- nvinfo : EIATTR_EXIT_INSTR_OFFSETS
	.align		4
        /*009c*/ 	.byte	0x04, 0x1c
        /*009e*/ 	.short	(.L_72 - .L_71)


	//   ....[0]....
.L_71:
        /*00a0*/ 	.word	0x00004060


	//   ....[1]....
        /*00a4*/ 	.word	0x000040d0


	//----- nvinfo : EIATTR_CRS_STACK_SIZE
	.align		4
.L_72:
        /*00a8*/ 	.byte	0x04, 0x1e
        /*00aa*/ 	.short	(.L_74 - .L_73)
.L_73:
        /*00ac*/ 	.word	0x00000000


	//----- nvinfo : EIATTR_CBANK_PARAM_SIZE
	.align		4
.L_74:
        /*00b0*/ 	.byte	0x03, 0x19
        /*00b2*/ 	.short	0x0030


	//----- nvinfo : EIATTR_PARAM_CBANK
	.align		4
        /*00b4*/ 	.byte	0x04, 0x0a
        /*00b6*/ 	.short	(.L_76 - .L_75)
	.align		4
.L_75:
        /*00b8*/ 	.word	index@(.nv.constant0.bm_raw_moment)
        /*00bc*/ 	.short	0x0380
        /*00be*/ 	.short	0x0030


	//----- nvinfo : EIATTR_SW_WAR
	.align		4
.L_76:
        /*00c0*/ 	.byte	0x04, 0x36
        /*00c2*/ 	.short	(.L_78 - .L_77)
.L_77:
        /*00c4*/ 	.word	0x00000008
.L_78:


//--------------------- .nv.info.bm_central_moment --------------------------
	.section	.nv.info.bm_central_moment,"",@"SHT_CUDA_INFO"
	.sectionflags	@""
	.align	4


	//----- nvinfo : EIATTR_CUDA_API_VERSION
	.align		4
        /*0000*/ 	.byte	0x04, 0x37
        /*0002*/ 	.short	(.L_80 - .L_79)
.L_79:
        /*0004*/ 	.word	0x00000082


	//----- nvinfo : EIATTR_KPARAM_INFO
	.align		4
.L_80:
        /*0008*/ 	.byte	0x04, 0x17
        /*000a*/ 	.short	(.L_82 - .L_81)
.L_81:
        /*000c*/ 	.word	0x00000000
        /*0010*/ 	.short	0x0008
        /*0012*/ 	.short	0x0028
        /*0014*/ 	.byte	0x00, 0xf0, 0x21, 0x00


	//----- nvinfo : EIATTR_KPARAM_INFO
	.align		4
.L_82:
        /*0018*/ 	.byte	0x04, 0x17
        /*001a*/ 	.short	(.L_84 - .L_83)
.L_83:
        /*001c*/ 	.word	0x00000000
        /*0020*/ 	.short	0x0007
        /*0022*/ 	.short	0x0020
        /*0024*/ 	.byte	0x00, 0xf0, 0x21, 0x00


	//----- nvinfo : EIATTR_KPARAM_INFO
	.align		4
.L_84:
        /*0028*/ 	.byte	0x04, 0x17
        /*002a*/ 	.short	(.L_86 - .L_85)
.L_85:
        /*002c*/ 	.word	0x00000000
        /*0030*/ 	.short	0x0006
        /*0032*/ 	.short	0x001c
        /*0034*/ 	.byte	0x00, 0xf0, 0x11, 0x00


	//----- nvinfo : EIATTR_KPARAM_INFO
	.align		4
.L_86:
        /*0038*/ 	.byte	0x04, 0x17
        /*003a*/ 	.short	(.L_88 - .L_87)
.L_87:
        /*003c*/ 	.word	0x00000000
        /*0040*/ 	.short	0x0005
        /*0042*/ 	.short	0x0018
        /*0044*/ 	.byte	0x00, 0xf0, 0x11, 0x00


	//----- nvinfo : EIATTR_KPARAM_INFO
	.align		4
.L_88:
        /*0048*/ 	.byte	0x04, 0x17
        /*004a*/ 	.short	(.L_90 - .L_89)
.L_89:
        /*004c*/ 	.word	0x00000000
        /*0050*/ 	.short	0x0004
        /*0052*/ 	.short	0x0014
        /*0054*/ 	.byte	0x00, 0xf0, 0x11, 0x00


	//----- nvinfo : EIATTR_KPARAM_INFO
	.align		4
.L_90:
        /*0058*/ 	.byte	0x04, 0x17
        /*005a*/ 	.short	(.L_92 - .L_91)
.L_91:
        /*005c*/ 	.word	0x00000000
        /*0060*/ 	.short	0x0003
        /*0062*/ 	.short	0x0010
        /*0064*/ 	.byte	0x00, 0xf0, 0x11, 0x00


	//----- nvinfo : EIATTR_KPARAM_INFO
	.align		4
.L_92:
        /*0068*/ 	.byte	0x04, 0x17
        /*006a*/ 	.short	(.L_94 - .L_93)
.L_93:
        /*006c*/ 	.word	0x00000000
        /*0070*/ 	.short	0x0002
        /*0072*/ 	.short	0x000c
        /*0074*/ 	.byte	0x00, 0xf0, 0x11, 0x00


	//----- nvinfo : EIATTR_KPARAM_INFO
	.align		4
.L_94:
        /*0078*/ 	.byte	0x04, 0x17
        /*007a*/ 	.short	(.L_96 - .L_95)
.L_95:
        /*007c*/ 	.word	0x00000000
        /*0080*/ 	.short	0x0001
        /*0082*/ 	.short	0x0008
        /*0084*/ 	.byte	0x00, 0xf0, 0x11, 0x00


	//----- nvinfo : EIATTR_KPARAM_INFO
	.align		4
.L_96:
        /*0088*/ 	.byte	0x04, 0x17
        /*008a*/ 	.short	(.L_98 - .L_97)
.L_97:
        /*008c*/ 	.word	0x00000000
        /*0090*/ 	.short	0x0000
        /*0092*/ 	.short	0x0000
        /*0094*/ 	.byte	0x00, 0xf5, 0x21, 0x00


	//----- nvinfo : EIATTR_SPARSE_MMA_MASK
	.align		4
.L_98:
        /*0098*/ 	.byte	0x03, 0x50
        /*009a*/ 	.short	0x0000


	//----- nvinfo : EIATTR_MAXREG_COUNT
	.align		4
        /*009c*/ 	.byte	0x03, 0x1b
        /*009e*/ 	.short	0x00ff


	//----- nvinfo : EIATTR_NUM_BARRIERS
	.align		4
        /*00a0*/ 	.byte	0x02, 0x4c
        /*00a2*/ 	.byte	0x01
	.zero		1


	//----- nvinfo : EIATTR_MERCURY_ISA_VERSION
	.align		4
        /*00a4*/ 	.byte	0x03, 0x5f
        /*00a6*/ 	.short	0x0101


	//----- nvinfo : EIATTR_VRC_CTA_INIT_COUNT
	.align		4
        /*00a8*/ 	.byte	0x02, 0x4a
	.zero		1
	.zero		1


	//----- nvinfo : EIATTR_EXIT_INSTR_OFFSETS
	.align		4
        /*00ac*/ 	.byte	0x04, 0x1c
        /*00ae*/ 	.short	(.L_100 - .L_99)


	//   ....[0]....
.L_99:
        /*00b0*/ 	.word	0x00004070


	//   ....[1]....
        /*00b4*/ 	.word	0x000040e0


	//----- nvinfo : EIATTR_CRS_STACK_SIZE
	.align		4
.L_100:
        /*00b8*/ 	.byte	0x04, 0x1e
        /*00ba*/ 	.short	(.L_102 - .L_101)
.L_101:
        /*00bc*/ 	.word	0x00000000


	//----- nvinfo : EIATTR_CBANK_PARAM_SIZE
	.align		4
.L_102:
        /*00c0*/ 	.byte	0x03, 0x19
        /*00c2*/ 	.short	0x0030


	//----- nvinfo : EIATTR_PARAM_CBANK
	.align		4
        /*00c4*/ 	.byte	0x04, 0x0a
        /*00c6*/ 	.short	(.L_104 - .L_103)
	.align		4
.L_103:
        /*00c8*/ 	.word	index@(.nv.constant0.bm_central_moment)
        /*00cc*/ 	.short	0x0380
        /*00ce*/ 	.short	0x0030


	//----- nvinfo : EIATTR_SW_WAR
	.align		4
.L_104:
        /*00d0*/ 	.byte	0x04, 0x36
        /*00d2*/ 	.short	(.L_106 - .L_105)
.L_105:
        /*00d4*/ 	.word	0x00000008
.L_106:


//--------------------- .nv.info.bm_msd           --------------------------
	.section	.nv.info.bm_msd,"",@"SHT_CUDA_INFO"
	.sectionflags	@""
	.align	4


	//----- nvinfo : EIATTR_CUDA_API_VERSION
	.align		4
        /*0000*/ 	.byte	0x04, 0x37
        /*0002*/ 	.short	(.L_108 - .L_107)
.L_107:
        /*0004*/ 	.word	0x00000082


	//----- nvinfo : EIATTR_KPARAM_INFO
	.align		4
.L_108:
        /*0008*/ 	.byte	0x04, 0x17
        /*000a*/ 	.short	(.L_110 - .L_109)
.L_109:
        /*000c*/ 	.word	0x00000000
        /*0010*/ 	.short	0x0005
        /*0012*/ 	.short	0x0020
        /*0014*/ 	.byte	0x00, 0xf0, 0x21, 0x00


	//----- nvinfo : EIATTR_KPARAM_INFO
	.align		4
.L_110:
        /*0018*/ 	.byte	0x04, 0x17
        /*001a*/ 	.short	(.L_112 - .L_111)
.L_111:
        /*001c*/ 	.word	0x00000000
        /*0020*/ 	.short	0x0004
        /*0022*/ 	.short	0x0018
        /*0024*/ 	.byte	0x00, 0xf0, 0x21, 0x00


	//----- nvinfo : EIATTR_KPARAM_INFO
	.align		4
.L_112:
        /*0028*/ 	.byte	0x04, 0x17
        /*002a*/ 	.short	(.L_114 - .L_113)
.L_113:
        /*002c*/ 	.word	0x00000000
        /*0030*/ 	.short	0x0003
        /*0032*/ 	.short	0x0010
        /*0034*/ 	.byte	0x00, 0xf0, 0x11, 0x00


	//----- nvinfo : EIATTR_KPARAM_INFO
	.align		4
.L_114:
        /*0038*/ 	.byte	0x04, 0x17
        /*003a*/ 	.short	(.L_116 - .L_115)
.L_115:
        /*003c*/ 	.word	0x00000000
        /*0040*/ 	.short	0x0002
        /*0042*/ 	.short	0x000c
        /*0044*/ 	.byte	0x00, 0xf0, 0x11, 0x00


	//----- nvinfo : EIATTR_KPARAM_INFO
	.align		4
.L_116:
        /*0048*/ 	.byte	0x04, 0x17
        /*004a*/ 	.short	(.L_118 - .L_117)
.L_117:
        /*004c*/ 	.word	0x00000000
        /*0050*/ 	.short	0x0001
        /*0052*/ 	.short	0x0008
        /*0054*/ 	.byte	0x00, 0xf0, 0x11, 0x00


	//----- nvinfo : EIATTR_KPARAM_INFO
	.align		4
.L_118:
        /*0058*/ 	.byte	0x04, 0x17
        /*005a*/ 	.short	(.L_120 - .L_119)
.L_119:
        /*005c*/ 	.word	0x00000000
        /*0060*/ 	.short	0x0000
        /*0062*/ 	.short	0x0000
        /*0064*/ 	.byte	0x00, 0xf5, 0x21, 0x00


	//----- nvinfo : EIATTR_SPARSE_MMA_MASK
	.align		4
.L_120:
        /*0068*/ 	.byte	0x03, 0x50
        /*006a*/ 	.short	0x0000


	//----- nvinfo : EIATTR_MAXREG_COUNT
	.align		4
        /*006c*/ 	.byte	0x03, 0x1b
        /*006e*/ 	.short	0x00ff


	//----- nvinfo : EIATTR_NUM_BARRIERS
	.align		4
        /*0070*/ 	.byte	0x02, 0x4c
        /*0072*/ 	.byte	0x01
	.zero		1


	//----- nvinfo : EIATTR_MERCURY_ISA_VERSION
	.align		4
        /*0074*/ 	.byte	0x03, 0x5f
        /*0076*/ 	.short	0x0101


	//----- nvinfo : EIATTR_VRC_CTA_INIT_COUNT
	.align		4
        /*0078*/ 	.byte	0x02, 0x4a
	.zero		1
	.zero		1


	//----- nvinfo : EIATTR_EXIT_INSTR_OFFSETS
	.align		4
        /*007c*/ 	.byte	0x04, 0x1c
        /*007e*/ 	.short	(.L_122 - .L_121)


	//   ....[0]....
.L_121:
        /*0080*/ 	.word	0x00003cf0


	//   ....[1]....
        /*0084*/ 	.word	0x00003d60


	//----- nvinfo : EIATTR_CRS_STACK_SIZE
	.align		4
.L_122:
        /*0088*/ 	.byte	0x04, 0x1e
        /*008a*/ 	.short	(.L_124 - .L_123)
.L_123:
        /*008c*/ 	.word	0x00000000


	//----- nvinfo : EIATTR_CBANK_PARAM_SIZE
	.align		4
.L_124:
        /*0090*/ 	.byte	0x03, 0x19
        /*0092*/ 	.short	0x0028


	//----- nvinfo : EIATTR_PARAM_CBANK
	.align		4
        /*0094*/ 	.byte	0x04, 0x0a
        /*0096*/ 	.short	(.L_126 - .L_125)
	.align		4
.L_125:
        /*0098*/ 	.word	index@(.nv.constant0.bm_msd)
        /*009c*/ 	.short	0x0380
        /*009e*/ 	.short	0x0028


	//----- nvinfo : EIATTR_SW_WAR
	.align		4
.L_126:
        /*00a0*/ 	.byte	0x04, 0x36
        /*00a2*/ 	.short	(.L_128 - .L_127)
.L_127:
        /*00a4*/ 	.word	0x00000008
.L_128:


//--------------------- .nv.info.bm_mean          --------------------------
	.section	.nv.info.bm_mean,"",@"SHT_CUDA_INFO"
	.sectionflags	@""
	.align	4


	//----- nvinfo : EIATTR_CUDA_API_VERSION
	.align		4
        /*0000*/ 	.byte	0x04, 0x37
        /*0002*/ 	.short	(.L_130 - .L_129)
.L_129:
        /*0004*/ 	.word	0x00000082


	//----- nvinfo : EIATTR_KPARAM_INFO
	.align		4
.L_130:
        /*0008*/ 	.byte	0x04, 0x17
        /*000a*/ 	.short	(.L_132 - .L_131)
.L_131:
        /*000c*/ 	.word	0x00000000
        /*0010*/ 	.short	0x0006
        /*0012*/ 	.short	0x0020
        /*0014*/ 	.byte	0x00, 0xf0, 0x21, 0x00


	//----- nvinfo : EIATTR_KPARAM_INFO
	.align		4
.L_132:
        /*0018*/ 	.byte	0x04, 0x17
        /*001a*/ 	.short	(.L_134 - .L_133)
.L_133:
        /*001c*/ 	.word	0x00000000
        /*0020*/ 	.short	0x0005
        /*0022*/ 	.short	0x0018
        /*0024*/ 	.byte	0x00, 0xf0, 0x21, 0x00


	//----- nvinfo : EIATTR_KPARAM_INFO
	.align		4
.L_134:
        /*0028*/ 	.byte	0x04, 0x17
        /*002a*/ 	.short	(.L_136 - .L_135)
.L_135:
        /*002c*/ 	.word	0x00000000
        /*0030*/ 	.short	0x0004
        /*0032*/ 	.short	0x0014
        /*0034*/ 	.byte	0x00, 0xf0, 0x11, 0x00


	//----- nvinfo : EIATTR_KPARAM_INFO
	.align		4
.L_136:
        /*0038*/ 	.byte	0x04, 0x17
        /*003a*/ 	.short	(.L_138 - .L_137)
.L_137:
        /*003c*/ 	.word	0x00000000
        /*0040*/ 	.short	0x0003
        /*0042*/ 	.short	0x0010
        /*0044*/ 	.byte	0x00, 0xf0, 0x11, 0x00


	//----- nvinfo : EIATTR_KPARAM_INFO
	.align		4
.L_138:
        /*0048*/ 	.byte	0x04, 0x17
        /*004a*/ 	.short	(.L_140 - .L_139)
.L_139:
        /*004c*/ 	.word	0x00000000
        /*0050*/ 	.short	0x0002
        /*0052*/ 	.short	0x000c
        /*0054*/ 	.byte	0x00, 0xf0, 0x11, 0x00


	//----- nvinfo : EIATTR_KPARAM_INFO
	.align		4
.L_140:
        /*0058*/ 	.byte	0x04, 0x17
        /*005a*/ 	.short	(.L_142 - .L_141)
.L_141:
        /*005c*/ 	.word	0x00000000
        /*0060*/ 	.short	0x0001
        /*0062*/ 	.short	0x0008
        /*0064*/ 	.byte	0x00, 0xf0, 0x11, 0x00


	//----- nvinfo : EIATTR_KPARAM_INFO
	.align		4
.L_142:
        /*0068*/ 	.byte	0x04, 0x17
        /*006a*/ 	.short	(.L_144 - .L_143)
.L_143:
        /*006c*/ 	.word	0x00000000
        /*0070*/ 	.short	0x0000
        /*0072*/ 	.short	0x0000
        /*0074*/ 	.byte	0x00, 0xf5, 0x21, 0x00


	//----- nvinfo : EIATTR_SPARSE_MMA_MASK
	.align		4
.L_144:
        /*0078*/ 	.byte	0x03, 0x50
        /*007a*/ 	.short	0x0000


	//----- nvinfo : EIATTR_MAXREG_COUNT
	.align		4
        /*007c*/ 	.byte	0x03, 0x1b
        /*007e*/ 	.short	0x00ff


	//----- nvinfo : EIATTR_NUM_BARRIERS
	.align		4
        /*0080*/ 	.byte	0x02, 0x4c
        /*0082*/ 	.byte	0x01
	.zero		1


	//----- nvinfo : EIATTR_MERCURY_ISA_VERSION
	.align		4
        /*0084*/ 	.byte	0x03, 0x5f
        /*0086*/ 	.short	0x0101


	//----- nvinfo : EIATTR_VRC_CTA_INIT_COUNT
	.align		4
        /*0088*/ 	.byte	0x02, 0x4a
	.zero		1
	.zero		1


	//----- nvinfo : EIATTR_EXIT_INSTR_OFFSETS
	.align		4
        /*008c*/ 	.byte	0x04, 0x1c
        /*008e*/ 	.short	(.L_146 - .L_145)


	//   ....[0]....
.L_145:
        /*0090*/ 	.word	0x00003c70


	//   ....[1]....
        /*0094*/ 	.word	0x00003ce0


	//----- nvinfo : EIATTR_CRS_STACK_SIZE
	.align		4
.L_146:
        /*0098*/ 	.byte	0x04, 0x1e
        /*009a*/ 	.short	(.L_148 - .L_147)
.L_147:
        /*009c*/ 	.word	0x00000000


	//----- nvinfo : EIATTR_CBANK_PARAM_SIZE
	.align		4
.L_148:
        /*00a0*/ 	.byte	0x03, 0x19
        /*00a2*/ 	.short	0x0028


	//----- nvinfo : EIATTR_PARAM_CBANK
	.align		4
        /*00a4*/ 	.byte	0x04, 0x0a
        /*00a6*/ 	.short	(.L_150 - .L_149)
	.align		4
.L_149:
        /*00a8*/ 	.word	index@(.nv.constant0.bm_mean)
        /*00ac*/ 	.short	0x0380
        /*00ae*/ 	.short	0x0028


	//----- nvinfo : EIATTR_SW_WAR
	.align		4
.L_150:
        /*00b0*/ 	.byte	0x04, 0x36
        /*00b2*/ 	.short	(.L_152 - .L_151)
.L_151:
        /*00b4*/ 	.word	0x00000008
.L_152:


//--------------------- .nv.callgraph             --------------------------
	.section	.nv.callgraph,"",@"SHT_CUDA_CALLGRAPH"
	.align	4
	.sectionentsize	8
	.align		4
        /*0000*/ 	.word	0x00000000
	.align		4
        /*0004*/ 	.word	0xffffffff
	.align		4
        /*0008*/ 	.word	0x00000000
	.align		4
        /*000c*/ 	.word	0xfffffffe
	.align		4
        /*0010*/ 	.word	0x00000000
	.align		4
        /*0014*/ 	.word	0xfffffffd
	.align		4
        /*0018*/ 	.word	0x00000000
	.align		4
        /*001c*/ 	.word	0xfffffffc


//--------------------- .nv.constant4             --------------------------
	.section	.nv.constant4,"a",@progbits
	.align	8
	.align		8
.nv.constant4:
        /*0000*/ 	.dword	precalc_xorwow_matrix
	.align		8
        /*0008*/ 	.dword	precalc_xorwow_offset_matrix
	.align		8
        /*0010*/ 	.dword	mrg32k3aM1
	.align		8
        /*0018*/ 	.dword	mrg32k3aM2
	.align		8
        /*0020*/ 	.dword	mrg32k3aM1SubSeq
	.align		8
        /*0028*/ 	.dword	mrg32k3aM2SubSeq
	.align		8
        /*0030*/ 	.dword	mrg32k3aM1Seq
	.align		8
        /*0038*/ 	.dword	mrg32k3aM2Seq


//--------------------- .nv.constant3             --------------------------
	.section	.nv.constant3,"a",@progbits
	.align	8
.nv.constant3:
	.type		__cr_lgamma_table,@object
	.size		__cr_lgamma_table,(.L_8 - __cr_lgamma_table)
__cr_lgamma_table:
        /*0000*/ 	.byte	0x00, 0x00, 0x00, 0x00, 0x00, 0x00, 0x00, 0x00, 0x00, 0x00, 0x00, 0x00, 0x00, 0x00, 0x00, 0x00
        /*0010*/ 	.byte	0xef, 0x39, 0xfa, 0xfe, 0x42, 0x2e, 0xe6, 0x3f, 0x02, 0x20, 0x2a, 0xfa, 0x0b, 0xab, 0xfc, 0x3f
        /*0020*/ 	.byte	0xf9, 0x2c, 0x92, 0x7c, 0xa7, 0x6c, 0x09, 0x40, 0xc9, 0x79, 0x44, 0x3c, 0x64, 0x26, 0x13, 0x40
        /*0030*/ 	.byte	0xca, 0x01, 0xcf, 0x3a, 0x27, 0x51, 0x1a, 0x40, 0x30, 0xcc, 0x2d, 0xf3, 0xe1, 0x0c, 0x21, 0x40
        /*0040*/ 	.byte	0x0d, 0xb7, 0xfc, 0x82, 0x8e, 0x35, 0x25, 0x40
.L_8:


//--------------------- .text.bm_raw_moment       --------------------------
	.section	.text.bm_raw_moment,"ax",@progbits
	.align	128
        .global         bm_raw_moment
        .type           bm_raw_moment,@function
        .size           bm_raw_moment,(.L_x_193 - bm_raw_moment)
        .other          bm_raw_moment,@"STO_CUDA_ENTRY STV_DEFAULT"
bm_raw_moment:
.text.bm_raw_moment:
[----:B------:R-:W0:Y:S08]  /*0000*/  LDC R1, c[0x0][0x37c] ;  /* 0x0000df00ff017b82 */ /* 0x000e300000000800 */
[----:B------:R-:W1:Y:S01]  /*0010*/  LDC R0, c[0x0][0x38c] ;  /* 0x0000e300ff007b82 */ /* 0x000e620000000800 */
[----:B------:R-:W2:Y:S01]  /*0020*/  LDCU UR5, c[0x0][0x398] ;  /* 0x00007300ff0577ac */ /* 0x000ea20008000800 */
[----:B------:R-:W3:Y:S01]  /*0030*/  S2R R15, SR_TID.X ;  /* 0x00000000000f7919 */ /* 0x000ee20000002100 */
[----:B0-----:R-:W-:Y:S01]  /*0040*/  VIADD R1, R1, 0xffffffd0 ;  /* 0xffffffd001017836 */ /* 0x001fe20000000000 */
[----:B------:R-:W0:Y:S01]  /*0050*/  LDCU UR6, c[0x0][0x388] ;  /* 0x00007100ff0677ac */ /* 0x000e220008000800 */
[----:B------:R-:W-:-:S03]  /*0060*/  IMAD.MOV.U32 R14, RZ, RZ, RZ ;  /* 0x000000ffff0e7224 */ /* 0x000fc600078e00ff */
[----:B------:R-:W3:Y:S08]  /*0070*/  S2UR UR4, SR_CTAID.X ;  /* 0x00000000000479c3 */ /* 0x000ef00000002500 */
[----:B------:R-:W3:Y:S01]  /*0080*/  LDC R2, c[0x0][0x360] ;  /* 0x0000d800ff027b82 */ /* 0x000ee20000000800 */
[----:B0-----:R-:W-:Y:S02]  /*0090*/  IMAD.U32 R27, RZ, RZ, UR6 ;  /* 0x00000006ff1b7e24 */ /* 0x001fe4000f8e00ff */
[----:B-1----:R-:W-:-:S04]  /*00a0*/  FADD R0, R0, R0 ;  /* 0x0000000000007221 */ /* 0x002fc80000000000 */
[----:B--2---:R-:W-:-:S04]  /*00b0*/  FMUL R3, R0, UR5 ;  /* 0x0000000500037c20 */ /* 0x004fc80008400000 */
[----:B------:R-:W-:Y:S01]  /*00c0*/  VIADD R4, R3, 0xf3000000 ;  /* 0xf300000003047836 */ /* 0x000fe20000000000 */
[----:B------:R0:W1:Y:S04]  /*00d0*/  MUFU.RSQ R0, R3 ;  /* 0x0000000300007308 */ /* 0x0000680000001400 */
[----:B------:R-:W-:Y:S01]  /*00e0*/  ISETP.GT.U32.AND P0, PT, R4, 0x727fffff, PT ;  /* 0x727fffff0400780c */ /* 0x000fe20003f04070 */
[----:B---3--:R-:W-:-:S12]  /*00f0*/  IMAD R15, R2, UR4, R15 ;  /* 0x00000004020f7c24 */ /* 0x008fd8000f8e020f */
[----:B01----:R-:W-:Y:S05]  /*0100*/  @!P0 BRA `(.L_x_0) ;  /* 0x0000000000188947 */ /* 0x003fea0003800000 */
[----:B------:R-:W-:Y:S01]  /*0110*/  BSSY.RECONVERGENT B0, `(.L_x_1) ;  /* 0x0000003000007945 */ /* 0x000fe20003800200 */
[----:B------:R-:W-:-:S07]  /*0120*/  MOV R18, 0x140 ;  /* 0x0000014000127802 */ /* 0x000fce0000000f00 */
[----:B------:R-:W-:Y:S05]  /*0130*/  CALL.REL.NOINC `($__internal_0_$__cuda_sm20_sqrt_rn_f32_slowpath) ;  /* 0x0000003c00e87944 */ /* 0x000fea0003c00000 */
[----:B------:R-:W-:Y:S05]  /*0140*/  BSYNC.RECONVERGENT B0 ;  /* 0x0000000000007941 */ /* 0x000fea0003800200 */
.L_x_1:
[----:B------:R-:W-:Y:S01]  /*0150*/  IMAD.MOV.U32 R16, RZ, RZ, R3 ;  /* 0x000000ffff107224 */ /* 0x000fe200078e0003 */
[----:B------:R-:W-:Y:S06]  /*0160*/  BRA `(.L_x_2) ;  /* 0x0000000000107947 */ /* 0x000fec0003800000 */
.L_x_0:
[----:B------:R-:W-:Y:S01]  /*0170*/  FMUL.FTZ R16, R3, R0 ;  /* 0x0000000003107220 */ /* 0x000fe20000410000 */
[----:B------:R-:W-:-:S03]  /*0180*/  FMUL.FTZ R0, R0, 0.5 ;  /* 0x3f00000000007820 */ /* 0x000fc60000410000 */
[----:B------:R-:W-:-:S04]  /*0190*/  FFMA R3, -R16, R16, R3 ;  /* 0x0000001010037223 */ /* 0x000fc80000000103 */
[----:B------:R-:W-:-:S07]  /*01a0*/  FFMA R16, R3, R0, R16 ;  /* 0x0000000003107223 */ /* 0x000fce0000000010 */
.L_x_2:
[----:B------:R-:W0:Y:S01]  /*01b0*/  LDC R5, c[0x0][0x398] ;  /* 0x0000e600ff057b82 */ /* 0x000e220000000800 */
[----:B------:R-:W1:Y:S02]  /*01c0*/  LDCU UR4, c[0x0][0x394] ;  /* 0x00007280ff0477ac */ /* 0x000e640008000800 */
[----:B-1----:R-:W-:Y:S01]  /*01d0*/  IMAD.U32 R6, RZ, RZ, UR4 ;  /* 0x00000004ff067e24 */ /* 0x002fe2000f8e00ff */
[----:B0-----:R-:W0:Y:S08]  /*01e0*/  MUFU.RCP R0, R5 ;  /* 0x0000000500007308 */ /* 0x001e300000001000 */
[----:B------:R-:W1:Y:S01]  /*01f0*/  FCHK P0, R6, R5 ;  /* 0x0000000506007302 */ /* 0x000e620000000000 */
[----:B0-----:R-:W-:-:S04]  /*0200*/  FFMA R3, R0, -R5, 1 ;  /* 0x3f80000000037423 */ /* 0x001fc80000000805 */
[----:B------:R-:W-:-:S04]  /*0210*/  FFMA R0, R0, R3, R0 ;  /* 0x0000000300007223 */ /* 0x000fc80000000000 */
[----:B------:R-:W-:-:S04]  /*0220*/  FFMA R3, R0, UR4, RZ ;  /* 0x0000000400037c23 */ /* 0x000fc800080000ff */
[----:B------:R-:W-:-:S04]  /*0230*/  FFMA R4, R3, -R5, UR4 ;  /* 0x0000000403047e23 */ /* 0x000fc80008000805 */
[----:B------:R-:W-:Y:S01]  /*0240*/  FFMA R10, R0, R4, R3 ;  /* 0x00000004000a7223 */ /* 0x000fe20000000003 */
[----:B-1----:R-:W-:Y:S06]  /*0250*/  @!P0 BRA `(.L_x_3) ;  /* 0x00000000000c8947 */ /* 0x002fec0003800000 */
[----:B------:R-:W-:-:S07]  /*0260*/  MOV R4, 0x280 ;  /* 0x0000028000047802 */ /* 0x000fce0000000f00 */
[----:B------:R-:W-:Y:S05]  /*0270*/  CALL.REL.NOINC `($__internal_1_$__cuda_sm3x_div_rn_noftz_f32_slowpath) ;  /* 0x0000003c00f07944 */ /* 0x000fea0003c00000 */
[----:B------:R-:W-:-:S07]  /*0280*/  IMAD.MOV.U32 R10, RZ, RZ, R0 ;  /* 0x000000ffff0a7224 */ /* 0x000fce00078e0000 */
.L_x_3:
[----:B------:R-:W0:Y:S01]  /*0290*/  LDCU.64 UR4, c[0x0][0x3a0] ;  /* 0x00007400ff0477ac */ /* 0x000e220008000a00 */
[----:B------:R-:W-:Y:S01]  /*02a0*/  BSSY.RECONVERGENT B0, `(.L_x_4) ;  /* 0x00003c6000007945 */ /* 0x000fe20003800200 */
[----:B------:R-:W1:Y:S01]  /*02b0*/  LDCU.64 UR6, c[0x0][0x358] ;  /* 0x00006b00ff0677ac */ /* 0x000e620008000a00 */
[----:B0-----:R-:W-:-:S04]  /*02c0*/  ISETP.GE.U32.AND P0, PT, R15, UR4, PT ;  /* 0x000000040f007c0c */ /* 0x001fc8000bf06070 */
[----:B------:R-:W-:-:S13]  /*02d0*/  ISETP.GE.U32.AND.EX P0, PT, R14, UR5, PT, P0 ;  /* 0x000000050e007c0c */ /* 0x000fda000bf06100 */
[----:B-1----:R-:W-:Y:S05]  /*02e0*/  @P0 BRA `(.L_x_5) ;  /* 0x0000003c00040947 */ /* 0x002fea0003800000 */
[----:B------:R-:W0:Y:S01]  /*02f0*/  LDC.64 R4, c[0x0][0x3a8] ;  /* 0x0000ea00ff047b82 */ /* 0x000e220000000a00 */
[----:B------:R-:W-:Y:S01]  /*0300*/  ISETP.NE.AND P0, PT, R15, RZ, PT ;  /* 0x000000ff0f00720c */ /* 0x000fe20003f05270 */
[----:B------:R-:W1:Y:S01]  /*0310*/  F2I.U64.CEIL R10, R10 ;  /* 0x0000000a000a7311 */ /* 0x000e620000209800 */
[----:B------:R-:W-:Y:S01]  /*0320*/  BSSY.RECONVERGENT B1, `(.L_x_6) ;  /* 0x000025f000017945 */ /* 0x000fe20003800200 */
[----:B0-----:R-:W-:Y:S02]  /*0330*/  LOP3.LUT R0, R4, 0xaad26b49, RZ, 0x3c, !PT ;  /* 0xaad26b4904007812 */ /* 0x001fe400078e3cff */
[----:B------:R-:W-:-:S03]  /*0340*/  LOP3.LUT R3, R5, 0xf7dcefdd, RZ, 0x3c, !PT ;  /* 0xf7dcefdd05037812 */ /* 0x000fc600078e3cff */
[----:B------:R-:W-:Y:S02]  /*0350*/  IMAD R0, R0, 0x4182bed5, RZ ;  /* 0x4182bed500007824 */ /* 0x000fe400078e02ff */
[----:B------:R-:W-:Y:S02]  /*0360*/  IMAD R3, R3, -0x658354e5, RZ ;  /* 0x9a7cab1b03037824 */ /* 0x000fe400078e02ff */
[C---:B------:R-:W-:Y:S01]  /*0370*/  VIADD R7, R0.reuse, 0x75bcd15 ;  /* 0x075bcd1500077836 */ /* 0x040fe20000000000 */
[C---:B------:R-:W-:Y:S01]  /*0380*/  LOP3.LUT R8, R0.reuse, 0x159a55e5, RZ, 0x3c, !PT ;  /* 0x159a55e500087812 */ /* 0x040fe200078e3cff */
[C---:B------:R-:W-:Y:S01]  /*0390*/  VIADD R9, R3.reuse, 0x1f123bb5 ;  /* 0x1f123bb503097836 */ /* 0x040fe20000000000 */
[C---:B------:R-:W-:Y:S01]  /*03a0*/  IADD3 R6, PT, PT, R0.reuse, 0x64f0c9, R3 ;  /* 0x0064f0c900067810 */ /* 0x040fe20007ffe003 */
[----:B------:R-:W-:Y:S01]  /*03b0*/  VIADD R5, R0, 0x583f19 ;  /* 0x00583f1900057836 */ /* 0x000fe20000000000 */
[----:B------:R-:W-:Y:S02]  /*03c0*/  LOP3.LUT R4, R3, 0x5491333, RZ, 0x3c, !PT ;  /* 0x0549133303047812 */ /* 0x000fe400078e3cff */
[----:B------:R0:W-:Y:S04]  /*03d0*/  STL.64 [R1+0x8], R8 ;  /* 0x0000080801007387 */ /* 0x0001e80000100a00 */
[----:B------:R0:W-:Y:S04]  /*03e0*/  STL.64 [R1], R6 ;  /* 0x0000000601007387 */ /* 0x0001e80000100a00 */
[----:B------:R0:W-:Y:S01]  /*03f0*/  STL.64 [R1+0x10], R4 ;  /* 0x0000100401007387 */ /* 0x0001e20000100a00 */
[----:B-1----:R-:W-:Y:S05]  /*0400*/  @!P0 BRA `(.L_x_7) ;  /* 0x0000002400408947 */ /* 0x002fea0003800000 */
[----:B------:R-:W-:-:S07]  /*0410*/  IMAD.MOV.U32 R3, RZ, RZ, RZ ;  /* 0x000000ffff037224 */ /* 0x000fce00078e00ff */
.L_x_16:
[----:B------:R-:W-:Y:S01]  /*0420*/  LOP3.LUT R0, R15, 0x3, RZ, 0xc0, !PT ;  /* 0x000000030f007812 */ /* 0x000fe200078ec0ff */
[----:B------:R-:W-:Y:S03]  /*0430*/  BSSY.RECONVERGENT B2, `(.L_x_8) ;  /* 0x0000247000027945 */ /* 0x000fe60003800200 */
[----:B------:R-:W-:-:S04]  /*0440*/  ISETP.NE.U32.AND P0, PT, R0, RZ, PT ;  /* 0x000000ff0000720c */ /* 0x000fc80003f05070 */
[----:B------:R-:W-:-:S13]  /*0450*/  ISETP.NE.AND.EX P0, PT, RZ, RZ, PT, P0 ;  /* 0x000000ffff00720c */ /* 0x000fda0003f05300 */
[----:B-1----:R-:W-:Y:S05]  /*0460*/  @!P0 BRA `(.L_x_9) ;  /* 0x00000024000c8947 */ /* 0x002fea0003800000 */
[----:B------:R-:W1:Y:S01]  /*0470*/  LDC.64 R12, c[0x4][RZ] ;  /* 0x01000000ff0c7b82 */ /* 0x000e620000000a00 */
[----:B------:R-:W-:Y:S01]  /*0480*/  IMAD.MOV.U32 R0, RZ, RZ, RZ ;  /* 0x000000ffff007224 */ /* 0x000fe200078e00ff */
[----:B0-----:R-:W-:Y:S02]  /*0490*/  CS2R R4, SRZ ;  /* 0x0000000000047805 */ /* 0x001fe4000001ff00 */
[----:B------:R-:W-:Y:S01]  /*04a0*/  CS2R R8, SRZ ;  /* 0x0000000000087805 */ /* 0x000fe2000001ff00 */
[----:B------:R-:W-:Y:S02]  /*04b0*/  IMAD.MOV.U32 R7, RZ, RZ, RZ ;  /* 0x000000ffff077224 */ /* 0x000fe400078e00ff */
[----:B-1----:R-:W-:-:S07]  /*04c0*/  IMAD.WIDE.U32 R12, R3, 0xc80, R12 ;  /* 0x00000c80030c7825 */ /* 0x002fce00078e000c */
.L_x_11:
[----:B------:R-:W-:-:S06]  /*04d0*/  IMAD R17, R0, 0x4, R1 ;  /* 0x0000000400117824 */ /* 0x000fcc00078e0201 */
[----:B------:R-:W5:Y:S01]  /*04e0*/  LDL R17, [R17+0x4] ;  /* 0x0000040011117983 */ /* 0x000f620000100800 */
[----:B------:R-:W-:-:S05]  /*04f0*/  UMOV UR4, URZ ;  /* 0x000000ff00047c82 */ /* 0x000fca0008000000 */
.L_x_10:
[----:B-----5:R-:W-:Y:S01]  /*0500*/  SHF.R.U32.HI R22, RZ, UR4, R17 ;  /* 0x00000004ff167c19 */ /* 0x020fe20008011611 */
[----:B------:R-:W-:-:S03]  /*0510*/  IMAD.SHL.U32 R18, R0, 0x20, RZ ;  /* 0x0000002000127824 */ /* 0x000fc600078e00ff */
[----:B------:R-:W-:Y:S01]  /*0520*/  LOP3.LUT R19, R22, 0x1, RZ, 0xc0, !PT ;  /* 0x0000000116137812 */ /* 0x000fe200078ec0ff */
[----:B------:R-:W-:-:S03]  /*0530*/  VIADD R18, R18, UR4 ;  /* 0x0000000412127c36 */ /* 0x000fc60008000000 */
[----:B------:R-:W-:Y:S01]  /*0540*/  ISETP.NE.U32.AND P0, PT, R19, 0x1, PT ;  /* 0x000000011300780c */ /* 0x000fe20003f05070 */
[----:B------:R-:W-:-:S03]  /*0550*/  IMAD R19, R18, 0x5, RZ ;  /* 0x0000000512137824 */ /* 0x000fc600078e02ff */
[----:B------:R-:W-:Y:S01]  /*0560*/  R2P PR, R22, 0x7e ;  /* 0x0000007e16007804 */ /* 0x000fe20000000000 */
[----:B------:R-:W-:-:S08]  /*0570*/  IMAD.WIDE.U32 R18, R19, 0x4, R12 ;  /* 0x0000000413127825 */ /* 0x000fd000078e000c */
[----:B------:R-:W2:Y:S04]  /*0580*/  @!P0 LDG.E R20, desc[UR6][R18.64+0x10] ;  /* 0x0000100612148981 */ /* 0x000ea8000c1e1900 */
[----:B------:R-:W3:Y:S04]  /*0590*/  @P1 LDG.E R24, desc[UR6][R18.64+0x24] ;  /* 0x0000240612181981 */ /* 0x000ee8000c1e1900 */
[----:B------:R-:W4:Y:S04]  /*05a0*/  @P2 LDG.E R26, desc[UR6][R18.64+0x38] ;  /* 0x00003806121a2981 */ /* 0x000f28000c1e1900 */
[----:B------:R-:W4:Y:S04]  /*05b0*/  @P3 LDG.E R28, desc[UR6][R18.64+0x4c] ;  /* 0x00004c06121c3981 */ /* 0x000f28000c1e1900 */
[----:B------:R-:W4:Y:S04]  /*05c0*/  @!P0 LDG.E R21, desc[UR6][R18.64+0x4] ;  /* 0x0000040612158981 */ /* 0x000f28000c1e1900 */
[----:B------:R-:W4:Y:S01]  /*05d0*/  @P1 LDG.E R23, desc[UR6][R18.64+0x20] ;  /* 0x0000200612171981 */ /* 0x000f22000c1e1900 */
[----:B--2---:R-:W-:-:S03]  /*05e0*/  @!P0 LOP3.LUT R5, R5, R20, RZ, 0x3c, !PT ;  /* 0x0000001405058212 */ /* 0x004fc600078e3cff */
[----:B------:R-:W2:Y:S01]  /*05f0*/  @!P0 LDG.E R20, desc[UR6][R18.64] ;  /* 0x0000000612148981 */ /* 0x000ea2000c1e1900 */
[----:B---3--:R-:W-:-:S03]  /*0600*/  @P1 LOP3.LUT R5, R5, R24, RZ, 0x3c, !PT ;  /* 0x0000001805051212 */ /* 0x008fc600078e3cff */
[----:B------:R-:W3:Y:S01]  /*0610*/  @P4 LDG.E R24, desc[UR6][R18.64+0x60] ;  /* 0x0000600612184981 */ /* 0x000ee2000c1e1900 */
[----:B----4-:R-:W-:-:S03]  /*0620*/  @P2 LOP3.LUT R5, R5, R26, RZ, 0x3c, !PT ;  /* 0x0000001a05052212 */ /* 0x010fc600078e3cff */
[----:B------:R-:W4:Y:S01]  /*0630*/  @P5 LDG.E R26, desc[UR6][R18.64+0x74] ;  /* 0x00007406121a5981 */ /* 0x000f22000c1e1900 */
[----:B------:R-:W-:Y:S02]  /*0640*/  @P3 LOP3.LUT R5, R5, R28, RZ, 0x3c, !PT ;  /* 0x0000001c05053212 */ /* 0x000fe400078e3cff */
[----:B------:R-:W-:Y:S02]  /*0650*/  @!P0 LOP3.LUT R8, R8, R21, RZ, 0x3c, !PT ;  /* 0x0000001508088212 */ /* 0x000fe400078e3cff */
[----:B------:R-:W4:Y:S01]  /*0660*/  @!P0 LDG.E R21, desc[UR6][R18.64+0xc] ;  /* 0x00000c0612158981 */ /* 0x000f22000c1e1900 */
[----:B--2---:R-:W-:-:S03]  /*0670*/  @!P0 LOP3.LUT R7, R7, R20, RZ, 0x3c, !PT ;  /* 0x0000001407078212 */ /* 0x004fc600078e3cff */
[----:B------:R-:W2:Y:S01]  /*0680*/  @!P0 LDG.E R20, desc[UR6][R18.64+0x8] ;  /* 0x0000080612148981 */ /* 0x000ea2000c1e1900 */
[----:B---3--:R-:W-:-:S03]  /*0690*/  @P4 LOP3.LUT R5, R5, R24, RZ, 0x3c, !PT ;  /* 0x0000001805054212 */ /* 0x008fc600078e3cff */
[----:B------:R-:W3:Y:S01]  /*06a0*/  @P1 LDG.E R24, desc[UR6][R18.64+0x14] ;  /* 0x0000140612181981 */ /* 0x000ee2000c1e1900 */
[----:B----4-:R-:W-:-:S03]  /*06b0*/  @!P0 LOP3.LUT R4, R4, R21, RZ, 0x3c, !PT ;  /* 0x0000001504048212 */ /* 0x010fc600078e3cff */
[----:B------:R-:W4:Y:S01]  /*06c0*/  @P1 LDG.E R21, desc[UR6][R18.64+0x18] ;  /* 0x0000180612151981 */ /* 0x000f22000c1e1900 */
[----:B--2---:R-:W-:-:S03]  /*06d0*/  @!P0 LOP3.LUT R9, R9, R20, RZ, 0x3c, !PT ;  /* 0x0000001409098212 */ /* 0x004fc600078e3cff */
[----:B------:R-:W2:Y:S01]  /*06e0*/  @P1 LDG.E R20, desc[UR6][R18.64+0x1c] ;  /* 0x00001c0612141981 */ /* 0x000ea2000c1e1900 */
[----:B---3--:R-:W-:-:S03]  /*06f0*/  @P1 LOP3.LUT R7, R7, R24, RZ, 0x3c, !PT ;  /* 0x0000001807071212 */ /* 0x008fc600078e3cff */
[----:B------:R-:W3:Y:S01]  /*0700*/  @P2 LDG.E R24, desc[UR6][R18.64+0x28] ;  /* 0x0000280612182981 */ /* 0x000ee2000c1e1900 */
[----:B------:R-:W-:-:S03]  /*0710*/  @P1 LOP3.LUT R4, R4, R23, RZ, 0x3c, !PT ;  /* 0x0000001704041212 */ /* 0x000fc600078e3cff */
[----:B------:R-:W3:Y:S01]  /*0720*/  @P2 LDG.E R23, desc[UR6][R18.64+0x34] ;  /* 0x0000340612172981 */ /* 0x000ee2000c1e1900 */
[----:B----4-:R-:W-:-:S03]  /*0730*/  @P1 LOP3.LUT R8, R8, R21, RZ, 0x3c, !PT ;  /* 0x0000001508081212 */ /* 0x010fc600078e3cff */
[----:B------:R-:W4:Y:S01]  /*0740*/  @P2 LDG.E R21, desc[UR6][R18.64+0x2c] ;  /* 0x00002c0612152981 */ /* 0x000f22000c1e1900 */
[----:B--2---:R-:W-:-:S03]  /*0750*/  @P1 LOP3.LUT R9, R9, R20, RZ, 0x3c, !PT ;  /* 0x0000001409091212 */ /* 0x004fc600078e3cff */
        /* <DEDUP_REMOVED lines=27> */
[----:B------:R-:W-:Y:S02]  /*0910*/  LOP3.LUT P0, RZ, R22, 0x80, RZ, 0xc0, !PT ;  /* 0x0000008016ff7812 */ /* 0x000fe4000780c0ff */
[----:B------:R-:W-:Y:S02]  /*0920*/  @P5 LOP3.LUT R4, R4, R23, RZ, 0x3c, !PT ;  /* 0x0000001704045212 */ /* 0x000fe400078e3cff */
        /* <DEDUP_REMOVED lines=17> */
[----:B------:R-:W-:Y:S02]  /*0a40*/  @P6 LOP3.LUT R5, R5, R26, RZ, 0x3c, !PT ;  /* 0x0000001a05056212 */ /* 0x000fe400078e3cff */
[----:B------:R-:W-:Y:S02]  /*0a50*/  @P0 LOP3.LUT R4, R4, R23, RZ, 0x3c, !PT ;  /* 0x0000001704040212 */ /* 0x000fe400078e3cff */
[----:B----4-:R-:W-:Y:S02]  /*0a60*/  @P0 LOP3.LUT R8, R8, R21, RZ, 0x3c, !PT ;  /* 0x0000001508080212 */ /* 0x010fe400078e3cff */
[----:B--2---:R-:W-:Y:S02]  /*0a70*/  @P0 LOP3.LUT R9, R9, R20, RZ, 0x3c, !PT ;  /* 0x0000001409090212 */ /* 0x004fe400078e3cff */
[----:B---3--:R-:W-:Y:S02]  /*0a80*/  @P0 LOP3.LUT R5, R5, R24, RZ, 0x3c, !PT ;  /* 0x0000001805050212 */ /* 0x008fe400078e3cff */
[----:B------:R-:W-:-:S13]  /*0a90*/  R2P PR, R22.B1, 0x7f ;  /* 0x0000007f16007804 */ /* 0x000fda0000001000 */
[----:B------:R-:W2:Y:S04]  /*0aa0*/  @P0 LDG.E R20, desc[UR6][R18.64+0xa0] ;  /* 0x0000a00612140981 */ /* 0x000ea8000c1e1900 */
[----:B------:R-:W3:Y:S04]  /*0ab0*/  @P0 LDG.E R21, desc[UR6][R18.64+0xa4] ;  /* 0x0000a40612150981 */ /* 0x000ee8000c1e1900 */
[----:B------:R-:W4:Y:S04]  /*0ac0*/  @P0 LDG.E R23, desc[UR6][R18.64+0xac] ;  /* 0x0000ac0612170981 */ /* 0x000f28000c1e1900 */
[----:B------:R-:W4:Y:S01]  /*0ad0*/  @P0 LDG.E R24, desc[UR6][R18.64+0xb0] ;  /* 0x0000b00612180981 */ /* 0x000f22000c1e1900 */
[----:B--2---:R-:W-:-:S03]  /*0ae0*/  @P0 LOP3.LUT R7, R7, R20, RZ, 0x3c, !PT ;  /* 0x0000001407070212 */ /* 0x004fc600078e3cff */
[----:B------:R-:W2:Y:S01]  /*0af0*/  @P0 LDG.E R20, desc[UR6][R18.64+0xa8] ;  /* 0x0000a80612140981 */ /* 0x000ea2000c1e1900 */
[----:B---3--:R-:W-:-:S03]  /*0b00*/  @P0 LOP3.LUT R8, R8, R21, RZ, 0x3c, !PT ;  /* 0x0000001508080212 */ /* 0x008fc600078e3cff */
[----:B------:R-:W3:Y:S01]  /*0b10*/  @P1 LDG.E R21, desc[UR6][R18.64+0xb8] ;  /* 0x0000b80612151981 */ /* 0x000ee2000c1e1900 */
[----:B----4-:R-:W-:-:S03]  /*0b20*/  @P0 LOP3.LUT R4, R4, R23, RZ, 0x3c, !PT ;  /* 0x0000001704040212 */ /* 0x010fc600078e3cff */
[----:B------:R-:W4:Y:S01]  /*0b30*/  @P1 LDG.E R23, desc[UR6][R18.64+0xc0] ;  /* 0x0000c00612171981 */ /* 0x000f22000c1e1900 */
[----:B------:R-:W-:-:S03]  /*0b40*/  @P0 LOP3.LUT R5, R5, R24, RZ, 0x3c, !PT ;  /* 0x0000001805050212 */ /* 0x000fc600078e3cff */
[----:B------:R-:W4:Y:S01]  /*0b50*/  @P1 LDG.E R24, desc[UR6][R18.64+0xbc] ;  /* 0x0000bc0612181981 */ /* 0x000f22000c1e1900 */
[----:B--2---:R-:W-:-:S03]  /*0b60*/  @P0 LOP3.LUT R9, R9, R20, RZ, 0x3c, !PT ;  /* 0x0000001409090212 */ /* 0x004fc600078e3cff */
[----:B------:R-:W2:Y:S01]  /*0b70*/  @P1 LDG.E R20, desc[UR6][R18.64+0xb4] ;  /* 0x0000b40612141981 */ /* 0x000ea2000c1e1900 */
[----:B------:R-:W-:Y:S02]  /*0b80*/  LOP3.LUT P0, RZ, R22, 0x8000, RZ, 0xc0, !PT ;  /* 0x0000800016ff7812 */ /* 0x000fe4000780c0ff */
[----:B---3--:R-:W-:Y:S01]  /*0b90*/  @P1 LOP3.LUT R8, R8, R21, RZ, 0x3c, !PT ;  /* 0x0000001508081212 */ /* 0x008fe200078e3cff */
[----:B------:R-:W3:Y:S01]  /*0ba0*/  @P2 LDG.E R22, desc[UR6][R18.64+0xc8] ;  /* 0x0000c80612162981 */ /* 0x000ee2000c1e1900 */
[----:B----4-:R-:W-:-:S03]  /*0bb0*/  @P1 LOP3.LUT R4, R4, R23, RZ, 0x3c, !PT ;  /* 0x0000001704041212 */ /* 0x010fc600078e3cff */
[----:B------:R-:W4:Y:S01]  /*0bc0*/  @P2 LDG.E R21, desc[UR6][R18.64+0xcc] ;  /* 0x0000cc0612152981 */ /* 0x000f22000c1e1900 */
[----:B------:R-:W-:-:S03]  /*0bd0*/  @P1 LOP3.LUT R9, R9, R24, RZ, 0x3c, !PT ;  /* 0x0000001809091212 */ /* 0x000fc600078e3cff */
[----:B------:R-:W4:Y:S04]  /*0be0*/  @P2 LDG.E R24, desc[UR6][R18.64+0xd0] ;  /* 0x0000d00612182981 */ /* 0x000f28000c1e1900 */
        /* <DEDUP_REMOVED lines=10> */
[----:B------:R-:W-:-:S03]  /*0c90*/  @P2 LOP3.LUT R4, R4, R23, RZ, 0x3c, !PT ;  /* 0x0000001704042212 */ /* 0x000fc600078e3cff */
        /* <DEDUP_REMOVED lines=43> */
[----:B------:R-:W-:-:S04]  /*0f50*/  UIADD3 UR4, UPT, UPT, UR4, 0x10, URZ ;  /* 0x0000001004047890 */ /* 0x000fc8000fffe0ff */
[----:B------:R-:W-:Y:S01]  /*0f60*/  UISETP.NE.AND UP0, UPT, UR4, 0x20, UPT ;  /* 0x000000200400788c */ /* 0x000fe2000bf05270 */
[----:B---3--:R-:W-:Y:S02]  /*0f70*/  @P0 LOP3.LUT R7, R7, R22, RZ, 0x3c, !PT ;  /* 0x0000001607070212 */ /* 0x008fe400078e3cff */
[----:B----4-:R-:W-:Y:S02]  /*0f80*/  @P0 LOP3.LUT R8, R8, R21, RZ, 0x3c, !PT ;  /* 0x0000001508080212 */ /* 0x010fe400078e3cff */
[----:B------:R-:W-:Y:S02]  /*0f90*/  @P0 LOP3.LUT R9, R9, R24, RZ, 0x3c, !PT ;  /* 0x0000001809090212 */ /* 0x000fe400078e3cff */
[----:B------:R-:W-:Y:S02]  /*0fa0*/  @P0 LOP3.LUT R4, R4, R23, RZ, 0x3c, !PT ;  /* 0x0000001704040212 */ /* 0x000fe400078e3cff */
[----:B--2---:R-:W-:-:S04]  /*0fb0*/  @P6 LOP3.LUT R5, R5, R20, RZ, 0x3c, !PT ;  /* 0x0000001405056212 */ /* 0x004fc800078e3cff */
[----:B------:R-:W-:Y:S01]  /*0fc0*/  @P0 LOP3.LUT R5, R5, R26, RZ, 0x3c, !PT ;  /* 0x0000001a05050212 */ /* 0x000fe200078e3cff */
[----:B------:R-:W-:Y:S06]  /*0fd0*/  BRA.U UP0, `(.L_x_10) ;  /* 0xfffffff500487547 */ /* 0x000fec000b83ffff */
[----:B------:R-:W-:-:S05]  /*0fe0*/  VIADD R0, R0, 0x1 ;  /* 0x0000000100007836 */ /* 0x000fca0000000000 */
[----:B------:R-:W-:-:S13]  /*0ff0*/  ISETP.NE.AND P0, PT, R0, 0x5, PT ;  /* 0x000000050000780c */ /* 0x000fda0003f05270 */
[----:B------:R-:W-:Y:S05]  /*1000*/  @P0 BRA `(.L_x_11) ;  /* 0xfffffff400300947 */ /* 0x000fea000383ffff */
[----:B------:R-:W-:Y:S01]  /*1010*/  LOP3.LUT R0, R15, 0x3, RZ, 0xc0, !PT ;  /* 0x000000030f007812 */ /* 0x000fe200078ec0ff */
[----:B------:R1:W-:Y:S03]  /*1020*/  STL [R1+0x4], R7 ;  /* 0x0000040701007387 */ /* 0x0003e60000100800 */
[----:B------:R-:W-:Y:S01]  /*1030*/  ISETP.NE.U32.AND P0, PT, R0, 0x1, PT ;  /* 0x000000010000780c */ /* 0x000fe20003f05070 */
[----:B------:R1:W-:Y:S03]  /*1040*/  STL.64 [R1+0x8], R8 ;  /* 0x0000080801007387 */ /* 0x0003e60000100a00 */
[----:B------:R-:W-:Y:S01]  /*1050*/  ISETP.NE.AND.EX P0, PT, RZ, RZ, PT, P0 ;  /* 0x000000ffff00720c */ /* 0x000fe20003f05300 */
[----:B------:R1:W-:-:S12]  /*1060*/  STL.64 [R1+0x10], R4 ;  /* 0x0000100401007387 */ /* 0x0003d80000100a00 */
[----:B-1----:R-:W-:Y:S05]  /*1070*/  @!P0 BRA `(.L_x_9) ;  /* 0x0000001800088947 */ /* 0x002fea0003800000 */
[----:B------:R-:W-:Y:S01]  /*1080*/  UMOV UR4, URZ ;  /* 0x000000ff00047c82 */ /* 0x000fe20008000000 */
[----:B------:R-:W-:Y:S01]  /*1090*/  UMOV UR5, URZ ;  /* 0x000000ff00057c82 */ /* 0x000fe20008000000 */
[----:B------:R-:W-:Y:S02]  /*10a0*/  IMAD.MOV.U32 R0, RZ, RZ, RZ ;  /* 0x000000ffff007224 */ /* 0x000fe400078e00ff */
[----:B------:R-:W-:Y:S02]  /*10b0*/  IMAD.MOV.U32 R7, RZ, RZ, RZ ;  /* 0x000000ffff077224 */ /* 0x000fe400078e00ff */
[----:B------:R-:W-:Y:S02]  /*10c0*/  IMAD.U32 R5, RZ, RZ, UR4 ;  /* 0x00000004ff057e24 */ /* 0x000fe4000f8e00ff */
[----:B------:R-:W-:Y:S02]  /*10d0*/  IMAD.U32 R4, RZ, RZ, UR5 ;  /* 0x00000005ff047e24 */ /* 0x000fe4000f8e00ff */
[----:B------:R-:W-:-:S02]  /*10e0*/  IMAD.U32 R9, RZ, RZ, UR4 ;  /* 0x00000004ff097e24 */ /* 0x000fc4000f8e00ff */
[----:B------:R-:W-:-:S07]  /*10f0*/  IMAD.U32 R8, RZ, RZ, UR5 ;  /* 0x00000005ff087e24 */ /* 0x000fce000f8e00ff */
.L_x_13:
[----:B------:R-:W-:-:S06]  /*1100*/  IMAD R17, R0, 0x4, R1 ;  /* 0x0000000400117824 */ /* 0x000fcc00078e0201 */
[----:B------:R-:W5:Y:S01]  /*1110*/  LDL R17, [R17+0x4] ;  /* 0x0000040011117983 */ /* 0x000f620000100800 */
[----:B------:R-:W-:-:S05]  /*1120*/  UMOV UR4, URZ ;  /* 0x000000ff00047c82 */ /* 0x000fca0008000000 */
.L_x_12:
        /* <DEDUP_REMOVED lines=183> */
[----:B-1----:R-:W-:Y:S05]  /*1ca0*/  @P0 BRA `(.L_x_9) ;  /* 0x0000000800fc0947 */ /* 0x002fea0003800000 */
        /* <DEDUP_REMOVED lines=8> */
.L_x_15:
[----:B------:R-:W-:-:S06]  /*1d30*/  IMAD R17, R0, 0x4, R1 ;  /* 0x0000000400117824 */ /* 0x000fcc00078e0201 */
[----:B------:R-:W5:Y:S01]  /*1d40*/  LDL R17, [R17+0x4] ;  /* 0x0000040011117983 */ /* 0x000f620000100800 */
[----:B------:R-:W-:-:S05]  /*1d50*/  UMOV UR4, URZ ;  /* 0x000000ff00047c82 */ /* 0x000fca0008000000 */
.L_x_14:
        /* <DEDUP_REMOVED lines=177> */
[----:B------:R1:W-:Y:S04]  /*2870*/  STL [R1+0x4], R7 ;  /* 0x0000040701007387 */ /* 0x0003e80000100800 */
[----:B------:R1:W-:Y:S04]  /*2880*/  STL.64 [R1+0x8], R8 ;  /* 0x0000080801007387 */ /* 0x0003e80000100a00 */
[----:B------:R1:W-:Y:S02]  /*2890*/  STL.64 [R1+0x10], R4 ;  /* 0x0000100401007387 */ /* 0x0003e40000100a00 */
.L_x_9:
[----:B------:R-:W-:Y:S05]  /*28a0*/  BSYNC.RECONVERGENT B2 ;  /* 0x0000000000027941 */ /* 0x000fea0003800200 */
.L_x_8:
[----:B------:R-:W-:Y:S01]  /*28b0*/  ISETP.GT.U32.AND P0, PT, R15, 0x3, PT ;  /* 0x000000030f00780c */ /* 0x000fe20003f04070 */
[----:B------:R-:W-:Y:S01]  /*28c0*/  VIADD R3, R3, 0x1 ;  /* 0x0000000103037836 */ /* 0x000fe20000000000 */
[--C-:B------:R-:W-:Y:S02]  /*28d0*/  SHF.R.U64 R15, R15, 0x2, R14.reuse ;  /* 0x000000020f0f7819 */ /* 0x100fe4000000120e */
[----:B------:R-:W-:Y:S02]  /*28e0*/  ISETP.GT.U32.AND.EX P0, PT, R14, RZ, PT, P0 ;  /* 0x000000ff0e00720c */ /* 0x000fe40003f04100 */
[----:B------:R-:W-:-:S11]  /*28f0*/  SHF.R.U32.HI R14, RZ, 0x2, R14 ;  /* 0x00000002ff0e7819 */ /* 0x000fd6000001160e */
[----:B------:R-:W-:Y:S05]  /*2900*/  @P0 BRA `(.L_x_16) ;  /* 0xffffffd800c40947 */ /* 0x000fea000383ffff */
.L_x_7:
[----:B------:R-:W-:Y:S05]  /*2910*/  BSYNC.RECONVERGENT B1 ;  /* 0x0000000000017941 */ /* 0x000fea0003800200 */
.L_x_6:
[----:B------:R-:W-:Y:S01]  /*2920*/  IADD3 R12, P0, PT, R10, -0x1, RZ ;  /* 0xffffffff0a0c7810 */ /* 0x000fe20007f1e0ff */
[----:B------:R2:W-:Y:S01]  /*2930*/  STL [R1+0x1c], RZ ;  /* 0x00001cff01007387 */ /* 0x0005e20000100800 */
[----:B------:R-:W-:Y:S02]  /*2940*/  IMAD.MOV.U32 R0, RZ, RZ, RZ ;  /* 0x000000ffff007224 */ /* 0x000fe400078e00ff */
[----:B------:R-:W-:Y:S01]  /*2950*/  ISETP.NE.U32.AND P1, PT, R12, RZ, PT ;  /* 0x000000ff0c00720c */ /* 0x000fe20003f25070 */
[----:B------:R2:W-:Y:S01]  /*2960*/  STL [R1+0x20], RZ ;  /* 0x000020ff01007387 */ /* 0x0005e20000100800 */
[----:B------:R-:W-:Y:S02]  /*2970*/  IADD3.X R13, PT, PT, R11, -0x1, RZ, P0, !PT ;  /* 0xffffffff0b0d7810 */ /* 0x000fe400007fe4ff */
[----:B------:R-:W-:Y:S01]  /*2980*/  PLOP3.LUT P0, PT, PT, PT, PT, 0x8, 0x80 ;  /* 0x000000000080781c */ /* 0x000fe20003f0e170 */
[----:B------:R2:W-:Y:S01]  /*2990*/  STL.64 [R1+0x28], RZ ;  /* 0x000028ff01007387 */ /* 0x0005e20000100a00 */
[----:B------:R-:W-:-:S13]  /*29a0*/  ISETP.NE.AND.EX P1, PT, R13, RZ, PT, P1 ;  /* 0x000000ff0d00720c */ /* 0x000fda0003f25310 */
[----:B--2---:R-:W-:Y:S05]  /*29b0*/  @!P1 BRA `(.L_x_17) ;  /* 0x0000000800e49947 */ /* 0x004fea0003800000 */
[----:B------:R-:W-:-:S04]  /*29c0*/  ISETP.NE.U32.AND P0, PT, R10, 0x2, PT ;  /* 0x000000020a00780c */ /* 0x000fc80003f05070 */
[----:B------:R-:W-:-:S13]  /*29d0*/  ISETP.NE.AND.EX P0, PT, R11, RZ, PT, P0 ;  /* 0x000000ff0b00720c */ /* 0x000fda0003f05300 */
[----:B------:R-:W-:Y:S05]  /*29e0*/  @!P0 BRA `(.L_x_18) ;  /* 0x0000000400688947 */ /* 0x000fea0003800000 */
[----:B------:R-:W2:Y:S01]  /*29f0*/  LDCU.64 UR4, c[0x0][0x3a8] ;  /* 0x00007500ff0477ac */ /* 0x000ea20008000a00 */
[----:B------:R-:W-:Y:S01]  /*2a00*/  LOP3.LUT R10, R12, 0xfffffffe, RZ, 0xc0, !PT ;  /* 0xfffffffe0c0a7812 */ /* 0x000fe200078ec0ff */
[----:B------:R-:W-:Y:S01]  /*2a10*/  IMAD.MOV.U32 R0, RZ, RZ, R13 ;  /* 0x000000ffff007224 */ /* 0x000fe200078e000d */
[----:B--2---:R-:W-:Y:S02]  /*2a20*/  ULOP3.LUT UR4, UR4, 0xaad26b49, URZ, 0x3c, !UPT ;  /* 0xaad26b4904047892 */ /* 0x004fe4000f8e3cff */
[----:B------:R-:W-:Y:S02]  /*2a30*/  ULOP3.LUT UR5, UR5, 0xf7dcefdd, URZ, 0x3c, !UPT ;  /* 0xf7dcefdd05057892 */ /* 0x000fe4000f8e3cff */
[----:B------:R-:W-:-:S04]  /*2a40*/  UIMAD UR4, UR4, 0x4182bed5, URZ ;  /* 0x4182bed5040478a4 */ /* 0x000fc8000f8e02ff */
[----:B------:R-:W-:-:S04]  /*2a50*/  UIMAD UR4, UR5, -0x658354e5, UR4 ;  /* 0x9a7cab1b050478a4 */ /* 0x000fc8000f8e0204 */
[----:B------:R-:W-:-:S06]  /*2a60*/  UIADD3 UR4, UPT, UPT, UR4, 0x700053, URZ ;  /* 0x0070005304047890 */ /* 0x000fcc000fffe0ff */
[----:B------:R-:W-:-:S07]  /*2a70*/  IMAD.U32 R3, RZ, RZ, UR4 ;  /* 0x00000004ff037e24 */ /* 0x000fce000f8e00ff */
.L_x_22:
[----:B0-----:R-:W-:Y:S01]  /*2a80*/  SHF.R.U32.HI R6, RZ, 0x2, R7 ;  /* 0x00000002ff067819 */ /* 0x001fe20000011607 */
[----:B------:R-:W-:Y:S01]  /*2a90*/  IMAD.MOV.U32 R18, RZ, RZ, 0x3e055027 ;  /* 0x3e055027ff127424 */ /* 0x000fe200078e00ff */
[----:B------:R-:W-:Y:S02]  /*2aa0*/  BSSY.RECONVERGENT B1, `(.L_x_19) ;  /* 0x0000040000017945 */ /* 0x000fe40003800200 */
[----:B------:R-:W-:Y:S01]  /*2ab0*/  LOP3.LUT R6, R6, R7, RZ, 0x3c, !PT ;  /* 0x0000000706067212 */ /* 0x000fe200078e3cff */
[----:B-1----:R-:W-:-:S04]  /*2ac0*/  IMAD.SHL.U32 R7, R5, 0x10, RZ ;  /* 0x0000001005077824 */ /* 0x002fc800078e00ff */
[----:B------:R-:W-:-:S05]  /*2ad0*/  IMAD.SHL.U32 R11, R6, 0x2, RZ ;  /* 0x00000002060b7824 */ /* 0x000fca00078e00ff */
[----:B------:R-:W-:Y:S01]  /*2ae0*/  LOP3.LUT R14, R6, R11, R7, 0x96, !PT ;  /* 0x0000000b060e7212 */ /* 0x000fe200078e9607 */
[----:B------:R-:W-:Y:S01]  /*2af0*/  IMAD.MOV.U32 R7, RZ, RZ, 0x2f800000 ;  /* 0x2f800000ff077424 */ /* 0x000fe200078e00ff */
[----:B------:R-:W-:Y:S02]  /*2b00*/  SHF.R.U32.HI R11, RZ, 0x2, R8 ;  /* 0x00000002ff0b7819 */ /* 0x000fe40000011608 */
[----:B------:R-:W-:Y:S02]  /*2b10*/  LOP3.LUT R14, R14, R5, RZ, 0x3c, !PT ;  /* 0x000000050e0e7212 */ /* 0x000fe400078e3cff */
[----:B------:R-:W-:Y:S02]  /*2b20*/  LOP3.LUT R11, R11, R8, RZ, 0x3c, !PT ;  /* 0x000000080b0b7212 */ /* 0x000fe400078e3cff */
[----:B------:R-:W-:Y:S01]  /*2b30*/  IADD3 R6, PT, PT, R3, -0x587c5, R14 ;  /* 0xfffa783b03067810 */ /* 0x000fe20007ffe00e */
[----:B------:R-:W-:-:S03]  /*2b40*/  IMAD.SHL.U32 R8, R14, 0x10, RZ ;  /* 0x000000100e087824 */ /* 0x000fc600078e00ff */
[----:B------:R-:W-:-:S05]  /*2b50*/  I2FP.F32.U32 R6, R6 ;  /* 0x0000000600067245 */ /* 0x000fca0000201000 */
[----:B------:R-:W-:-:S05]  /*2b60*/  FFMA R6, R6, R7, 1.1641532182693481445e-10 ;  /* 0x2f00000006067423 */ /* 0x000fca0000000007 */
[----:B------:R-:W-:-:S04]  /*2b70*/  FSETP.GEU.AND P0, PT, R6, 1.175494350822287508e-38, PT ;  /* 0x008000000600780b */ /* 0x000fc80003f0e000 */
[----:B------:R-:W-:-:S09]  /*2b80*/  FSEL R15, RZ, -23, P0 ;  /* 0xc1b80000ff0f7808 */ /* 0x000fd20000000000 */
[----:B------:R-:W-:-:S04]  /*2b90*/  @!P0 FMUL R6, R6, 8388608 ;  /* 0x4b00000006068820 */ /* 0x000fc80000400000 */
[C---:B------:R-:W-:Y:S01]  /*2ba0*/  VIADD R7, R6.reuse, 0xc0d55555 ;  /* 0xc0d5555506077836 */ /* 0x040fe20000000000 */
[----:B------:R-:W-:-:S04]  /*2bb0*/  ISETP.GT.U32.AND P0, PT, R6, 0x7f7fffff, PT ;  /* 0x7f7fffff0600780c */ /* 0x000fc80003f04070 */
[----:B------:R-:W-:-:S05]  /*2bc0*/  LOP3.LUT R17, R7, 0xff800000, RZ, 0xc0, !PT ;  /* 0xff80000007117812 */ /* 0x000fca00078ec0ff */
[----:B------:R-:W-:-:S04]  /*2bd0*/  IMAD.IADD R7, R6, 0x1, -R17 ;  /* 0x0000000106077824 */ /* 0x000fc800078e0a11 */
[----:B------:R-:W-:-:S04]  /*2be0*/  FADD R7, R7, -1 ;  /* 0xbf80000007077421 */ /* 0x000fc80000000000 */
[----:B------:R-:W-:-:S04]  /*2bf0*/  FFMA R18, R7, -R18, 0.14084610342979431152 ;  /* 0x3e1039f607127423 */ /* 0x000fc80000000812 */
[----:B------:R-:W-:-:S04]  /*2c00*/  FFMA R18, R7, R18, -0.12148627638816833496 ;  /* 0xbdf8cdcc07127423 */ /* 0x000fc80000000012 */
[----:B------:R-:W-:-:S04]  /*2c10*/  FFMA R18, R7, R18, 0.13980610668659210205 ;  /* 0x3e0f295507127423 */ /* 0x000fc80000000012 */
[----:B------:R-:W-:-:S04]  /*2c20*/  FFMA R18, R7, R18, -0.16684235632419586182 ;  /* 0xbe2ad8b907127423 */ /* 0x000fc80000000012 */
[----:B------:R-:W-:-:S04]  /*2c30*/  FFMA R18, R7, R18, 0.20012299716472625732 ;  /* 0x3e4ced0b07127423 */ /* 0x000fc80000000012 */
[----:B------:R-:W-:-:S04]  /*2c40*/  FFMA R18, R7, R18, -0.24999669194221496582 ;  /* 0xbe7fff2207127423 */ /* 0x000fc80000000012 */
[----:B------:R-:W-:-:S04]  /*2c50*/  FFMA R18, R7, R18, 0.33333182334899902344 ;  /* 0x3eaaaa7807127423 */ /* 0x000fc80000000012 */
[C---:B------:R-:W-:Y:S01]  /*2c60*/  FFMA R20, R7.reuse, R18, -0.5 ;  /* 0xbf00000007147423 */ /* 0x040fe20000000012 */
[----:B------:R-:W-:Y:S01]  /*2c70*/  I2FP.F32.S32 R18, R17 ;  /* 0x0000001100127245 */ /* 0x000fe20000201400 */
[----:B------:R-:W-:Y:S02]  /*2c80*/  IMAD.MOV.U32 R17, RZ, RZ, 0x7f800000 ;  /* 0x7f800000ff117424 */ /* 0x000fe400078e00ff */
[C---:B------:R-:W-:Y:S02]  /*2c90*/  FMUL R20, R7.reuse, R20 ;  /* 0x0000001407147220 */ /* 0x040fe40000400000 */
[----:B------:R-:W-:Y:S02]  /*2ca0*/  FFMA R15, R18, 1.1920928955078125e-07, R15 ;  /* 0x34000000120f7823 */ /* 0x000fe4000000000f */
[----:B------:R-:W-:Y:S01]  /*2cb0*/  FFMA R20, R7, R20, R7 ;  /* 0x0000001407147223 */ /* 0x000fe20000000007 */
[----:B------:R-:W-:-:S03]  /*2cc0*/  IMAD.SHL.U32 R7, R11, 0x2, RZ ;  /* 0x000000020b077824 */ /* 0x000fc600078e00ff */
[----:B------:R-:W-:Y:S01]  /*2cd0*/  FFMA R15, R15, 0.69314718246459960938, R20 ;  /* 0x3f3172180f0f7823 */ /* 0x000fe20000000014 */
[C---:B------:R-:W-:Y:S01]  /*2ce0*/  @P0 FFMA R15, R6.reuse, R17, +INF ;  /* 0x7f800000060f0423 */ /* 0x040fe20000000011 */
[----:B------:R-:W-:Y:S02]  /*2cf0*/  FSETP.NEU.AND P0, PT, R6, RZ, PT ;  /* 0x000000ff0600720b */ /* 0x000fe40003f0d000 */
[----:B------:R-:W-:Y:S01]  /*2d00*/  LOP3.LUT R7, R11, R7, R8, 0x96, !PT ;  /* 0x000000070b077212 */ /* 0x000fe200078e9608 */
[----:B------:R-:W-:Y:S01]  /*2d10*/  FMUL R15, R15, -2 ;  /* 0xc00000000f0f7820 */ /* 0x000fe20000400000 */
[----:B------:R-:W-:Y:S02]  /*2d20*/  IMAD.MOV.U32 R11, RZ, RZ, 0x30c90fdb ;  /* 0x30c90fdbff0b7424 */ /* 0x000fe400078e00ff */
[----:B------:R-:W-:Y:S01]  /*2d30*/  LOP3.LUT R18, R7, R14, RZ, 0x3c, !PT ;  /* 0x0000000e07127212 */ /* 0x000fe200078e3cff */
[----:B------:R-:W-:Y:S01]  /*2d40*/  IMAD.MOV.U32 R8, RZ, RZ, R4 ;  /* 0x000000ffff087224 */ /* 0x000fe200078e0004 */
[----:B------:R-:W-:Y:S01]  /*2d50*/  FSEL R20, R15, +INF , P0 ;  /* 0x7f8000000f147808 */ /* 0x000fe20000000000 */
[----:B------:R-:W-:-:S02]  /*2d60*/  IMAD.MOV.U32 R4, RZ, RZ, R14 ;  /* 0x000000ffff047224 */ /* 0x000fc400078e000e */
[----:B------:R-:W-:Y:S01]  /*2d70*/  IMAD.IADD R6, R18, 0x1, R3 ;  /* 0x0000000112067824 */ /* 0x000fe200078e0203 */
[----:B------:R0:W1:Y:S01]  /*2d80*/  MUFU.RSQ R15, R20 ;  /* 0x00000014000f7308 */ /* 0x0000620000001400 */
[----:B------:R-:W-:-:S03]  /*2d90*/  VIADD R7, R20, 0xf3000000 ;  /* 0xf300000014077836 */ /* 0x000fc60000000000 */
[----:B------:R-:W-:Y:S02]  /*2da0*/  I2FP.F32.U32 R6, R6 ;  /* 0x0000000600067245 */ /* 0x000fe40000201000 */
[----:B------:R-:W-:Y:S01]  /*2db0*/  ISETP.GT.U32.AND P0, PT, R7, 0x727fffff, PT ;  /* 0x727fffff0700780c */ /* 0x000fe20003f04070 */
[----:B------:R-:W-:Y:S02]  /*2dc0*/  IMAD.MOV.U32 R7, RZ, RZ, R9 ;  /* 0x000000ffff077224 */ /* 0x000fe400078e0009 */
[----:B------:R-:W-:Y:S01]  /*2dd0*/  FFMA R11, R6, R11, 7.314590599882819788e-10 ;  /* 0x30490fdb060b7423 */ /* 0x000fe2000000000b */
[----:B------:R-:W-:Y:S02]  /*2de0*/  IMAD.MOV.U32 R9, RZ, RZ, R5 ;  /* 0x000000ffff097224 */ /* 0x000fe400078e0005 */
[----:B------:R-:W-:Y:S02]  /*2df0*/  IMAD.MOV.U32 R6, RZ, RZ, R3 ;  /* 0x000000ffff067224 */ /* 0x000fe400078e0003 */
[----:B------:R-:W-:-:S05]  /*2e00*/  IMAD.MOV.U32 R5, RZ, RZ, R18 ;  /* 0x000000ffff057224 */ /* 0x000fca00078e0012 */
[----:B01----:R-:W-:Y:S05]  /*2e10*/  @!P0 BRA `(.L_x_20) ;  /* 0x0000000000108947 */ /* 0x003fea0003800000 */
[----:B------:R-:W-:Y:S01]  /*2e20*/  IMAD.MOV.U32 R3, RZ, RZ, R20 ;  /* 0x000000ffff037224 */ /* 0x000fe200078e0014 */
[----:B------:R-:W-:-:S07]  /*2e30*/  MOV R18, 0x2e50 ;  /* 0x00002e5000127802 */ /* 0x000fce0000000f00 */
[----:B------:R-:W-:Y:S05]  /*2e40*/  CALL.REL.NOINC `($__internal_0_$__cuda_sm20_sqrt_rn_f32_slowpath) ;  /* 0x0000001000a47944 */ /* 0x000fea0003c00000 */
[----:B------:R-:W-:Y:S05]  /*2e50*/  BRA `(.L_x_21) ;  /* 0x0000000000107947 */ /* 0x000fea0003800000 */
.L_x_20:
[----:B------:R-:W-:Y:S01]  /*2e60*/  FMUL.FTZ R3, R20, R15 ;  /* 0x0000000f14037220 */ /* 0x000fe20000410000 */
[----:B------:R-:W-:-:S03]  /*2e70*/  FMUL.FTZ R15, R15, 0.5 ;  /* 0x3f0000000f0f7820 */ /* 0x000fc60000410000 */
[----:B------:R-:W-:-:S04]  /*2e80*/  FFMA R14, -R3, R3, R20 ;  /* 0x00000003030e7223 */ /* 0x000fc80000000114 */
[----:B------:R-:W-:-:S07]  /*2e90*/  FFMA R3, R14, R15, R3 ;  /* 0x0000000f0e037223 */ /* 0x000fce0000000003 */
.L_x_21:
[----:B------:R-:W-:Y:S05]  /*2ea0*/  BSYNC.RECONVERGENT B1 ;  /* 0x0000000000017941 */ /* 0x000fea0003800200 */
.L_x_19:
[----:B------:R-:W-:Y:S01]  /*2eb0*/  FMUL.RZ R15, R11, 0.15915493667125701904 ;  /* 0x3e22f9830b0f7820 */ /* 0x000fe2000040c000 */
[----:B------:R-:W-:-:S03]  /*2ec0*/  IADD3 R10, P0, PT, R10, -0x2, RZ ;  /* 0xfffffffe0a0a7810 */ /* 0x000fc60007f1e0ff */
[----:B------:R-:W0:Y:S01]  /*2ed0*/  MUFU.SIN R14, R15 ;  /* 0x0000000f000e7308 */ /* 0x000e220000000400 */
[----:B------:R-:W-:Y:S02]  /*2ee0*/  IADD3.X R0, PT, PT, R0, -0x1, RZ, P0, !PT ;  /* 0xffffffff00007810 */ /* 0x000fe400007fe4ff */
[----:B------:R-:W-:-:S04]  /*2ef0*/  ISETP.NE.U32.AND P0, PT, R10, RZ, PT ;  /* 0x000000ff0a00720c */ /* 0x000fc80003f05070 */
[----:B------:R-:W-:Y:S01]  /*2f00*/  ISETP.NE.AND.EX P0, PT, R0, RZ, PT, P0 ;  /* 0x000000ff0000720c */ /* 0x000fe20003f05300 */
[----:B------:R-:W1:Y:S01]  /*2f10*/  MUFU.COS R18, R15 ;  /* 0x0000000f00127308 */ /* 0x000e620000000000 */
[----:B0-----:R-:W-:-:S04]  /*2f20*/  FMUL R14, R14, R3 ;  /* 0x000000030e0e7220 */ /* 0x001fc80000400000 */
[----:B------:R-:W-:Y:S01]  /*2f30*/  FFMA R14, R14, R16, R27 ;  /* 0x000000100e0e7223 */ /* 0x000fe2000000001b */
[----:B-1----:R-:W-:Y:S01]  /*2f40*/  FMUL R11, R18, R3 ;  /* 0x00000003120b7220 */ /* 0x002fe20000400000 */
[----:B------:R-:W-:-:S03]  /*2f50*/  VIADD R3, R6, 0xb0f8a ;  /* 0x000b0f8a06037836 */ /* 0x000fc60000000000 */
[----:B------:R-:W-:Y:S02]  /*2f60*/  FFMA R27, R11, R16, R14 ;  /* 0x000000100b1b7223 */ /* 0x000fe4000000000e */
[----:B------:R-:W-:Y:S05]  /*2f70*/  @P0 BRA `(.L_x_22) ;  /* 0xfffffff800c00947 */ /* 0x000fea000383ffff */
[----:B------:R-:W-:-:S07]  /*2f80*/  IMAD.MOV.U32 R0, RZ, RZ, R11 ;  /* 0x000000ffff007224 */ /* 0x000fce00078e000b */
.L_x_18:
[----:B------:R-:W-:Y:S01]  /*2f90*/  LOP3.LUT R3, R12, 0x1, RZ, 0xc0, !PT ;  /* 0x000000010c037812 */ /* 0x000fe200078ec0ff */
[----:B------:R-:W-:Y:S02]  /*2fa0*/  IMAD.MOV.U32 R14, RZ, RZ, RZ ;  /* 0x000000ffff0e7224 */ /* 0x000fe400078e00ff */
[----:B------:R-:W-:Y:S01]  /*2fb0*/  IMAD.MOV.U32 R11, RZ, RZ, R5 ;  /* 0x000000ffff0b7224 */ /* 0x000fe200078e0005 */
[C---:B------:R-:W-:Y:S01]  /*2fc0*/  ISETP.NE.U32.AND P1, PT, R3.reuse, RZ, PT ;  /* 0x000000ff0300720c */ /* 0x040fe20003f25070 */
[----:B------:R-:W-:Y:S01]  /*2fd0*/  IMAD.MOV.U32 R10, RZ, RZ, R4 ;  /* 0x000000ffff0a7224 */ /* 0x000fe200078e0004 */
[----:B------:R-:W-:Y:S01]  /*2fe0*/  ISETP.NE.U32.AND P0, PT, R3, 0x1, PT ;  /* 0x000000010300780c */ /* 0x000fe20003f05070 */
[----:B------:R-:W-:Y:S01]  /*2ff0*/  IMAD.MOV.U32 R17, RZ, RZ, R9 ;  /* 0x000000ffff117224 */ /* 0x000fe200078e0009 */
[----:B------:R-:W-:Y:S02]  /*3000*/  ISETP.NE.AND.EX P1, PT, RZ, RZ, PT, P1 ;  /* 0x000000ffff00720c */ /* 0x000fe40003f25310 */
[----:B------:R-:W-:-:S04]  /*3010*/  ISETP.NE.U32.AND.EX P0, PT, RZ, RZ, PT, P0 ;  /* 0x000000ffff00720c */ /* 0x000fc80003f05100 */
[----:B------:R-:W-:-:S07]  /*3020*/  PLOP3.LUT P0, PT, P0, PT, PT, 0x8, 0x80 ;  /* 0x000000000080781c */ /* 0x000fce000070e170 */
[----:B------:R-:W-:Y:S06]  /*3030*/  @!P1 BRA `(.L_x_23) ;  /* 0x00000004002c9947 */ /* 0x000fec0003800000 */
[----:B------:R-:W-:Y:S01]  /*3040*/  SHF.R.U32.HI R0, RZ, 0x2, R7 ;  /* 0x00000002ff007819 */ /* 0x000fe20000011607 */
[----:B------:R-:W-:Y:S01]  /*3050*/  IMAD.SHL.U32 R3, R5, 0x10, RZ ;  /* 0x0000001005037824 */ /* 0x000fe200078e00ff */
[----:B------:R-:W-:Y:S01]  /*3060*/  BSSY.RECONVERGENT B1, `(.L_x_24) ;  /* 0x000003b000017945 */ /* 0x000fe20003800200 */
[----:B------:R-:W-:Y:S01]  /*3070*/  IMAD.MOV.U32 R14, RZ, RZ, 0x3e055027 ;  /* 0x3e055027ff0e7424 */ /* 0x000fe200078e00ff */
[----:B------:R-:W-:-:S05]  /*3080*/  LOP3.LUT R0, R0, R7, RZ, 0x3c, !PT ;  /* 0x0000000700007212 */ /* 0x000fca00078e3cff */
[----:B01----:R-:W-:-:S05]  /*3090*/  IMAD.SHL.U32 R7, R0, 0x2, RZ ;  /* 0x0000000200077824 */ /* 0x003fca00078e00ff */
[----:B------:R-:W-:Y:S01]  /*30a0*/  LOP3.LUT R0, R0, R7, R3, 0x96, !PT ;  /* 0x0000000700007212 */ /* 0x000fe200078e9603 */
[----:B------:R-:W-:-:S03]  /*30b0*/  IMAD.MOV.U32 R3, RZ, RZ, 0x2f800000 ;  /* 0x2f800000ff037424 */ /* 0x000fc600078e00ff */
[----:B------:R-:W-:-:S04]  /*30c0*/  LOP3.LUT R10, R0, R5, RZ, 0x3c, !PT ;  /* 0x00000005000a7212 */ /* 0x000fc800078e3cff */
[C---:B------:R-:W-:Y:S01]  /*30d0*/  IADD3 R0, PT, PT, R6.reuse, 0x587c5, R10 ;  /* 0x000587c506007810 */ /* 0x040fe20007ffe00a */
[----:B------:R-:W-:-:S03]  /*30e0*/  VIADD R6, R6, 0xb0f8a ;  /* 0x000b0f8a06067836 */ /* 0x000fc60000000000 */
[----:B------:R-:W-:-:S05]  /*30f0*/  I2FP.F32.U32 R0, R0 ;  /* 0x0000000000007245 */ /* 0x000fca0000201000 */
[----:B------:R-:W-:-:S05]  /*3100*/  FFMA R0, R0, R3, 1.1641532182693481445e-10 ;  /* 0x2f00000000007423 */ /* 0x000fca0000000003 */
[----:B------:R-:W-:-:S13]  /*3110*/  FSETP.GEU.AND P1, PT, R0, 1.175494350822287508e-38, PT ;  /* 0x008000000000780b */ /* 0x000fda0003f2e000 */
[----:B------:R-:W-:-:S04]  /*3120*/  @!P1 FMUL R0, R0, 8388608 ;  /* 0x4b00000000009820 */ /* 0x000fc80000400000 */
[----:B------:R-:W-:-:S05]  /*3130*/  VIADD R3, R0, 0xc0d55555 ;  /* 0xc0d5555500037836 */ /* 0x000fca0000000000 */
[----:B------:R-:W-:-:S05]  /*3140*/  LOP3.LUT R7, R3, 0xff800000, RZ, 0xc0, !PT ;  /* 0xff80000003077812 */ /* 0x000fca00078ec0ff */
[----:B------:R-:W-:-:S04]  /*3150*/  IMAD.IADD R3, R0, 0x1, -R7 ;  /* 0x0000000100037824 */ /* 0x000fc800078e0a07 */
[----:B------:R-:W-:Y:S01]  /*3160*/  FADD R11, R3, -1 ;  /* 0xbf800000030b7421 */ /* 0x000fe20000000000 */
[----:B------:R-:W-:Y:S02]  /*3170*/  FSEL R3, RZ, -23, P1 ;  /* 0xc1b80000ff037808 */ /* 0x000fe40000800000 */
[----:B------:R-:W-:Y:S01]  /*3180*/  ISETP.GT.U32.AND P1, PT, R0, 0x7f7fffff, PT ;  /* 0x7f7fffff0000780c */ /* 0x000fe20003f24070 */
        /* <DEDUP_REMOVED lines=11> */
[----:B------:R-:W-:Y:S01]  /*3240*/  FFMA R14, R14, 1.1920928955078125e-07, R3 ;  /* 0x340000000e0e7823 */ /* 0x000fe20000000003 */
[----:B------:R-:W-:Y:S01]  /*3250*/  SHF.R.U32.HI R3, RZ, 0x2, R8 ;  /* 0x00000002ff037819 */ /* 0x000fe20000011608 */
[----:B------:R-:W-:-:S03]  /*3260*/  FFMA R11, R11, R18, R11 ;  /* 0x000000120b0b7223 */ /* 0x000fc6000000000b */
[----:B------:R-:W-:Y:S01]  /*3270*/  LOP3.LUT R3, R3, R8, RZ, 0x3c, !PT ;  /* 0x0000000803037212 */ /* 0x000fe200078e3cff */
[----:B------:R-:W-:Y:S01]  /*3280*/  FFMA R11, R14, 0.69314718246459960938, R11 ;  /* 0x3f3172180e0b7823 */ /* 0x000fe2000000000b */
[----:B------:R-:W-:Y:S01]  /*3290*/  @P1 FFMA R11, R0, R7, +INF ;  /* 0x7f800000000b1423 */ /* 0x000fe20000000007 */
[----:B------:R-:W-:Y:S01]  /*32a0*/  IMAD.SHL.U32 R8, R10, 0x10, RZ ;  /* 0x000000100a087824 */ /* 0x000fe200078e00ff */
[----:B------:R-:W-:Y:S01]  /*32b0*/  FSETP.NEU.AND P1, PT, R0, RZ, PT ;  /* 0x000000ff0000720b */ /* 0x000fe20003f2d000 */
[----:B------:R-:W-:Y:S02]  /*32c0*/  IMAD.SHL.U32 R7, R3, 0x2, RZ ;  /* 0x0000000203077824 */ /* 0x000fe400078e00ff */
[----:B------:R-:W-:-:S03]  /*32d0*/  FMUL R11, R11, -2 ;  /* 0xc00000000b0b7820 */ /* 0x000fc60000400000 */
[----:B------:R-:W-:Y:S02]  /*32e0*/  LOP3.LUT R7, R3, R7, R8, 0x96, !PT ;  /* 0x0000000703077212 */ /* 0x000fe400078e9608 */
[----:B------:R-:W-:Y:S02]  /*32f0*/  FSEL R8, R11, +INF , P1 ;  /* 0x7f8000000b087808 */ /* 0x000fe40000800000 */
[----:B------:R-:W-:Y:S02]  /*3300*/  LOP3.LUT R11, R7, R10, RZ, 0x3c, !PT ;  /* 0x0000000a070b7212 */ /* 0x000fe400078e3cff */
[----:B------:R0:W1:Y:S01]  /*3310*/  MUFU.RSQ R7, R8 ;  /* 0x0000000800077308 */ /* 0x0000620000001400 */
[----:B------:R-:W-:Y:S02]  /*3320*/  VIADD R3, R8, 0xf3000000 ;  /* 0xf300000008037836 */ /* 0x000fe40000000000 */
[----:B------:R-:W-:-:S03]  /*3330*/  IMAD.IADD R0, R6, 0x1, R11 ;  /* 0x0000000106007824 */ /* 0x000fc600078e020b */
[----:B------:R-:W-:Y:S01]  /*3340*/  ISETP.GT.U32.AND P1, PT, R3, 0x727fffff, PT ;  /* 0x727fffff0300780c */ /* 0x000fe20003f24070 */
[----:B------:R-:W-:Y:S01]  /*3350*/  IMAD.MOV.U32 R3, RZ, RZ, 0x30c90fdb ;  /* 0x30c90fdbff037424 */ /* 0x000fe200078e00ff */
[----:B------:R-:W-:-:S05]  /*3360*/  I2FP.F32.U32 R0, R0 ;  /* 0x0000000000007245 */ /* 0x000fca0000201000 */
[----:B------:R-:W-:-:S06]  /*3370*/  FFMA R0, R0, R3, 7.314590599882819788e-10 ;  /* 0x30490fdb00007423 */ /* 0x000fcc0000000003 */
[----:B01----:R-:W-:Y:S05]  /*3380*/  @!P1 BRA `(.L_x_25) ;  /* 0x0000000000109947 */ /* 0x003fea0003800000 */
[----:B------:R-:W-:Y:S01]  /*3390*/  IMAD.MOV.U32 R3, RZ, RZ, R8 ;  /* 0x000000ffff037224 */ /* 0x000fe200078e0008 */
[----:B------:R-:W-:-:S07]  /*33a0*/  MOV R18, 0x33c0 ;  /* 0x000033c000127802 */ /* 0x000fce0000000f00 */
[----:B------:R-:W-:Y:S05]  /*33b0*/  CALL.REL.NOINC `($__internal_0_$__cuda_sm20_sqrt_rn_f32_slowpath) ;  /* 0x0000000c00487944 */ /* 0x000fea0003c00000 */
[----:B------:R-:W-:Y:S05]  /*33c0*/  BRA `(.L_x_26) ;  /* 0x0000000000107947 */ /* 0x000fea0003800000 */
.L_x_25:
[----:B------:R-:W-:Y:S01]  /*33d0*/  FMUL.FTZ R3, R8, R7 ;  /* 0x0000000708037220 */ /* 0x000fe20000410000 */
[----:B------:R-:W-:-:S03]  /*33e0*/  FMUL.FTZ R7, R7, 0.5 ;  /* 0x3f00000007077820 */ /* 0x000fc60000410000 */
[----:B------:R-:W-:-:S04]  /*33f0*/  FFMA R8, -R3, R3, R8 ;  /* 0x0000000303087223 */ /* 0x000fc80000000108 */
[----:B------:R-:W-:-:S07]  /*3400*/  FFMA R3, R8, R7, R3 ;  /* 0x0000000708037223 */ /* 0x000fce0000000003 */
.L_x_26:
[----:B------:R-:W-:Y:S05]  /*3410*/  BSYNC.RECONVERGENT B1 ;  /* 0x0000000000017941 */ /* 0x000fea0003800200 */
.L_x_24:
[----:B------:R-:W-:Y:S01]  /*3420*/  FMUL.RZ R15, R0, 0.15915493667125701904 ;  /* 0x3e22f983000f7820 */ /* 0x000fe2000040c000 */
[----:B------:R-:W-:Y:S02]  /*3430*/  IMAD.MOV.U32 R7, RZ, RZ, R9 ;  /* 0x000000ffff077224 */ /* 0x000fe400078e0009 */
[--C-:B------:R-:W-:Y:S01]  /*3440*/  IMAD.MOV.U32 R17, RZ, RZ, R5.reuse ;  /* 0x000000ffff117224 */ /* 0x100fe200078e0005 */
[----:B------:R-:W0:Y:S01]  /*3450*/  MUFU.SIN R0, R15 ;  /* 0x0000000f00007308 */ /* 0x000e220000000400 */
[----:B------:R-:W-:Y:S02]  /*3460*/  IMAD.MOV.U32 R9, RZ, RZ, R5 ;  /* 0x000000ffff097224 */ /* 0x000fe400078e0005 */
[----:B------:R-:W-:-:S05]  /*3470*/  IMAD.MOV.U32 R5, RZ, RZ, R11 ;  /* 0x000000ffff057224 */ /* 0x000fca00078e000b */
[----:B------:R-:W1:Y:S01]  /*3480*/  MUFU.COS R8, R15 ;  /* 0x0000000f00087308 */ /* 0x000e620000000000 */
[----:B0-----:R-:W-:-:S04]  /*3490*/  FMUL R14, R0, R3 ;  /* 0x00000003000e7220 */ /* 0x001fc80000400000 */
[----:B------:R-:W-:Y:S01]  /*34a0*/  FFMA R27, R14, R16, R27 ;  /* 0x000000100e1b7223 */ /* 0x000fe2000000001b */
[----:B------:R-:W-:Y:S02]  /*34b0*/  IMAD.MOV.U32 R14, RZ, RZ, 0x1 ;  /* 0x00000001ff0e7424 */ /* 0x000fe400078e00ff */
[----:B-1----:R-:W-:Y:S01]  /*34c0*/  FMUL R0, R8, R3 ;  /* 0x0000000308007220 */ /* 0x002fe20000400000 */
[----:B------:R-:W-:Y:S02]  /*34d0*/  IMAD.MOV.U32 R8, RZ, RZ, R4 ;  /* 0x000000ffff087224 */ /* 0x000fe400078e0004 */
[----:B------:R-:W-:-:S07]  /*34e0*/  IMAD.MOV.U32 R4, RZ, RZ, R10 ;  /* 0x000000ffff047224 */ /* 0x000fce00078e000a */
.L_x_23:
[----:B------:R-:W-:Y:S01]  /*34f0*/  IMAD.MOV.U32 R16, RZ, RZ, R8 ;  /* 0x000000ffff107224 */ /* 0x000fe200078e0008 */
[----:B------:R2:W-:Y:S04]  /*3500*/  STL.64 [R1+0x10], R10 ;  /* 0x0000100a01007387 */ /* 0x0005e80000100a00 */
[----:B------:R2:W-:Y:S04]  /*3510*/  STL [R1+0x18], R14 ;  /* 0x0000180e01007387 */ /* 0x0005e80000100800 */
[----:B------:R2:W-:Y:S04]  /*3520*/  STL.64 [R1+0x8], R16 ;  /* 0x0000081001007387 */ /* 0x0005e80000100a00 */
[----:B------:R2:W-:Y:S04]  /*3530*/  STL.64 [R1], R6 ;  /* 0x0000000601007387 */ /* 0x0005e80000100a00 */
[----:B------:R2:W-:Y:S02]  /*3540*/  STL [R1+0x20], R0 ;  /* 0x0000200001007387 */ /* 0x0005e40000100800 */
.L_x_17:
[----:B------:R-:W3:Y:S01]  /*3550*/  LDC R3, c[0x0][0x394] ;  /* 0x0000e500ff037b82 */ /* 0x000ee20000000800 */
[----:B------:R-:W3:Y:S01]  /*3560*/  LDCU UR4, c[0x0][0x398] ;  /* 0x00007300ff0477ac */ /* 0x000ee20008000800 */
[----:B--2---:R-:W3:Y:S01]  /*3570*/  I2F.U64 R14, R12 ;  /* 0x0000000c000e7312 */ /* 0x004ee20000301000 */
[----:B------:R-:W-:Y:S02]  /*3580*/  IMAD.MOV.U32 R10, RZ, RZ, RZ ;  /* 0x000000ffff0a7224 */ /* 0x000fe400078e00ff */
[----:B---3--:R-:W-:Y:S01]  /*3590*/  FFMA R14, -R14, UR4, R3 ;  /* 0x000000040e0e7c23 */ /* 0x008fe20008000103 */
[----:B------:R-:W-:Y:S06]  /*35a0*/  @P0 BRA `(.L_x_27) ;  /* 0x0000000400200947 */ /* 0x000fec0003800000 */
[----:B------:R-:W-:Y:S01]  /*35b0*/  SHF.R.U32.HI R0, RZ, 0x2, R7 ;  /* 0x00000002ff007819 */ /* 0x000fe20000011607 */
[----:B------:R-:W-:Y:S01]  /*35c0*/  IMAD.SHL.U32 R3, R5, 0x10, RZ ;  /* 0x0000001005037824 */ /* 0x000fe200078e00ff */
[----:B------:R2:W-:Y:S01]  /*35d0*/  STL.64 [R1+0x8], R4 ;  /* 0x0000080401007387 */ /* 0x0005e20000100a00 */
[----:B------:R-:W-:Y:S01]  /*35e0*/  IMAD.MOV.U32 R16, RZ, RZ, 0x3e055027 ;  /* 0x3e055027ff107424 */ /* 0x000fe200078e00ff */
[----:B------:R-:W-:Y:S01]  /*35f0*/  LOP3.LUT R0, R0, R7, RZ, 0x3c, !PT ;  /* 0x0000000700007212 */ /* 0x000fe200078e3cff */
[----:B------:R-:W-:Y:S04]  /*3600*/  BSSY.RECONVERGENT B1, `(.L_x_28) ;  /* 0x000003b000017945 */ /* 0x000fe80003800200 */
[----:B01----:R-:W-:-:S05]  /*3610*/  IMAD.SHL.U32 R7, R0, 0x2, RZ ;  /* 0x0000000200077824 */ /* 0x003fca00078e00ff */
[----:B------:R-:W-:Y:S01]  /*3620*/  LOP3.LUT R10, R0, R7, R3, 0x96, !PT ;  /* 0x00000007000a7212 */ /* 0x000fe200078e9603 */
[----:B------:R-:W-:Y:S01]  /*3630*/  IMAD.MOV.U32 R3, RZ, RZ, 0x2f800000 ;  /* 0x2f800000ff037424 */ /* 0x000fe200078e00ff */
[----:B------:R-:W-:Y:S02]  /*3640*/  SHF.R.U32.HI R7, RZ, 0x2, R8 ;  /* 0x00000002ff077819 */ /* 0x000fe40000011608 */
[----:B------:R-:W-:Y:S02]  /*3650*/  LOP3.LUT R10, R10, R5, RZ, 0x3c, !PT ;  /* 0x000000050a0a7212 */ /* 0x000fe400078e3cff */
[----:B------:R-:W-:Y:S02]  /*3660*/  LOP3.LUT R7, R7, R8, RZ, 0x3c, !PT ;  /* 0x0000000807077212 */ /* 0x000fe400078e3cff */
[----:B------:R-:W-:-:S03]  /*3670*/  IADD3 R0, PT, PT, R6, 0x587c5, R10 ;  /* 0x000587c506007810 */ /* 0x000fc60007ffe00a */
[----:B------:R-:W-:Y:S01]  /*3680*/  IMAD.SHL.U32 R8, R7, 0x2, RZ ;  /* 0x0000000207087824 */ /* 0x000fe200078e00ff */
[----:B------:R-:W-:-:S05]  /*3690*/  I2FP.F32.U32 R0, R0 ;  /* 0x0000000000007245 */ /* 0x000fca0000201000 */
[----:B------:R-:W-:-:S05]  /*36a0*/  FFMA R3, R0, R3, 1.1641532182693481445e-10 ;  /* 0x2f00000000037423 */ /* 0x000fca0000000003 */
[----:B------:R-:W-:-:S13]  /*36b0*/  FSETP.GEU.AND P0, PT, R3, 1.175494350822287508e-38, PT ;  /* 0x008000000300780b */ /* 0x000fda0003f0e000 */
[----:B------:R-:W-:-:S04]  /*36c0*/  @!P0 FMUL R3, R3, 8388608 ;  /* 0x4b00000003038820 */ /* 0x000fc80000400000 */
[----:B------:R-:W-:-:S05]  /*36d0*/  VIADD R0, R3, 0xc0d55555 ;  /* 0xc0d5555503007836 */ /* 0x000fca0000000000 */
[----:B------:R-:W-:-:S04]  /*36e0*/  LOP3.LUT R12, R0, 0xff800000, RZ, 0xc0, !PT ;  /* 0xff800000000c7812 */ /* 0x000fc800078ec0ff */
[----:B------:R-:W-:Y:S01]  /*36f0*/  I2FP.F32.S32 R11, R12 ;  /* 0x0000000c000b7245 */ /* 0x000fe20000201400 */
[----:B------:R-:W-:Y:S02]  /*3700*/  IMAD.IADD R0, R3, 0x1, -R12 ;  /* 0x0000000103007824 */ /* 0x000fe400078e0a0c */
[----:B------:R-:W-:Y:S02]  /*3710*/  IMAD.MOV.U32 R12, RZ, RZ, 0x7f800000 ;  /* 0x7f800000ff0c7424 */ /* 0x000fe400078e00ff */
        /* <DEDUP_REMOVED lines=8> */
[----:B------:R-:W-:Y:S01]  /*37a0*/  FFMA R16, R13, R0, -0.5 ;  /* 0xbf0000000d107423 */ /* 0x000fe20000000000 */
[----:B------:R-:W-:Y:S02]  /*37b0*/  FSEL R0, RZ, -23, P0 ;  /* 0xc1b80000ff007808 */ /* 0x000fe40000000000 */
[----:B------:R-:W-:Y:S01]  /*37c0*/  ISETP.GT.U32.AND P0, PT, R3, 0x7f7fffff, PT ;  /* 0x7f7fffff0300780c */ /* 0x000fe20003f04070 */
[----:B------:R-:W-:Y:S02]  /*37d0*/  FMUL R16, R13, R16 ;  /* 0x000000100d107220 */ /* 0x000fe40000400000 */
[----:B------:R-:W-:Y:S01]  /*37e0*/  FFMA R11, R11, 1.1920928955078125e-07, R0 ;  /* 0x340000000b0b7823 */ /* 0x000fe20000000000 */
[----:B------:R-:W-:Y:S02]  /*37f0*/  IMAD.SHL.U32 R0, R10, 0x10, RZ ;  /* 0x000000100a007824 */ /* 0x000fe400078e00ff */
[----:B------:R-:W-:-:S04]  /*3800*/  FFMA R16, R13, R16, R13 ;  /* 0x000000100d107223 */ /* 0x000fc8000000000d */
[----:B------:R-:W-:Y:S01]  /*3810*/  FFMA R16, R11, 0.69314718246459960938, R16 ;  /* 0x3f3172180b107823 */ /* 0x000fe20000000010 */
[----:B------:R-:W-:Y:S01]  /*3820*/  LOP3.LUT R11, R7, R8, R0, 0x96, !PT ;  /* 0x00000008070b7212 */ /* 0x000fe200078e9600 */
[----:B------:R-:W-:Y:S02]  /*3830*/  VIADD R8, R6, 0xb0f8a ;  /* 0x000b0f8a06087836 */ /* 0x000fe40000000000 */
[C---:B------:R-:W-:Y:S01]  /*3840*/  @P0 FFMA R16, R3.reuse, R12, +INF ;  /* 0x7f80000003100423 */ /* 0x040fe2000000000c */
[----:B------:R-:W-:Y:S02]  /*3850*/  FSETP.NEU.AND P0, PT, R3, RZ, PT ;  /* 0x000000ff0300720b */ /* 0x000fe40003f0d000 */
[----:B------:R-:W-:Y:S01]  /*3860*/  LOP3.LUT R11, R11, R10, RZ, 0x3c, !PT ;  /* 0x0000000a0b0b7212 */ /* 0x000fe200078e3cff */
[----:B------:R-:W-:Y:S01]  /*3870*/  FMUL R0, R16, -2 ;  /* 0xc000000010007820 */ /* 0x000fe20000400000 */
[----:B------:R2:W-:Y:S04]  /*3880*/  STL.64 [R1], R8 ;  /* 0x0000000801007387 */ /* 0x0005e80000100a00 */
[----:B------:R-:W-:Y:S01]  /*3890*/  FSEL R6, R0, +INF , P0 ;  /* 0x7f80000000067808 */ /* 0x000fe20000000000 */
[----:B------:R2:W-:Y:S01]  /*38a0*/  STL.64 [R1+0x10], R10 ;  /* 0x0000100a01007387 */ /* 0x0005e20000100a00 */
[----:B------:R-:W-:-:S02]  /*38b0*/  IMAD.IADD R0, R11, 0x1, R8 ;  /* 0x000000010b007824 */ /* 0x000fc400078e0208 */
[----:B------:R2:W0:Y:S01]  /*38c0*/  MUFU.RSQ R7, R6 ;  /* 0x0000000600077308 */ /* 0x0004220000001400 */
[----:B------:R-:W-:Y:S02]  /*38d0*/  VIADD R3, R6, 0xf3000000 ;  /* 0xf300000006037836 */ /* 0x000fe40000000000 */
[----:B------:R-:W-:-:S03]  /*38e0*/  I2FP.F32.U32 R0, R0 ;  /* 0x0000000000007245 */ /* 0x000fc60000201000 */
[----:B------:R-:W-:Y:S01]  /*38f0*/  ISETP.GT.U32.AND P0, PT, R3, 0x727fffff, PT ;  /* 0x727fffff0300780c */ /* 0x000fe20003f04070 */
[----:B------:R-:W-:-:S04]  /*3900*/  IMAD.MOV.U32 R3, RZ, RZ, 0x30c90fdb ;  /* 0x30c90fdbff037424 */ /* 0x000fc800078e00ff */
[----:B------:R-:W-:-:S08]  /*3910*/  FFMA R0, R0, R3, 7.314590599882819788e-10 ;  /* 0x30490fdb00007423 */ /* 0x000fd00000000003 */
[----:B0-2---:R-:W-:Y:S05]  /*3920*/  @!P0 BRA `(.L_x_29) ;  /* 0x0000000000108947 */ /* 0x005fea0003800000 */
[----:B------:R-:W-:Y:S01]  /*3930*/  IMAD.MOV.U32 R3, RZ, RZ, R6 ;  /* 0x000000ffff037224 */ /* 0x000fe200078e0006 */
[----:B------:R-:W-:-:S07]  /*3940*/  MOV R18, 0x3960 ;  /* 0x0000396000127802 */ /* 0x000fce0000000f00 */
[----:B------:R-:W-:Y:S05]  /*3950*/  CALL.REL.NOINC `($__internal_0_$__cuda_sm20_sqrt_rn_f32_slowpath) ;  /* 0x0000000400e07944 */ /* 0x000fea0003c00000 */
[----:B------:R-:W-:Y:S05]  /*3960*/  BRA `(.L_x_30) ;  /* 0x0000000000107947 */ /* 0x000fea0003800000 */
.L_x_29:
[----:B------:R-:W-:Y:S01]  /*3970*/  FMUL.FTZ R3, R6, R7 ;  /* 0x0000000706037220 */ /* 0x000fe20000410000 */
[----:B------:R-:W-:-:S03]  /*3980*/  FMUL.FTZ R7, R7, 0.5 ;  /* 0x3f00000007077820 */ /* 0x000fc60000410000 */
[----:B------:R-:W-:-:S04]  /*3990*/  FFMA R6, -R3, R3, R6 ;  /* 0x0000000303067223 */ /* 0x000fc80000000106 */
[----:B------:R-:W-:-:S07]  /*39a0*/  FFMA R3, R6, R7, R3 ;  /* 0x0000000706037223 */ /* 0x000fce0000000003 */
.L_x_30:
[----:B------:R-:W-:Y:S05]  /*39b0*/  BSYNC.RECONVERGENT B1 ;  /* 0x0000000000017941 */ /* 0x000fea0003800200 */
.L_x_28:
[----:B------:R-:W-:Y:S01]  /*39c0*/  FMUL.RZ R5, R0, 0.15915493667125701904 ;  /* 0x3e22f98300057820 */ /* 0x000fe2000040c000 */
[----:B------:R-:W-:-:S03]  /*39d0*/  IMAD.MOV.U32 R10, RZ, RZ, 0x1 ;  /* 0x00000001ff0a7424 */ /* 0x000fc600078e00ff */
[----:B------:R-:W0:Y:S08]  /*39e0*/  MUFU.COS R4, R5 ;  /* 0x0000000500047308 */ /* 0x000e300000000000 */
[----:B------:R-:W1:Y:S01]  /*39f0*/  MUFU.SIN R0, R5 ;  /* 0x0000000500007308 */ /* 0x000e620000000400 */
[----:B0-----:R-:W-:-:S05]  /*3a00*/  FMUL R4, R4, R3 ;  /* 0x0000000304047220 */ /* 0x001fca0000400000 */
[----:B------:R2:W-:Y:S01]  /*3a10*/  STL [R1+0x20], R4 ;  /* 0x0000200401007387 */ /* 0x0005e20000100800 */
[----:B-1----:R-:W-:-:S07]  /*3a20*/  FMUL R0, R0, R3 ;  /* 0x0000000300007220 */ /* 0x002fce0000400000 */
.L_x_27:
[----:B------:R-:W3:Y:S01]  /*3a30*/  LDC R3, c[0x0][0x38c] ;  /* 0x0000e300ff037b82 */ /* 0x000ee20000000800 */
[----:B------:R4:W-:Y:S01]  /*3a40*/  STL [R1+0x18], R10 ;  /* 0x0000180a01007387 */ /* 0x0009e20000100800 */
[----:B---3--:R-:W-:-:S04]  /*3a50*/  FADD R3, R3, R3 ;  /* 0x0000000303037221 */ /* 0x008fc80000000000 */
[----:B012---:R-:W-:-:S04]  /*3a60*/  FMUL R4, R3, R14 ;  /* 0x0000000e03047220 */ /* 0x007fc80000400000 */
[----:B------:R-:W-:Y:S01]  /*3a70*/  VIADD R3, R4, 0xf3000000 ;  /* 0xf300000004037836 */ /* 0x000fe20000000000 */
[----:B------:R4:W0:Y:S04]  /*3a80*/  MUFU.RSQ R5, R4 ;  /* 0x0000000400057308 */ /* 0x0008280000001400 */
[----:B------:R-:W-:-:S13]  /*3a90*/  ISETP.GT.U32.AND P0, PT, R3, 0x727fffff, PT ;  /* 0x727fffff0300780c */ /* 0x000fda0003f04070 */
[----:B0---4-:R-:W-:Y:S05]  /*3aa0*/  @!P0 BRA `(.L_x_31) ;  /* 0x00000000001c8947 */ /* 0x011fea0003800000 */
[----:B------:R-:W-:Y:S01]  /*3ab0*/  BSSY.RECONVERGENT B1, `(.L_x_32) ;  /* 0x0000004000017945 */ /* 0x000fe20003800200 */
[----:B------:R-:W-:Y:S01]  /*3ac0*/  IMAD.MOV.U32 R3, RZ, RZ, R4 ;  /* 0x000000ffff037224 */ /* 0x000fe200078e0004 */
[----:B------:R-:W-:-:S07]  /*3ad0*/  MOV R18, 0x3af0 ;  /* 0x00003af000127802 */ /* 0x000fce0000000f00 */
[----:B------:R-:W-:Y:S05]  /*3ae0*/  CALL.REL.NOINC `($__internal_0_$__cuda_sm20_sqrt_rn_f32_slowpath) ;  /* 0x00000004007c7944 */ /* 0x000fea0003c00000 */
[----:B------:R-:W-:Y:S05]  /*3af0*/  BSYNC.RECONVERGENT B1 ;  /* 0x0000000000017941 */ /* 0x000fea0003800200 */
.L_x_32:
[----:B------:R-:W-:Y:S01]  /*3b00*/  IMAD.MOV.U32 R6, RZ, RZ, R3 ;  /* 0x000000ffff067224 */ /* 0x000fe200078e0003 */
[----:B------:R-:W-:Y:S06]  /*3b10*/  BRA `(.L_x_33) ;  /* 0x0000000000107947 */ /* 0x000fec0003800000 */
.L_x_31:
[----:B------:R-:W-:Y:S01]  /*3b20*/  FMUL.FTZ R3, R4, R5 ;  /* 0x0000000504037220 */ /* 0x000fe20000410000 */
[----:B------:R-:W-:-:S03]  /*3b30*/  FMUL.FTZ R5, R5, 0.5 ;  /* 0x3f00000005057820 */ /* 0x000fc60000410000 */
[----:B------:R-:W-:-:S04]  /*3b40*/  FFMA R4, -R3, R3, R4 ;  /* 0x0000000303047223 */ /* 0x000fc80000000104 */
[----:B------:R-:W-:-:S07]  /*3b50*/  FFMA R6, R4, R5, R3 ;  /* 0x0000000504067223 */ /* 0x000fce0000000003 */
.L_x_33:
[----:B------:R-:W0:Y:S01]  /*3b60*/  LDCU UR4, c[0x0][0x390] ;  /* 0x00007200ff0477ac */ /* 0x000e220008000800 */
[----:B------:R-:W-:Y:S01]  /*3b70*/  FFMA R27, R6, R0, R27 ;  /* 0x00000000061b7223 */ /* 0x000fe2000000001b */
[----:B------:R-:W-:Y:S01]  /*3b80*/  BSSY.RECONVERGENT B1, `(.L_x_34) ;  /* 0x000000d000017945 */ /* 0x000fe20003800200 */
[----:B------:R-:W-:Y:S01]  /*3b90*/  MOV R0, 0x3c50 ;  /* 0x00003c5000007802 */ /* 0x000fe20000000f00 */
[----:B0-----:R-:W0:Y:S02]  /*3ba0*/  I2F.F64 R4, UR4 ;  /* 0x0000000400047d12 */ /* 0x001e240008201c00 */
[----:B0-----:R-:W-:-:S04]  /*3bb0*/  SHF.R.U32.HI R3, RZ, 0x14, R5 ;  /* 0x00000014ff037819 */ /* 0x001fc80000011605 */
[----:B------:R-:W-:-:S05]  /*3bc0*/  LOP3.LUT R3, R3, 0x7ff, RZ, 0xc0, !PT ;  /* 0x000007ff03037812 */ /* 0x000fca00078ec0ff */
[----:B------:R-:W-:-:S05]  /*3bd0*/  VIADD R7, R3, 0xfffffc0c ;  /* 0xfffffc0c03077836 */ /* 0x000fca0000000000 */
[CC--:B------:R-:W-:Y:S02]  /*3be0*/  SHF.L.U32 R3, R4.reuse, R7.reuse, RZ ;  /* 0x0000000704037219 */ /* 0x0c0fe400000006ff */
[----:B------:R-:W-:Y:S02]  /*3bf0*/  SHF.L.U64.HI R26, R4, R7, R5 ;  /* 0x00000007041a7219 */ /* 0x000fe40000010205 */
[----:B------:R0:W1:Y:S01]  /*3c00*/  F2F.F64.F32 R6, R27 ;  /* 0x0000001b00067310 */ /* 0x0000620000201800 */
[----:B------:R-:W-:-:S04]  /*3c10*/  ISETP.NE.U32.AND P0, PT, R3, RZ, PT ;  /* 0x000000ff0300720c */ /* 0x000fc80003f05070 */
[----:B------:R-:W-:-:S04]  /*3c20*/  ISETP.NE.AND.EX P0, PT, R26, -0x80000000, PT, P0 ;  /* 0x800000001a00780c */ /* 0x000fc80003f05300 */
[----:B0-----:R-:W-:-:S13]  /*3c30*/  PLOP3.LUT P0, PT, P0, PT, PT, 0x8, 0x80 ;  /* 0x000000000080781c */ /* 0x001fda000070e170 */
[----:B-1----:R-:W-:Y:S05]  /*3c40*/  CALL.REL.NOINC `($bm_raw_moment$__internal_accurate_pow) ;  /* 0x0000000c00147944 */ /* 0x002fea0003c00000 */
[----:B------:R-:W-:Y:S05]  /*3c50*/  BSYNC.RECONVERGENT B1 ;  /* 0x0000000000017941 */ /* 0x000fea0003800200 */
.L_x_34:
[----:B------:R-:W-:Y:S01]  /*3c60*/  FSETP.NEU.AND P2, PT, R27, RZ, PT ;  /* 0x000000ff1b00720b */ /* 0x000fe20003f4d000 */
[----:B------:R-:W-:Y:S01]  /*3c70*/  IMAD.MOV.U32 R8, RZ, RZ, R13 ;  /* 0x000000ffff087224 */ /* 0x000fe200078e000d */
[----:B------:R-:W-:Y:S01]  /*3c80*/  BSSY.RECONVERGENT B1, `(.L_x_35) ;  /* 0x0000021000017945 */ /* 0x000fe20003800200 */
[----:B------:R-:W-:Y:S01]  /*3c90*/  IMAD.MOV.U32 R9, RZ, RZ, R16 ;  /* 0x000000ffff097224 */ /* 0x000fe200078e0010 */
[----:B------:R-:W-:-:S05]  /*3ca0*/  ISETP.GE.OR P4, PT, R5, RZ, P2 ;  /* 0x000000ff0500720c */ /* 0x000fca0001786670 */
[----:B------:R-:W-:Y:S02]  /*3cb0*/  DADD R10, -RZ, -R8 ;  /* 0x00000000ff0a7229 */ /* 0x000fe40000000908 */
[----:B------:R-:W-:Y:S02]  /*3cc0*/  DADD R8, R6, R4 ;  /* 0x0000000006087229 */ /* 0x000fe40000000004 */
[----:B------:R-:W-:-:S04]  /*3cd0*/  @!P2 ISETP.NE.U32.AND P1, PT, R3, RZ, PT ;  /* 0x000000ff0300a20c */ /* 0x000fc80003f25070 */
[----:B------:R-:W-:Y:S02]  /*3ce0*/  @!P2 ISETP.NE.AND.EX P1, PT, R26, -0x80000000, PT, P1 ;  /* 0x800000001a00a80c */ /* 0x000fe40003f25310 */
[----:B------:R-:W-:Y:S02]  /*3cf0*/  FSEL R0, R10, R13, P0 ;  /* 0x0000000d0a007208 */ /* 0x000fe40000000000 */
[----:B------:R-:W-:Y:S02]  /*3d00*/  LOP3.LUT R8, R9, 0x7ff00000, RZ, 0xc0, !PT ;  /* 0x7ff0000009087812 */ /* 0x000fe400078ec0ff */
[----:B------:R-:W-:Y:S02]  /*3d10*/  FSEL R11, R11, R16, P0 ;  /* 0x000000100b0b7208 */ /* 0x000fe40000000000 */
[----:B------:R-:W-:-:S05]  /*3d20*/  ISETP.NE.AND P3, PT, R8, 0x7ff00000, PT ;  /* 0x7ff000000800780c */ /* 0x000fca0003f65270 */
[----:B------:R-:W-:Y:S01]  /*3d30*/  @!P2 DSETP.NEU.AND P0, PT, |R4|, 0.5, !P1 ;  /* 0x3fe000000400a42a */ /* 0x000fe20004f0d200 */
[----:B------:R-:W-:-:S04]  /*3d40*/  ISETP.GE.AND P1, PT, R7, RZ, PT ;  /* 0x000000ff0700720c */ /* 0x000fc80003f26270 */
[----:B------:R-:W-:Y:S01]  /*3d50*/  FSEL R8, R0, R13, !P1 ;  /* 0x0000000d00087208 */ /* 0x000fe20004800000 */
[----:B------:R-:W-:Y:S01]  /*3d60*/  @!P2 IMAD.MOV.U32 R8, RZ, RZ, RZ ;  /* 0x000000ffff08a224 */ /* 0x000fe200078e00ff */
[----:B------:R-:W-:Y:S02]  /*3d70*/  @!P2 SEL R3, R7, RZ, P0 ;  /* 0x000000ff0703a207 */ /* 0x000fe40000000000 */
[----:B------:R-:W-:Y:S02]  /*3d80*/  FSEL R9, R11, R16, !P1 ;  /* 0x000000100b097208 */ /* 0x000fe40004800000 */
[----:B------:R-:W-:-:S05]  /*3d90*/  @!P4 LOP3.LUT R3, R3, 0x7ff00000, RZ, 0xfc, !PT ;  /* 0x7ff000000303c812 */ /* 0x000fca00078efcff */
[----:B------:R-:W-:Y:S01]  /*3da0*/  @!P2 IMAD.MOV.U32 R9, RZ, RZ, R3 ;  /* 0x000000ffff09a224 */ /* 0x000fe200078e0003 */
[----:B------:R-:W-:Y:S06]  /*3db0*/  @P3 BRA `(.L_x_36) ;  /* 0x0000000000343947 */ /* 0x000fec0003800000 */
[----:B------:R-:W-:-:S13]  /*3dc0*/  FSETP.NAN.AND P2, PT, R27, R27, PT ;  /* 0x0000001b1b00720b */ /* 0x000fda0003f48000 */
[----:B------:R-:W-:Y:S01]  /*3dd0*/  @P2 DADD R8, R6, R4 ;  /* 0x0000000006082229 */ /* 0x000fe20000000004 */
[----:B------:R-:W-:Y:S10]  /*3de0*/  @P2 BRA `(.L_x_36) ;  /* 0x0000000000282947 */ /* 0x000ff40003800000 */
[----:B------:R-:W-:-:S14]  /*3df0*/  DSETP.NEU.AND P2, PT, |R6|, +INF , PT ;  /* 0x7ff000000600742a */ /* 0x000fdc0003f4d200 */
[----:B------:R-:W-:Y:S05]  /*3e00*/  @P2 BRA `(.L_x_36) ;  /* 0x0000000000202947 */ /* 0x000fea0003800000 */
[C---:B------:R-:W-:Y:S01]  /*3e10*/  ISETP.GE.AND P2, PT, R5.reuse, RZ, PT ;  /* 0x000000ff0500720c */ /* 0x040fe20003f46270 */
[----:B------:R-:W-:Y:S01]  /*3e20*/  IMAD.MOV.U32 R8, RZ, RZ, RZ ;  /* 0x000000ffff087224 */ /* 0x000fe200078e00ff */
[----:B------:R-:W-:Y:S02]  /*3e30*/  LOP3.LUT R4, R5, 0x7fffffff, RZ, 0xc0, !PT ;  /* 0x7fffffff05047812 */ /* 0x000fe400078ec0ff */
[----:B------:R-:W-:Y:S02]  /*3e40*/  SEL R9, RZ, 0x7ff00000, !P2 ;  /* 0x7ff00000ff097807 */ /* 0x000fe40005000000 */
[----:B------:R-:W-:-:S03]  /*3e50*/  ISETP.NE.AND P2, PT, R4, 0x3fe00000, PT ;  /* 0x3fe000000400780c */ /* 0x000fc60003f45270 */
[----:B------:R-:W-:-:S05]  /*3e60*/  VIADD R0, R9, 0x80000000 ;  /* 0x8000000009007836 */ /* 0x000fca0000000000 */
[----:B------:R-:W-:-:S04]  /*3e70*/  SEL R0, R0, R9, P2 ;  /* 0x0000000900007207 */ /* 0x000fc80001000000 */
[----:B------:R-:W-:-:S07]  /*3e80*/  @!P1 SEL R9, R0, R9, P0 ;  /* 0x0000000900099207 */ /* 0x000fce0000000000 */
.L_x_36:
[----:B------:R-:W-:Y:S05]  /*3e90*/  BSYNC.RECONVERGENT B1 ;  /* 0x0000000000017941 */ /* 0x000fea0003800200 */
.L_x_35:
[----:B------:R-:W0:Y:S01]  /*3ea0*/  LDCU UR4, c[0x0][0x390] ;  /* 0x00007200ff0477ac */ /* 0x000e220008000800 */
[----:B------:R-:W1:Y:S01]  /*3eb0*/  F2F.F32.F64 R8, R8 ;  /* 0x0000000800087310 */ /* 0x000e620000301000 */
[----:B------:R-:W-:-:S04]  /*3ec0*/  FSETP.NEU.AND P0, PT, R27, 1, PT ;  /* 0x3f8000001b00780b */ /* 0x000fc80003f0d000 */
[----:B-1----:R-:W-:Y:S02]  /*3ed0*/  FSEL R0, R8, 1, P0 ;  /* 0x3f80000008007808 */ /* 0x002fe40000000000 */
[----:B0-----:R-:W-:-:S04]  /*3ee0*/  ISETP.NE.AND P1, PT, RZ, UR4, PT ;  /* 0x00000004ff007c0c */ /* 0x001fc8000bf25270 */
[----:B------:R-:W-:-:S09]  /*3ef0*/  FSEL R3, R0, 1, P1 ;  /* 0x3f80000000037808 */ /* 0x000fd20000800000 */
.L_x_5:
[----:B------:R-:W-:Y:S05]  /*3f00*/  BSYNC.RECONVERGENT B0 ;  /* 0x0000000000007941 */ /* 0x000fea0003800200 */
.L_x_4:
[----:B------:R-:W0:Y:S01]  /*3f10*/  S2R R6, SR_TID.X ;  /* 0x0000000000067919 */ /* 0x000e220000002100 */
[----:B------:R-:W1:Y:S01]  /*3f20*/  S2UR UR5, SR_CgaCtaId ;  /* 0x00000000000579c3 */ /* 0x000e620000008800 */
[----:B------:R-:W-:Y:S01]  /*3f30*/  UMOV UR4, 0x400 ;  /* 0x0000040000047882 */ /* 0x000fe20000000000 */
[----:B------:R-:W-:Y:S01]  /*3f40*/  ISETP.GE.U32.AND P0, PT, R2, 0x2, PT ;  /* 0x000000020200780c */ /* 0x000fe20003f06070 */
[----:B-1----:R-:W-:-:S06]  /*3f50*/  ULEA UR4, UR5, UR4, 0x18 ;  /* 0x0000000405047291 */ /* 0x002fcc000f8ec0ff */
[C---:B0-----:R-:W-:Y:S02]  /*3f60*/  LEA R0, R6.reuse, UR4, 0x2 ;  /* 0x0000000406007c11 */ /* 0x041fe4000f8e10ff */
[----:B------:R-:W-:-:S03]  /*3f70*/  ISETP.NE.AND P1, PT, R6, RZ, PT ;  /* 0x000000ff0600720c */ /* 0x000fc60003f25270 */
[----:B------:R0:W-:Y:S01]  /*3f80*/  STS [R0], R3 ;  /* 0x0000000300007388 */ /* 0x0001e20000000800 */
[----:B------:R-:W-:Y:S06]  /*3f90*/  BAR.SYNC.DEFER_BLOCKING 0x0 ;  /* 0x0000000000007b1d */ /* 0x000fec0000010000 */
[----:B------:R-:W-:Y:S05]  /*3fa0*/  @!P0 BRA `(.L_x_37) ;  /* 0x00000000002c8947 */ /* 0x000fea0003800000 */
.L_x_38:
[----:B------:R-:W-:-:S04]  /*3fb0*/  SHF.R.U32.HI R7, RZ, 0x1, R2 ;  /* 0x00000001ff077819 */ /* 0x000fc80000011602 */
[----:B------:R-:W-:-:S13]  /*3fc0*/  ISETP.GE.U32.AND P0, PT, R6, R7, PT ;  /* 0x000000070600720c */ /* 0x000fda0003f06070 */
[----:B0-----:R-:W-:Y:S01]  /*3fd0*/  @!P0 IMAD R3, R7, 0x4, R0 ;  /* 0x0000000407038824 */ /* 0x001fe200078e0200 */
[----:B------:R-:W-:Y:S05]  /*3fe0*/  @!P0 LDS R4, [R0] ;  /* 0x0000000000048984 */ /* 0x000fea0000000800 */
[----:B------:R-:W0:Y:S02]  /*3ff0*/  @!P0 LDS R3, [R3] ;  /* 0x0000000003038984 */ /* 0x000e240000000800 */
[----:B0-----:R-:W-:-:S05]  /*4000*/  @!P0 FADD R5, R3, R4 ;  /* 0x0000000403058221 */ /* 0x001fca0000000000 */
[----:B------:R1:W-:Y:S01]  /*4010*/  @!P0 STS [R0], R5 ;  /* 0x0000000500008388 */ /* 0x0003e20000000800 */
[----:B------:R-:W-:Y:S01]  /*4020*/  BAR.SYNC.DEFER_BLOCKING 0x0 ;  /* 0x0000000000007b1d */ /* 0x000fe20000010000 */
[----:B------:R-:W-:Y:S01]  /*4030*/  ISETP.GT.U32.AND P0, PT, R2, 0x3, PT ;  /* 0x000000030200780c */ /* 0x000fe20003f04070 */
[----:B------:R-:W-:-:S12]  /*4040*/  IMAD.MOV.U32 R2, RZ, RZ, R7 ;  /* 0x000000ffff027224 */ /* 0x000fd800078e0007 */
[----:B-1----:R-:W-:Y:S05]  /*4050*/  @P0 BRA `(.L_x_38) ;  /* 0xfffffffc00d40947 */ /* 0x002fea000383ffff */
.L_x_37:
[----:B------:R-:W-:Y:S05]  /*4060*/  @P1 EXIT ;  /* 0x000000000000194d */ /* 0x000fea0003800000 */
[----:B------:R-:W1:Y:S01]  /*4070*/  S2UR UR5, SR_CgaCtaId ;  /* 0x00000000000579c3 */ /* 0x000e620000008800 */
[----:B------:R-:W-:-:S07]  /*4080*/  UMOV UR4, 0x400 ;  /* 0x0000040000047882 */ /* 0x000fce0000000000 */
[----:B0-----:R-:W0:Y:S01]  /*4090*/  LDC.64 R2, c[0x0][0x380] ;  /* 0x0000e000ff027b82 */ /* 0x001e220000000a00 */
[----:B-1----:R-:W-:-:S09]  /*40a0*/  ULEA UR4, UR5, UR4, 0x18 ;  /* 0x0000000405047291 */ /* 0x002fd2000f8ec0ff */
[----:B------:R-:W0:Y:S04]  /*40b0*/  LDS R5, [UR4] ;  /* 0x00000004ff057984 */ /* 0x000e280008000800 */
[----:B0-----:R-:W-:Y:S01]  /*40c0*/  REDG.E.ADD.F32.FTZ.RN.STRONG.GPU desc[UR6][R2.64], R5 ;  /* 0x00000005020079a6 */ /* 0x001fe2000c12f306 */
[----:B------:R-:W-:Y:S05]  /*40d0*/  EXIT ;  /* 0x000000000000794d */ /* 0x000fea0003800000 */
        .weak           $__internal_0_$__cuda_sm20_sqrt_rn_f32_slowpath
        .type           $__internal_0_$__cuda_sm20_sqrt_rn_f32_slowpath,@function
        .size           $__internal_0_$__cuda_sm20_sqrt_rn_f32_slowpath,($__internal_1_$__cuda_sm3x_div_rn_noftz_f32_slowpath - $__internal_0_$__cuda_sm20_sqrt_rn_f32_slowpath)
$__internal_0_$__cuda_sm20_sqrt_rn_f32_slowpath:
[----:B------:R-:W-:-:S13]  /*40e0*/  LOP3.LUT P1, RZ, R3, 0x7fffffff, RZ, 0xc0, !PT ;  /* 0x7fffffff03ff7812 */ /* 0x000fda000782c0ff */
[----:B------:R-:W-:Y:S01]  /*40f0*/  @!P1 IMAD.MOV.U32 R19, RZ, RZ, R3 ;  /* 0x000000ffff139224 */ /* 0x000fe200078e0003 */
[----:B------:R-:W-:Y:S06]  /*4100*/  @!P1 BRA `(.L_x_39) ;  /* 0x0000000000409947 */ /* 0x000fec0003800000 */
[----:B------:R-:W-:-:S13]  /*4110*/  FSETP.GEU.FTZ.AND P1, PT, R3, RZ, PT ;  /* 0x000000ff0300720b */ /* 0x000fda0003f3e000 */
[----:B------:R-:W-:Y:S01]  /*4120*/  @!P1 IMAD.MOV.U32 R19, RZ, RZ, 0x7fffffff ;  /* 0x7fffffffff139424 */ /* 0x000fe200078e00ff */
[----:B------:R-:W-:Y:S06]  /*4130*/  @!P1 BRA `(.L_x_39) ;  /* 0x0000000000349947 */ /* 0x000fec0003800000 */
[----:B------:R-:W-:-:S13]  /*4140*/  FSETP.GTU.FTZ.AND P1, PT, |R3|, +INF , PT ;  /* 0x7f8000000300780b */ /* 0x000fda0003f3c200 */
[----:B------:R-:W-:Y:S01]  /*4150*/  @P1 FADD.FTZ R19, R3, 1 ;  /* 0x3f80000003131421 */ /* 0x000fe20000010000 */
[----:B------:R-:W-:Y:S06]  /*4160*/  @P1 BRA `(.L_x_39) ;  /* 0x0000000000281947 */ /* 0x000fec0003800000 */
[----:B------:R-:W-:-:S13]  /*4170*/  FSETP.NEU.FTZ.AND P1, PT, |R3|, +INF , PT ;  /* 0x7f8000000300780b */ /* 0x000fda0003f3d200 */
[----:B------:R-:W-:-:S04]  /*4180*/  @P1 FFMA R22, R3, 1.84467440737095516160e+19, RZ ;  /* 0x5f80000003161823 */ /* 0x000fc800000000ff */
[----:B------:R-:W0:Y:S02]  /*4190*/  @P1 MUFU.RSQ R19, R22 ;  /* 0x0000001600131308 */ /* 0x000e240000001400 */
[----:B0-----:R-:W-:Y:S01]  /*41a0*/  @P1 FMUL.FTZ R17, R22, R19 ;  /* 0x0000001316111220 */ /* 0x001fe20000410000 */
[----:B------:R-:W-:Y:S01]  /*41b0*/  @P1 FMUL.FTZ R20, R19, 0.5 ;  /* 0x3f00000013141820 */ /* 0x000fe20000410000 */
[----:B------:R-:W-:Y:S02]  /*41c0*/  @!P1 IMAD.MOV.U32 R19, RZ, RZ, R3 ;  /* 0x000000ffff139224 */ /* 0x000fe400078e0003 */
[----:B------:R-:W-:-:S04]  /*41d0*/  @P1 FADD.FTZ R21, -R17, -RZ ;  /* 0x800000ff11151221 */ /* 0x000fc80000010100 */
[----:B------:R-:W-:-:S04]  /*41e0*/  @P1 FFMA R24, R17, R21, R22 ;  /* 0x0000001511181223 */ /* 0x000fc80000000016 */
[----:B------:R-:W-:-:S04]  /*41f0*/  @P1 FFMA R20, R24, R20, R17 ;  /* 0x0000001418141223 */ /* 0x000fc80000000011 */
[----:B------:R-:W-:-:S07]  /*4200*/  @P1 FMUL.FTZ R19, R20, 2.3283064365386962891e-10 ;  /* 0x2f80000014131820 */ /* 0x000fce0000410000 */
.L_x_39:
[----:B------:R-:W-:Y:S02]  /*4210*/  IMAD.MOV.U32 R3, RZ, RZ, R19 ;  /* 0x000000ffff037224 */ /* 0x000fe400078e0013 */
[----:B------:R-:W-:-:S04]  /*4220*/  IMAD.MOV.U32 R19, RZ, RZ, 0x0 ;  /* 0x00000000ff137424 */ /* 0x000fc800078e00ff */
[----:B------:R-:W-:Y:S05]  /*4230*/  RET.REL.NODEC R18 `(bm_raw_moment) ;  /* 0xffffffbc12707950 */ /* 0x000fea0003c3ffff */
        .weak           $__internal_1_$__cuda_sm3x_div_rn_noftz_f32_slowpath
        .type           $__internal_1_$__cuda_sm3x_div_rn_noftz_f32_slowpath,@function
        .size           $__internal_1_$__cuda_sm3x_div_rn_noftz_f32_slowpath,($bm_raw_moment$__internal_accurate_pow - $__internal_1_$__cuda_sm3x_div_rn_noftz_f32_slowpath)
$__internal_1_$__cuda_sm3x_div_rn_noftz_f32_slowpath:
[----:B------:R-:W0:Y:S08]  /*4240*/  LDC R3, c[0x0][0x398] ;  /* 0x0000e600ff037b82 */ /* 0x000e300000000800 */
[----:B------:R-:W1:Y:S08]  /*4250*/  LDC R0, c[0x0][0x394] ;  /* 0x0000e500ff007b82 */ /* 0x000e700000000800 */
[----:B------:R-:W2:Y:S01]  /*4260*/  LDC R8, c[0x0][0x394] ;  /* 0x0000e500ff087b82 */ /* 0x000ea20000000800 */
[----:B0-----:R-:W-:-:S07]  /*4270*/  SHF.R.U32.HI R6, RZ, 0x17, R3 ;  /* 0x00000017ff067819 */ /* 0x001fce0000011603 */
[----:B------:R-:W0:Y:S01]  /*4280*/  LDC R9, c[0x0][0x398] ;  /* 0x0000e600ff097b82 */ /* 0x000e220000000800 */
[----:B------:R-:W-:Y:S02]  /*4290*/  LOP3.LUT R7, R6, 0xff, RZ, 0xc0, !PT ;  /* 0x000000ff06077812 */ /* 0x000fe400078ec0ff */
[----:B-1----:R-:W-:-:S03]  /*42a0*/  SHF.R.U32.HI R5, RZ, 0x17, R0 ;  /* 0x00000017ff057819 */ /* 0x002fc60000011600 */
[----:B------:R-:W-:Y:S01]  /*42b0*/  VIADD R11, R7, 0xffffffff ;  /* 0xffffffff070b7836 */ /* 0x000fe20000000000 */
[----:B------:R-:W-:-:S04]  /*42c0*/  LOP3.LUT R6, R5, 0xff, RZ, 0xc0, !PT ;  /* 0x000000ff05067812 */ /* 0x000fc800078ec0ff */
[----:B------:R-:W-:Y:S01]  /*42d0*/  ISETP.GT.U32.AND P0, PT, R11, 0xfd, PT ;  /* 0x000000fd0b00780c */ /* 0x000fe20003f04070 */
[----:B------:R-:W-:-:S05]  /*42e0*/  VIADD R10, R6, 0xffffffff ;  /* 0xffffffff060a7836 */ /* 0x000fca0000000000 */
[----:B------:R-:W-:-:S13]  /*42f0*/  ISETP.GT.U32.OR P0, PT, R10, 0xfd, P0 ;  /* 0x000000fd0a00780c */ /* 0x000fda0000704470 */
[----:B------:R-:W-:Y:S01]  /*4300*/  @!P0 IMAD.MOV.U32 R5, RZ, RZ, RZ ;  /* 0x000000ffff058224 */ /* 0x000fe200078e00ff */
[----:B--2---:R-:W-:Y:S06]  /*4310*/  @!P0 BRA `(.L_x_40) ;  /* 0x00000000005c8947 */ /* 0x004fec0003800000 */
[----:B------:R-:W-:Y:S02]  /*4320*/  FSETP.GTU.FTZ.AND P0, PT, |R0|, +INF , PT ;  /* 0x7f8000000000780b */ /* 0x000fe40003f1c200 */
[----:B------:R-:W-:-:S04]  /*4330*/  FSETP.GTU.FTZ.AND P1, PT, |R3|, +INF , PT ;  /* 0x7f8000000300780b */ /* 0x000fc80003f3c200 */
[----:B------:R-:W-:-:S13]  /*4340*/  PLOP3.LUT P0, PT, P0, P1, PT, 0xf8, 0x8f ;  /* 0x00000000008f781c */ /* 0x000fda0000703f70 */
[----:B------:R-:W-:Y:S05]  /*4350*/  @P0 BRA `(.L_x_41) ;  /* 0x0000000400440947 */ /* 0x000fea0003800000 */
[----:B0-----:R-:W-:-:S13]  /*4360*/  LOP3.LUT P0, RZ, R9, 0x7fffffff, R8, 0xc8, !PT ;  /* 0x7fffffff09ff7812 */ /* 0x001fda000780c808 */
[----:B------:R-:W-:Y:S05]  /*4370*/  @!P0 BRA `(.L_x_42) ;  /* 0x0000000400348947 */ /* 0x000fea0003800000 */
[C---:B------:R-:W-:Y:S02]  /*4380*/  FSETP.NEU.FTZ.AND P2, PT, |R0|.reuse, +INF , PT ;  /* 0x7f8000000000780b */ /* 0x040fe40003f5d200 */
[----:B------:R-:W-:Y:S02]  /*4390*/  FSETP.NEU.FTZ.AND P0, PT, |R3|, +INF , PT ;  /* 0x7f8000000300780b */ /* 0x000fe40003f1d200 */
[----:B------:R-:W-:-:S11]  /*43a0*/  FSETP.NEU.FTZ.AND P1, PT, |R0|, +INF , PT ;  /* 0x7f8000000000780b */ /* 0x000fd60003f3d200 */
[----:B------:R-:W-:Y:S05]  /*43b0*/  @!P0 BRA !P2, `(.L_x_42) ;  /* 0x0000000400248947 */ /* 0x000fea0005000000 */
[----:B------:R-:W-:-:S04]  /*43c0*/  LOP3.LUT P2, RZ, R8, 0x7fffffff, RZ, 0xc0, !PT ;  /* 0x7fffffff08ff7812 */ /* 0x000fc8000784c0ff */
[----:B------:R-:W-:-:S13]  /*43d0*/  PLOP3.LUT P0, PT, P0, P2, PT, 0x2f, 0xf2 ;  /* 0x0000000000f2781c */ /* 0x000fda0000704577 */
[----:B------:R-:W-:Y:S05]  /*43e0*/  @P0 BRA `(.L_x_43) ;  /* 0x0000000400100947 */ /* 0x000fea0003800000 */
[----:B------:R-:W-:-:S04]  /*43f0*/  LOP3.LUT P0, RZ, R9, 0x7fffffff, RZ, 0xc0, !PT ;  /* 0x7fffffff09ff7812 */ /* 0x000fc8000780c0ff */
[----:B------:R-:W-:-:S13]  /*4400*/  PLOP3.LUT P0, PT, P1, P0, PT, 0x2f, 0xf2 ;  /* 0x0000000000f2781c */ /* 0x000fda0000f00577 */
[----:B------:R-:W-:Y:S05]  /*4410*/  @P0 BRA `(.L_x_44) ;  /* 0x0000000000f80947 */ /* 0x000fea0003800000 */
[----:B------:R-:W-:Y:S02]  /*4420*/  ISETP.GE.AND P0, PT, R10, RZ, PT ;  /* 0x000000ff0a00720c */ /* 0x000fe40003f06270 */
[----:B------:R-:W-:-:S11]  /*4430*/  ISETP.GE.AND P1, PT, R11, RZ, PT ;  /* 0x000000ff0b00720c */ /* 0x000fd60003f26270 */
[----:B------:R-:W-:Y:S02]  /*4440*/  @P0 IMAD.MOV.U32 R5, RZ, RZ, RZ ;  /* 0x000000ffff050224 */ /* 0x000fe400078e00ff */
[----:B------:R-:W-:Y:S01]  /*4450*/  @!P0 FFMA R8, R0, 1.84467440737095516160e+19, RZ ;  /* 0x5f80000000088823 */ /* 0x000fe200000000ff */
[----:B------:R-:W-:Y:S02]  /*4460*/  @!P0 IMAD.MOV.U32 R5, RZ, RZ, -0x40 ;  /* 0xffffffc0ff058424 */ /* 0x000fe400078e00ff */
[----:B------:R-:W-:Y:S02]  /*4470*/  @!P1 FFMA R9, R3, 1.84467440737095516160e+19, RZ ;  /* 0x5f80000003099823 */ /* 0x000fe400000000ff */
[----:B------:R-:W-:-:S07]  /*4480*/  @!P1 VIADD R5, R5, 0x40 ;  /* 0x0000004005059836 */ /* 0x000fce0000000000 */
.L_x_40:
[----:B------:R-:W-:Y:S01]  /*4490*/  LEA R0, R7, 0xc0800000, 0x17 ;  /* 0xc080000007007811 */ /* 0x000fe200078eb8ff */
[----:B------:R-:W-:-:S04]  /*44a0*/  VIADD R6, R6, 0xffffff81 ;  /* 0xffffff8106067836 */ /* 0x000fc80000000000 */
[----:B0-----:R-:W-:Y:S02]  /*44b0*/  IMAD.IADD R9, R9, 0x1, -R0 ;  /* 0x0000000109097824 */ /* 0x001fe400078e0a00 */
[C---:B------:R-:W-:Y:S01]  /*44c0*/  IMAD R0, R6.reuse, -0x800000, R8 ;  /* 0xff80000006007824 */ /* 0x040fe200078e0208 */
[----:B------:R-:W-:Y:S01]  /*44d0*/  IADD3 R6, PT, PT, R6, 0x7f, -R7 ;  /* 0x0000007f06067810 */ /* 0x000fe20007ffe807 */
[----:B------:R-:W0:Y:S01]  /*44e0*/  MUFU.RCP R3, R9 ;  /* 0x0000000900037308 */ /* 0x000e220000001000 */
[----:B------:R-:W-:-:S03]  /*44f0*/  FADD.FTZ R11, -R9, -RZ ;  /* 0x800000ff090b7221 */ /* 0x000fc60000010100 */
[----:B------:R-:W-:Y:S02]  /*4500*/  IMAD.IADD R6, R6, 0x1, R5 ;  /* 0x0000000106067824 */ /* 0x000fe400078e0205 */
[----:B0-----:R-:W-:-:S04]  /*4510*/  FFMA R10, R3, R11, 1 ;  /* 0x3f800000030a7423 */ /* 0x001fc8000000000b */
[----:B------:R-:W-:-:S04]  /*4520*/  FFMA R10, R3, R10, R3 ;  /* 0x0000000a030a7223 */ /* 0x000fc80000000003 */
[----:B------:R-:W-:-:S04]  /*4530*/  FFMA R3, R0, R10, RZ ;  /* 0x0000000a00037223 */ /* 0x000fc800000000ff */
[----:B------:R-:W-:-:S04]  /*4540*/  FFMA R8, R11, R3, R0 ;  /* 0x000000030b087223 */ /* 0x000fc80000000000 */
[----:B------:R-:W-:-:S04]  /*4550*/  FFMA R13, R10, R8, R3 ;  /* 0x000000080a0d7223 */ /* 0x000fc80000000003 */
[----:B------:R-:W-:-:S04]  /*4560*/  FFMA R8, R11, R13, R0 ;  /* 0x0000000d0b087223 */ /* 0x000fc80000000000 */
[----:B------:R-:W-:-:S05]  /*4570*/  FFMA R0, R10, R8, R13 ;  /* 0x000000080a007223 */ /* 0x000fca000000000d */
[----:B------:R-:W-:-:S04]  /*4580*/  SHF.R.U32.HI R3, RZ, 0x17, R0 ;  /* 0x00000017ff037819 */ /* 0x000fc80000011600 */
[----:B------:R-:W-:-:S05]  /*4590*/  LOP3.LUT R3, R3, 0xff, RZ, 0xc0, !PT ;  /* 0x000000ff03037812 */ /* 0x000fca00078ec0ff */
[----:B------:R-:W-:-:S04]  /*45a0*/  IMAD.IADD R7, R3, 0x1, R6 ;  /* 0x0000000103077824 */ /* 0x000fc800078e0206 */
[----:B------:R-:W-:-:S05]  /*45b0*/  VIADD R3, R7, 0xffffffff ;  /* 0xffffffff07037836 */ /* 0x000fca0000000000 */
[----:B------:R-:W-:-:S13]  /*45c0*/  ISETP.GE.U32.AND P0, PT, R3, 0xfe, PT ;  /* 0x000000fe0300780c */ /* 0x000fda0003f06070 */
[----:B------:R-:W-:Y:S05]  /*45d0*/  @!P0 BRA `(.L_x_45) ;  /* 0x0000000000808947 */ /* 0x000fea0003800000 */
[----:B------:R-:W-:-:S13]  /*45e0*/  ISETP.GT.AND P0, PT, R7, 0xfe, PT ;  /* 0x000000fe0700780c */ /* 0x000fda0003f04270 */
[----:B------:R-:W-:Y:S05]  /*45f0*/  @P0 BRA `(.L_x_46) ;  /* 0x00000000006c0947 */ /* 0x000fea0003800000 */
[----:B------:R-:W-:-:S13]  /*4600*/  ISETP.GE.AND P0, PT, R7, 0x1, PT ;  /* 0x000000010700780c */ /* 0x000fda0003f06270 */
[----:B------:R-:W-:Y:S05]  /*4610*/  @P0 BRA `(.L_x_47) ;  /* 0x0000000000980947 */ /* 0x000fea0003800000 */
[----:B------:R-:W-:Y:S02]  /*4620*/  ISETP.GE.AND P0, PT, R7, -0x18, PT ;  /* 0xffffffe80700780c */ /* 0x000fe40003f06270 */
[----:B------:R-:W-:-:S11]  /*4630*/  LOP3.LUT R0, R0, 0x80000000, RZ, 0xc0, !PT ;  /* 0x8000000000007812 */ /* 0x000fd600078ec0ff */
[----:B------:R-:W-:Y:S05]  /*4640*/  @!P0 BRA `(.L_x_47) ;  /* 0x00000000008c8947 */ /* 0x000fea0003800000 */
[CCC-:B------:R-:W-:Y:S01]  /*4650*/  FFMA.RZ R3, R10.reuse, R8.reuse, R13.reuse ;  /* 0x000000080a037223 */ /* 0x1c0fe2000000c00d */
[CCC-:B------:R-:W-:Y:S01]  /*4660*/  FFMA.RM R6, R10.reuse, R8.reuse, R13.reuse ;  /* 0x000000080a067223 */ /* 0x1c0fe2000000400d */
[C---:B------:R-:W-:Y:S02]  /*4670*/  ISETP.NE.AND P2, PT, R7.reuse, RZ, PT ;  /* 0x000000ff0700720c */ /* 0x040fe40003f45270 */
[----:B------:R-:W-:Y:S02]  /*4680*/  ISETP.NE.AND P1, PT, R7, RZ, PT ;  /* 0x000000ff0700720c */ /* 0x000fe40003f25270 */
[----:B------:R-:W-:Y:S01]  /*4690*/  LOP3.LUT R5, R3, 0x7fffff, RZ, 0xc0, !PT ;  /* 0x007fffff03057812 */ /* 0x000fe200078ec0ff */
[----:B------:R-:W-:Y:S01]  /*46a0*/  FFMA.RP R3, R10, R8, R13 ;  /* 0x000000080a037223 */ /* 0x000fe2000000800d */
[----:B------:R-:W-:Y:S02]  /*46b0*/  VIADD R8, R7, 0x20 ;  /* 0x0000002007087836 */ /* 0x000fe40000000000 */
[----:B------:R-:W-:Y:S01]  /*46c0*/  LOP3.LUT R5, R5, 0x800000, RZ, 0xfc, !PT ;  /* 0x0080000005057812 */ /* 0x000fe200078efcff */
[----:B------:R-:W-:Y:S01]  /*46d0*/  IMAD.MOV R7, RZ, RZ, -R7 ;  /* 0x000000ffff077224 */ /* 0x000fe200078e0a07 */
[----:B------:R-:W-:-:S02]  /*46e0*/  FSETP.NEU.FTZ.AND P0, PT, R3, R6, PT ;  /* 0x000000060300720b */ /* 0x000fc40003f1d000 */
[----:B------:R-:W-:Y:S02]  /*46f0*/  SHF.L.U32 R8, R5, R8, RZ ;  /* 0x0000000805087219 */ /* 0x000fe400000006ff */
[----:B------:R-:W-:Y:S02]  /*4700*/  SEL R6, R7, RZ, P2 ;  /* 0x000000ff07067207 */ /* 0x000fe40001000000 */
[----:B------:R-:W-:Y:S02]  /*4710*/  ISETP.NE.AND P1, PT, R8, RZ, P1 ;  /* 0x000000ff0800720c */ /* 0x000fe40000f25270 */
[----:B------:R-:W-:Y:S02]  /*4720*/  SHF.R.U32.HI R6, RZ, R6, R5 ;  /* 0x00000006ff067219 */ /* 0x000fe40000011605 */
[----:B------:R-:W-:Y:S02]  /*4730*/  PLOP3.LUT P0, PT, P0, P1, PT, 0xf8, 0x8f ;  /* 0x00000000008f781c */ /* 0x000fe40000703f70 */
[----:B------:R-:W-:-:S02]  /*4740*/  SHF.R.U32.HI R8, RZ, 0x1, R6 ;  /* 0x00000001ff087819 */ /* 0x000fc40000011606 */
[----:B------:R-:W-:-:S04]  /*4750*/  SEL R3, RZ, 0x1, !P0 ;  /* 0x00000001ff037807 */ /* 0x000fc80004000000 */
[----:B------:R-:W-:-:S04]  /*4760*/  LOP3.LUT R3, R3, 0x1, R8, 0xf8, !PT ;  /* 0x0000000103037812 */ /* 0x000fc800078ef808 */
[----:B------:R-:W-:-:S05]  /*4770*/  LOP3.LUT R3, R3, R6, RZ, 0xc0, !PT ;  /* 0x0000000603037212 */ /* 0x000fca00078ec0ff */
[----:B------:R-:W-:-:S05]  /*4780*/  IMAD.IADD R3, R8, 0x1, R3 ;  /* 0x0000000108037824 */ /* 0x000fca00078e0203 */
[----:B------:R-:W-:Y:S01]  /*4790*/  LOP3.LUT R0, R3, R0, RZ, 0xfc, !PT ;  /* 0x0000000003007212 */ /* 0x000fe200078efcff */
[----:B------:R-:W-:Y:S06]  /*47a0*/  BRA `(.L_x_47) ;  /* 0x0000000000347947 */ /* 0x000fec0003800000 */
.L_x_46:
[----:B------:R-:W-:-:S04]  /*47b0*/  LOP3.LUT R0, R0, 0x80000000, RZ, 0xc0, !PT ;  /* 0x8000000000007812 */ /* 0x000fc800078ec0ff */
[----:B------:R-:W-:Y:S01]  /*47c0*/  LOP3.LUT R0, R0, 0x7f800000, RZ, 0xfc, !PT ;  /* 0x7f80000000007812 */ /* 0x000fe200078efcff */
[----:B------:R-:W-:Y:S06]  /*47d0*/  BRA `(.L_x_47) ;  /* 0x0000000000287947 */ /* 0x000fec0003800000 */
.L_x_45:
[----:B------:R-:W-:Y:S01]  /*47e0*/  IMAD R0, R6, 0x800000, R0 ;  /* 0x0080000006007824 */ /* 0x000fe200078e0200 */
[----:B------:R-:W-:Y:S06]  /*47f0*/  BRA `(.L_x_47) ;  /* 0x0000000000207947 */ /* 0x000fec0003800000 */
.L_x_44:
[----:B------:R-:W-:-:S04]  /*4800*/  LOP3.LUT R0, R9, 0x80000000, R8, 0x48, !PT ;  /* 0x8000000009007812 */ /* 0x000fc800078e4808 */
[----:B------:R-:W-:Y:S01]  /*4810*/  LOP3.LUT R0, R0, 0x7f800000, RZ, 0xfc, !PT ;  /* 0x7f80000000007812 */ /* 0x000fe200078efcff */
[----:B------:R-:W-:Y:S06]  /*4820*/  BRA `(.L_x_47) ;  /* 0x0000000000147947 */ /* 0x000fec0003800000 */
.L_x_43:
[----:B------:R-:W-:Y:S01]  /*4830*/  LOP3.LUT R0, R9, 0x80000000, R8, 0x48, !PT ;  /* 0x8000000009007812 */ /* 0x000fe200078e4808 */
[----:B------:R-:W-:Y:S06]  /*4840*/  BRA `(.L_x_47) ;  /* 0x00000000000c7947 */ /* 0x000fec0003800000 */
.L_x_42:
[----:B------:R-:W1:Y:S01]  /*4850*/  MUFU.RSQ R0, -QNAN ;  /* 0xffc0000000007908 */ /* 0x000e620000001400 */
[----:B------:R-:W-:Y:S05]  /*4860*/  BRA `(.L_x_47) ;  /* 0x0000000000047947 */ /* 0x000fea0003800000 */
.L_x_41:
[----:B------:R-:W-:-:S07]  /*4870*/  FADD.FTZ R0, R0, R3 ;  /* 0x0000000300007221 */ /* 0x000fce0000010000 */
.L_x_47:
[----:B------:R-:W-:-:S04]  /*4880*/  IMAD.MOV.U32 R5, RZ, RZ, 0x0 ;  /* 0x00000000ff057424 */ /* 0x000fc800078e00ff */
[----:B01----:R-:W-:Y:S05]  /*4890*/  RET.REL.NODEC R4 `(bm_raw_moment) ;  /* 0xffffffb404d87950 */ /* 0x003fea0003c3ffff */
        .type           $bm_raw_moment$__internal_accurate_pow,@function
        .size           $bm_raw_moment$__internal_accurate_pow,(.L_x_193 - $bm_raw_moment$__internal_accurate_pow)
$bm_raw_moment$__internal_accurate_pow:
[----:B------:R-:W-:Y:S01]  /*48a0*/  DADD R20, -RZ, |R6| ;  /* 0x00000000ff147229 */ /* 0x000fe20000000506 */
[----:B------:R-:W-:Y:S01]  /*48b0*/  IMAD.MOV.U32 R16, RZ, RZ, RZ ;  /* 0x000000ffff107224 */ /* 0x000fe200078e00ff */
[----:B------:R-:W-:Y:S01]  /*48c0*/  UMOV UR4, 0x7d2cafe2 ;  /* 0x7d2cafe200047882 */ /* 0x000fe20000000000 */
[----:B------:R-:W-:Y:S01]  /*48d0*/  IMAD.MOV.U32 R18, RZ, RZ, 0x41ad3b5a ;  /* 0x41ad3b5aff127424 */ /* 0x000fe200078e00ff */
[----:B------:R-:W-:Y:S01]  /*48e0*/  UMOV UR5, 0x3eb0f5ff ;  /* 0x3eb0f5ff00057882 */ /* 0x000fe20000000000 */
[----:B------:R-:W-:Y:S01]  /*48f0*/  IMAD.MOV.U32 R19, RZ, RZ, 0x3ed0f5d2 ;  /* 0x3ed0f5d2ff137424 */ /* 0x000fe200078e00ff */
[----:B------:R-:W-:Y:S01]  /*4900*/  UMOV UR8, 0x3b39803f ;  /* 0x3b39803f00087882 */ /* 0x000fe20000000000 */
[----:B------:R-:W-:-:S03]  /*4910*/  UMOV UR9, 0x3c7abc9e ;  /* 0x3c7abc9e00097882 */ /* 0x000fc60000000000 */
[----:B------:R-:W-:Y:S01]  /*4920*/  ISETP.GT.U32.AND P1, PT, R21, 0xfffff, PT ;  /* 0x000fffff1500780c */ /* 0x000fe20003f24070 */
[----:B------:R-:W-:Y:S02]  /*4930*/  IMAD.MOV.U32 R10, RZ, RZ, R21 ;  /* 0x000000ffff0a7224 */ /* 0x000fe400078e0015 */
[----:B------:R-:W-:-:S10]  /*4940*/  IMAD.MOV.U32 R12, RZ, RZ, R20 ;  /* 0x000000ffff0c7224 */ /* 0x000fd400078e0014 */
[----:B------:R-:W-:-:S10]  /*4950*/  @!P1 DMUL R8, R20, 1.80143985094819840000e+16 ;  /* 0x4350000014089828 */ /* 0x000fd40000000000 */
[----:B------:R-:W-:Y:S02]  /*4960*/  @!P1 IMAD.MOV.U32 R10, RZ, RZ, R9 ;  /* 0x000000ffff0a9224 */ /* 0x000fe400078e0009 */
[----:B------:R-:W-:Y:S01]  /*4970*/  @!P1 IMAD.MOV.U32 R12, RZ, RZ, R8 ;  /* 0x000000ffff0c9224 */ /* 0x000fe200078e0008 */
[----:B------:R-:W-:Y:S02]  /*4980*/  SHF.R.U32.HI R8, RZ, 0x14, R21 ;  /* 0x00000014ff087819 */ /* 0x000fe40000011615 */
[----:B------:R-:W-:Y:S02]  /*4990*/  LOP3.LUT R10, R10, 0x800fffff, RZ, 0xc0, !PT ;  /* 0x800fffff0a0a7812 */ /* 0x000fe400078ec0ff */
[----:B------:R-:W-:Y:S02]  /*49a0*/  @!P1 LEA.HI R8, R9, 0xffffffca, RZ, 0xc ;  /* 0xffffffca09089811 */ /* 0x000fe400078f60ff */
[----:B------:R-:W-:-:S03]  /*49b0*/  LOP3.LUT R13, R10, 0x3ff00000, RZ, 0xfc, !PT ;  /* 0x3ff000000a0d7812 */ /* 0x000fc600078efcff */
[----:B------:R-:W-:Y:S01]  /*49c0*/  VIADD R9, R8, 0xfffffc01 ;  /* 0xfffffc0108097836 */ /* 0x000fe20000000000 */
[----:B------:R-:W-:-:S13]  /*49d0*/  ISETP.GE.U32.AND P2, PT, R13, 0x3ff6a09f, PT ;  /* 0x3ff6a09f0d00780c */ /* 0x000fda0003f46070 */
[----:B------:R-:W-:Y:S02]  /*49e0*/  @P2 VIADD R11, R13, 0xfff00000 ;  /* 0xfff000000d0b2836 */ /* 0x000fe40000000000 */
[----:B------:R-:W-:Y:S02]  /*49f0*/  @P2 VIADD R9, R8, 0xfffffc02 ;  /* 0xfffffc0208092836 */ /* 0x000fe40000000000 */
[----:B------:R-:W-:-:S06]  /*4a00*/  @P2 IMAD.MOV.U32 R13, RZ, RZ, R11 ;  /* 0x000000ffff0d2224 */ /* 0x000fcc00078e000b */
[C---:B------:R-:W-:Y:S02]  /*4a10*/  DADD R14, R12.reuse, 1 ;  /* 0x3ff000000c0e7429 */ /* 0x040fe40000000000 */
[----:B------:R-:W-:-:S04]  /*4a20*/  DADD R12, R12, -1 ;  /* 0xbff000000c0c7429 */ /* 0x000fc80000000000 */
[----:B------:R-:W0:Y:S02]  /*4a30*/  MUFU.RCP64H R17, R15 ;  /* 0x0000000f00117308 */ /* 0x000e240000001800 */
[----:B0-----:R-:W-:-:S08]  /*4a40*/  DFMA R10, -R14, R16, 1 ;  /* 0x3ff000000e0a742b */ /* 0x001fd00000000110 */
[----:B------:R-:W-:-:S08]  /*4a50*/  DFMA R10, R10, R10, R10 ;  /* 0x0000000a0a0a722b */ /* 0x000fd0000000000a */
[----:B------:R-:W-:-:S08]  /*4a60*/  DFMA R16, R16, R10, R16 ;  /* 0x0000000a1010722b */ /* 0x000fd00000000010 */
[----:B------:R-:W-:-:S08]  /*4a70*/  DMUL R10, R12, R16 ;  /* 0x000000100c0a7228 */ /* 0x000fd00000000000 */
[----:B------:R-:W-:-:S08]  /*4a80*/  DFMA R10, R12, R16, R10 ;  /* 0x000000100c0a722b */ /* 0x000fd0000000000a */
[----:B------:R-:W-:-:S08]  /*4a90*/  DMUL R24, R10, R10 ;  /* 0x0000000a0a187228 */ /* 0x000fd00000000000 */
[----:B------:R-:W-:Y:S01]  /*4aa0*/  DFMA R14, R24, UR4, R18 ;  /* 0x00000004180e7c2b */ /* 0x000fe20008000012 */
[----:B------:R-:W-:Y:S01]  /*4ab0*/  UMOV UR4, 0x75488a3f ;  /* 0x75488a3f00047882 */ /* 0x000fe20000000000 */
[----:B------:R-:W-:-:S06]  /*4ac0*/  UMOV UR5, 0x3ef3b20a ;  /* 0x3ef3b20a00057882 */ /* 0x000fcc0000000000 */
[----:B------:R-:W-:Y:S01]  /*4ad0*/  DFMA R14, R24, R14, UR4 ;  /* 0x00000004180e7e2b */ /* 0x000fe2000800000e */
[----:B------:R-:W-:Y:S01]  /*4ae0*/  UMOV UR4, 0xe4faecd5 ;  /* 0xe4faecd500047882 */ /* 0x000fe20000000000 */
[----:B------:R-:W-:-:S06]  /*4af0*/  UMOV UR5, 0x3f1745cd ;  /* 0x3f1745cd00057882 */ /* 0x000fcc0000000000 */
[----:B------:R-:W-:Y:S01]  /*4b00*/  DFMA R14, R24, R14, UR4 ;  /* 0x00000004180e7e2b */ /* 0x000fe2000800000e */
[----:B------:R-:W-:Y:S01]  /*4b10*/  UMOV UR4, 0x258a578b ;  /* 0x258a578b00047882 */ /* 0x000fe20000000000 */
[----:B------:R-:W-:-:S06]  /*4b20*/  UMOV UR5, 0x3f3c71c7 ;  /* 0x3f3c71c700057882 */ /* 0x000fcc0000000000 */
[----:B------:R-:W-:Y:S01]  /*4b30*/  DFMA R22, R24, R14, UR4 ;  /* 0x0000000418167e2b */ /* 0x000fe2000800000e */
[----:B------:R-:W-:Y:S01]  /*4b40*/  UMOV UR4, 0x9242b910 ;  /* 0x9242b91000047882 */ /* 0x000fe20000000000 */
[----:B------:R-:W-:Y:S01]  /*4b50*/  UMOV UR5, 0x3f624924 ;  /* 0x3f62492400057882 */ /* 0x000fe20000000000 */
[----:B------:R-:W-:-:S05]  /*4b60*/  DADD R14, R12, -R10 ;  /* 0x000000000c0e7229 */ /* 0x000fca000000080a */
[----:B------:R-:W-:Y:S01]  /*4b70*/  DFMA R22, R24, R22, UR4 ;  /* 0x0000000418167e2b */ /* 0x000fe20008000016 */
[----:B------:R-:W-:Y:S01]  /*4b80*/  UMOV UR4, 0x99999dfb ;  /* 0x99999dfb00047882 */ /* 0x000fe20000000000 */
[----:B------:R-:W-:Y:S01]  /*4b90*/  UMOV UR5, 0x3f899999 ;  /* 0x3f89999900057882 */ /* 0x000fe20000000000 */
[----:B------:R-:W-:-:S05]  /*4ba0*/  DADD R14, R14, R14 ;  /* 0x000000000e0e7229 */ /* 0x000fca000000000e */
[----:B------:R-:W-:Y:S01]  /*4bb0*/  DFMA R22, R24, R22, UR4 ;  /* 0x0000000418167e2b */ /* 0x000fe20008000016 */
[----:B------:R-:W-:Y:S01]  /*4bc0*/  UMOV UR4, 0x55555555 ;  /* 0x5555555500047882 */ /* 0x000fe20000000000 */
[----:B------:R-:W-:Y:S01]  /*4bd0*/  UMOV UR5, 0x3fb55555 ;  /* 0x3fb5555500057882 */ /* 0x000fe20000000000 */
[----:B------:R-:W-:-:S05]  /*4be0*/  DFMA R14, R12, -R10, R14 ;  /* 0x8000000a0c0e722b */ /* 0x000fca000000000e */
[----:B------:R-:W-:-:S03]  /*4bf0*/  DFMA R12, R24, R22, UR4 ;  /* 0x00000004180c7e2b */ /* 0x000fc60008000016 */
[----:B------:R-:W-:Y:S02]  /*4c00*/  DMUL R14, R16, R14 ;  /* 0x0000000e100e7228 */ /* 0x000fe40000000000 */
[----:B------:R-:W-:-:S03]  /*4c10*/  DMUL R16, R10, R10 ;  /* 0x0000000a0a107228 */ /* 0x000fc60000000000 */
[----:B------:R-:W-:Y:S01]  /*4c20*/  DADD R18, -R12, UR4 ;  /* 0x000000040c127e29 */ /* 0x000fe20008000100 */
[----:B------:R-:W-:Y:S01]  /*4c30*/  UMOV UR4, 0xb9e7b0 ;  /* 0x00b9e7b000047882 */ /* 0x000fe20000000000 */
[----:B------:R-:W-:-:S03]  /*4c40*/  UMOV UR5, 0x3c46a4cb ;  /* 0x3c46a4cb00057882 */ /* 0x000fc60000000000 */
[----:B------:R-:W-:-:S03]  /*4c50*/  DFMA R20, R10, R10, -R16 ;  /* 0x0000000a0a14722b */ /* 0x000fc60000000810 */
[----:B------:R-:W-:Y:S02]  /*4c60*/  DFMA R18, R24, R22, R18 ;  /* 0x000000161812722b */ /* 0x000fe40000000012 */
[----:B------:R-:W-:Y:S01]  /*4c70*/  DMUL R24, R10, R16 ;  /* 0x000000100a187228 */ /* 0x000fe20000000000 */
[----:B------:R-:W-:Y:S02]  /*4c80*/  VIADD R23, R15, 0x100000 ;  /* 0x001000000f177836 */ /* 0x000fe40000000000 */
[----:B------:R-:W-:-:S03]  /*4c90*/  IMAD.MOV.U32 R22, RZ, RZ, R14 ;  /* 0x000000ffff167224 */ /* 0x000fc600078e000e */
[----:B------:R-:W-:Y:S01]  /*4ca0*/  DADD R18, R18, -UR4 ;  /* 0x8000000412127e29 */ /* 0x000fe20008000000 */
[----:B------:R-:W-:Y:S01]  /*4cb0*/  UMOV UR4, 0x80000000 ;  /* 0x8000000000047882 */ /* 0x000fe20000000000 */
[----:B------:R-:W-:Y:S01]  /*4cc0*/  UMOV UR5, 0x43300000 ;  /* 0x4330000000057882 */ /* 0x000fe20000000000 */
[C---:B------:R-:W-:Y:S02]  /*4cd0*/  DFMA R22, R10.reuse, R22, R20 ;  /* 0x000000160a16722b */ /* 0x040fe40000000014 */
[----:B------:R-:W-:-:S08]  /*4ce0*/  DFMA R20, R10, R16, -R24 ;  /* 0x000000100a14722b */ /* 0x000fd00000000818 */
[----:B------:R-:W-:Y:S02]  /*4cf0*/  DFMA R20, R14, R16, R20 ;  /* 0x000000100e14722b */ /* 0x000fe40000000014 */
[----:B------:R-:W-:-:S06]  /*4d00*/  DADD R16, R12, R18 ;  /* 0x000000000c107229 */ /* 0x000fcc0000000012 */
[----:B------:R-:W-:Y:S02]  /*4d10*/  DFMA R20, R10, R22, R20 ;  /* 0x000000160a14722b */ /* 0x000fe40000000014 */
[----:B------:R-:W-:Y:S02]  /*4d20*/  DADD R22, R12, -R16 ;  /* 0x000000000c167229 */ /* 0x000fe40000000810 */
[----:B------:R-:W-:-:S06]  /*4d30*/  DMUL R12, R16, R24 ;  /* 0x00000018100c7228 */ /* 0x000fcc0000000000 */
[----:B------:R-:W-:Y:S02]  /*4d40*/  DADD R22, R18, R22 ;  /* 0x0000000012167229 */ /* 0x000fe40000000016 */
[----:B------:R-:W-:-:S08]  /*4d50*/  DFMA R18, R16, R24, -R12 ;  /* 0x000000181012722b */ /* 0x000fd0000000080c */
[----:B------:R-:W-:-:S08]  /*4d60*/  DFMA R18, R16, R20, R18 ;  /* 0x000000141012722b */ /* 0x000fd00000000012 */
[----:B------:R-:W-:-:S08]  /*4d70*/  DFMA R22, R22, R24, R18 ;  /* 0x000000181616722b */ /* 0x000fd00000000012 */
[----:B------:R-:W-:-:S08]  /*4d80*/  DADD R18, R12, R22 ;  /* 0x000000000c127229 */ /* 0x000fd00000000016 */
[--C-:B------:R-:W-:Y:S02]  /*4d90*/  DADD R16, R10, R18.reuse ;  /* 0x000000000a107229 */ /* 0x100fe40000000012 */
[----:B------:R-:W-:-:S06]  /*4da0*/  DADD R12, R12, -R18 ;  /* 0x000000000c0c7229 */ /* 0x000fcc0000000812 */
[----:B------:R-:W-:Y:S02]  /*4db0*/  DADD R10, R10, -R16 ;  /* 0x000000000a0a7229 */ /* 0x000fe40000000810 */
[----:B------:R-:W-:-:S06]  /*4dc0*/  DADD R12, R22, R12 ;  /* 0x00000000160c7229 */ /* 0x000fcc000000000c */
[----:B------:R-:W-:-:S08]  /*4dd0*/  DADD R10, R18, R10 ;  /* 0x00000000120a7229 */ /* 0x000fd0000000000a */
[----:B------:R-:W-:-:S08]  /*4de0*/  DADD R10, R12, R10 ;  /* 0x000000000c0a7229 */ /* 0x000fd0000000000a */
[----:B------:R-:W-:Y:S01]  /*4df0*/  DADD R14, R14, R10 ;  /* 0x000000000e0e7229 */ /* 0x000fe2000000000a */
[----:B------:R-:W-:Y:S01]  /*4e00*/  LOP3.LUT R10, R9, 0x80000000, RZ, 0x3c, !PT ;  /* 0x80000000090a7812 */ /* 0x000fe200078e3cff */
[----:B------:R-:W-:-:S06]  /*4e10*/  IMAD.MOV.U32 R11, RZ, RZ, 0x43300000 ;  /* 0x43300000ff0b7424 */ /* 0x000fcc00078e00ff */
[----:B------:R-:W-:Y:S02]  /*4e20*/  DADD R12, R16, R14 ;  /* 0x00000000100c7229 */ /* 0x000fe4000000000e */
[----:B------:R-:W-:Y:S01]  /*4e30*/  DADD R10, R10, -UR4 ;  /* 0x800000040a0a7e29 */ /* 0x000fe20008000000 */
[----:B------:R-:W-:Y:S01]  /*4e40*/  UMOV UR4, 0xfefa39ef ;  /* 0xfefa39ef00047882 */ /* 0x000fe20000000000 */
[----:B------:R-:W-:-:S04]  /*4e50*/  UMOV UR5, 0x3fe62e42 ;  /* 0x3fe62e4200057882 */ /* 0x000fc80000000000 */
[--C-:B------:R-:W-:Y:S02]  /*4e60*/  DADD R16, R16, -R12.reuse ;  /* 0x0000000010107229 */ /* 0x100fe4000000080c */
[----:B------:R-:W-:-:S06]  /*4e70*/  DFMA R8, R10, UR4, R12 ;  /* 0x000000040a087c2b */ /* 0x000fcc000800000c */
[----:B------:R-:W-:Y:S02]  /*4e80*/  DADD R16, R14, R16 ;  /* 0x000000000e107229 */ /* 0x000fe40000000010 */
[----:B------:R-:W-:-:S08]  /*4e90*/  DFMA R18, R10, -UR4, R8 ;  /* 0x800000040a127c2b */ /* 0x000fd00008000008 */
[----:B------:R-:W-:-:S08]  /*4ea0*/  DADD R18, -R12, R18 ;  /* 0x000000000c127229 */ /* 0x000fd00000000112 */
[----:B------:R-:W-:-:S08]  /*4eb0*/  DADD R14, R16, -R18 ;  /* 0x00000000100e7229 */ /* 0x000fd00000000812 */
[----:B------:R-:W-:Y:S01]  /*4ec0*/  DFMA R14, R10, UR8, R14 ;  /* 0x000000080a0e7c2b */ /* 0x000fe2000800000e */
[C---:B------:R-:W-:Y:S01]  /*4ed0*/  IMAD.SHL.U32 R10, R5.reuse, 0x2, RZ ;  /* 0x00000002050a7824 */ /* 0x040fe200078e00ff */
[----:B------:R-:W-:-:S04]  /*4ee0*/  LOP3.LUT R11, R5, 0xff0fffff, RZ, 0xc0, !PT ;  /* 0xff0fffff050b7812 */ /* 0x000fc800078ec0ff */
[----:B------:R-:W-:Y:S02]  /*4ef0*/  ISETP.GT.U32.AND P1, PT, R10, -0x2000001, PT ;  /* 0xfdffffff0a00780c */ /* 0x000fe40003f24070 */
[----:B------:R-:W-:Y:S01]  /*4f00*/  DADD R12, R8, R14 ;  /* 0x00000000080c7229 */ /* 0x000fe2000000000e */
[----:B------:R-:W-:Y:S01]  /*4f10*/  IMAD.MOV.U32 R10, RZ, RZ, R4 ;  /* 0x000000ffff0a7224 */ /* 0x000fe200078e0004 */
[----:B------:R-:W-:-:S06]  /*4f20*/  SEL R11, R11, R5, P1 ;  /* 0x000000050b0b7207 */ /* 0x000fcc0000800000 */
[----:B------:R-:W-:Y:S02]  /*4f30*/  DADD R16, R8, -R12 ;  /* 0x0000000008107229 */ /* 0x000fe4000000080c */
[----:B------:R-:W-:-:S06]  /*4f40*/  DMUL R8, R12, R10 ;  /* 0x0000000a0c087228 */ /* 0x000fcc0000000000 */
[----:B------:R-:W-:Y:S02]  /*4f50*/  DADD R16, R14, R16 ;  /* 0x000000000e107229 */ /* 0x000fe40000000010 */
[----:B------:R-:W-:-:S08]  /*4f60*/  DFMA R12, R12, R10, -R8 ;  /* 0x0000000a0c0c722b */ /* 0x000fd00000000808 */
[----:B------:R-:W-:Y:S01]  /*4f70*/  DFMA R16, R16, R10, R12 ;  /* 0x0000000a1010722b */ /* 0x000fe2000000000c */
[----:B------:R-:W-:Y:S02]  /*4f80*/  IMAD.MOV.U32 R10, RZ, RZ, 0x652b82fe ;  /* 0x652b82feff0a7424 */ /* 0x000fe400078e00ff */
[----:B------:R-:W-:-:S05]  /*4f90*/  IMAD.MOV.U32 R11, RZ, RZ, 0x3ff71547 ;  /* 0x3ff71547ff0b7424 */ /* 0x000fca00078e00ff */
[----:B------:R-:W-:-:S08]  /*4fa0*/  DADD R12, R8, R16 ;  /* 0x00000000080c7229 */ /* 0x000fd00000000010 */
[----:B------:R-:W-:Y:S02]  /*4fb0*/  DFMA R10, R12, R10, 6.75539944105574400000e+15 ;  /* 0x433800000c0a742b */ /* 0x000fe4000000000a */
[----:B------:R-:W-:Y:S01]  /*4fc0*/  FSETP.GEU.AND P1, PT, |R13|, 4.1917929649353027344, PT ;  /* 0x4086232b0d00780b */ /* 0x000fe20003f2e200 */
[----:B------:R-:W-:-:S05]  /*4fd0*/  DADD R8, R8, -R12 ;  /* 0x0000000008087229 */ /* 0x000fca000000080c */
[----:B------:R-:W-:-:S03]  /*4fe0*/  DADD R14, R10, -6.75539944105574400000e+15 ;  /* 0xc33800000a0e7429 */ /* 0x000fc60000000000 */
[----:B------:R-:W-:-:S05]  /*4ff0*/  DADD R16, R16, R8 ;  /* 0x0000000010107229 */ /* 0x000fca0000000008 */
[----:B------:R-:W-:Y:S01]  /*5000*/  DFMA R18, R14, -UR4, R12 ;  /* 0x800000040e127c2b */ /* 0x000fe2000800000c */
[----:B------:R-:W-:Y:S01]  /*5010*/  UMOV UR4, 0x3b39803f ;  /* 0x3b39803f00047882 */ /* 0x000fe20000000000 */
[----:B------:R-:W-:-:S06]  /*5020*/  UMOV UR5, 0x3c7abc9e ;  /* 0x3c7abc9e00057882 */ /* 0x000fcc0000000000 */
[----:B------:R-:W-:Y:S01]  /*5030*/  DFMA R14, R14, -UR4, R18 ;  /* 0x800000040e0e7c2b */ /* 0x000fe20008000012 */
[----:B------:R-:W-:Y:S01]  /*5040*/  UMOV UR4, 0x69ce2bdf ;  /* 0x69ce2bdf00047882 */ /* 0x000fe20000000000 */
[----:B------:R-:W-:Y:S01]  /*5050*/  IMAD.MOV.U32 R18, RZ, RZ, -0x35dec16 ;  /* 0xfca213eaff127424 */ /* 0x000fe200078e00ff */
[----:B------:R-:W-:Y:S01]  /*5060*/  UMOV UR5, 0x3e5ade15 ;  /* 0x3e5ade1500057882 */ /* 0x000fe20000000000 */
[----:B------:R-:W-:-:S06]  /*5070*/  IMAD.MOV.U32 R19, RZ, RZ, 0x3e928af3 ;  /* 0x3e928af3ff137424 */ /* 0x000fcc00078e00ff */
        /* <DEDUP_REMOVED lines=24> */
[----:B------:R-:W-:-:S08]  /*5200*/  DFMA R18, R14, R18, UR4 ;  /* 0x000000040e127e2b */ /* 0x000fd00008000012 */
[----:B------:R-:W-:-:S08]  /*5210*/  DFMA R18, R14, R18, 1 ;  /* 0x3ff000000e12742b */ /* 0x000fd00000000012 */
[----:B------:R-:W-:-:S10]  /*5220*/  DFMA R14, R14, R18, 1 ;  /* 0x3ff000000e0e742b */ /* 0x000fd40000000012 */
[----:B------:R-:W-:Y:S02]  /*5230*/  IMAD R9, R10, 0x100000, R15 ;  /* 0x001000000a097824 */ /* 0x000fe400078e020f */
[----:B------:R-:W-:Y:S01]  /*5240*/  IMAD.MOV.U32 R8, RZ, RZ, R14 ;  /* 0x000000ffff087224 */ /* 0x000fe200078e000e */
[----:B------:R-:W-:Y:S06]  /*5250*/  @!P1 BRA `(.L_x_48) ;  /* 0x0000000000309947 */ /* 0x000fec0003800000 */
[----:B------:R-:W-:Y:S01]  /*5260*/  FSETP.GEU.AND P2, PT, |R13|, 4.2275390625, PT ;  /* 0x408748000d00780b */ /* 0x000fe20003f4e200 */
[C---:B------:R-:W-:Y:S02]  /*5270*/  DADD R18, R12.reuse, +INF ;  /* 0x7ff000000c127429 */ /* 0x040fe40000000000 */
[----:B------:R-:W-:-:S08]  /*5280*/  DSETP.GEU.AND P1, PT, R12, RZ, PT ;  /* 0x000000ff0c00722a */ /* 0x000fd00003f2e000 */
[----:B------:R-:W-:Y:S02]  /*5290*/  FSEL R9, R19, RZ, P1 ;  /* 0x000000ff13097208 */ /* 0x000fe40000800000 */
[----:B------:R-:W-:-:S04]  /*52a0*/  @!P2 LEA.HI R8, R10, R10, RZ, 0x1 ;  /* 0x0000000a0a08a211 */ /* 0x000fc800078f08ff */
[----:B------:R-:W-:Y:S02]  /*52b0*/  @!P2 SHF.R.S32.HI R11, RZ, 0x1, R8 ;  /* 0x00000001ff0ba819 */ /* 0x000fe40000011408 */
[----:B------:R-:W-:-:S03]  /*52c0*/  FSEL R8, R18, RZ, P1 ;  /* 0x000000ff12087208 */ /* 0x000fc60000800000 */
[----:B------:R-:W-:Y:S02]  /*52d0*/  @!P2 IMAD.IADD R10, R10, 0x1, -R11 ;  /* 0x000000010a0aa824 */ /* 0x000fe400078e0a0b */
[----:B------:R-:W-:-:S03]  /*52e0*/  @!P2 IMAD R15, R11, 0x100000, R15 ;  /* 0x001000000b0fa824 */ /* 0x000fc600078e020f */
[----:B------:R-:W-:Y:S01]  /*52f0*/  @!P2 LEA R11, R10, 0x3ff00000, 0x14 ;  /* 0x3ff000000a0ba811 */ /* 0x000fe200078ea0ff */
[----:B------:R-:W-:-:S06]  /*5300*/  @!P2 IMAD.MOV.U32 R10, RZ, RZ, RZ ;  /* 0x000000ffff0aa224 */ /* 0x000fcc00078e00ff */
[----:B------:R-:W-:-:S11]  /*5310*/  @!P2 DMUL R8, R14, R10 ;  /* 0x0000000a0e08a228 */ /* 0x000fd60000000000 */
.L_x_48:
[----:B------:R-:W-:Y:S02]  /*5320*/  DFMA R16, R16, R8, R8 ;  /* 0x000000081010722b */ /* 0x000fe40000000008 */
[----:B------:R-:W-:-:S08]  /*5330*/  DSETP.NEU.AND P1, PT, |R8|, +INF , PT ;  /* 0x7ff000000800742a */ /* 0x000fd00003f2d200 */
[----:B------:R-:W-:Y:S01]  /*5340*/  FSEL R13, R8, R16, !P1 ;  /* 0x00000010080d7208 */ /* 0x000fe20004800000 */
[----:B------:R-:W-:Y:S01]  /*5350*/  IMAD.MOV.U32 R8, RZ, RZ, R0 ;  /* 0x000000ffff087224 */ /* 0x000fe200078e0000 */
[----:B------:R-:W-:Y:S01]  /*5360*/  FSEL R16, R9, R17, !P1 ;  /* 0x0000001109107208 */ /* 0x000fe20004800000 */
[----:B------:R-:W-:-:S04]  /*5370*/  IMAD.MOV.U32 R9, RZ, RZ, 0x0 ;  /* 0x00000000ff097424 */ /* 0x000fc800078e00ff */
[----:B------:R-:W-:Y:S05]  /*5380*/  RET.REL.NODEC R8 `(bm_raw_moment) ;  /* 0xffffffac081c7950 */ /* 0x000fea0003c3ffff */
.L_x_49:
[----:B------:R-:W-:-:S00]  /*5390*/  BRA `(.L_x_49) ;  /* 0xfffffffc00fc7947 */ /* 0x000fc0000383ffff */
[----:B------:R-:W-:-:S00]  /*53a0*/  NOP ;  /* 0x0000000000007918 */ /* 0x000fc00000000000 */
        /* <DEDUP_REMOVED lines=13> */
.L_x_193:


//--------------------- .text.bm_central_moment   --------------------------
	.section	.text.bm_central_moment,"ax",@progbits
	.align	128
        .global         bm_central_moment
        .type           bm_central_moment,@function
        .size           bm_central_moment,(.L_x_196 - bm_central_moment)
        .other          bm_central_moment,@"STO_CUDA_ENTRY STV_DEFAULT"
bm_central_moment:
.text.bm_central_moment:
        /* <DEDUP_REMOVED lines=19> */
[----:B------:R-:W-:Y:S05]  /*0130*/  CALL.REL.NOINC `($__internal_2_$__cuda_sm20_sqrt_rn_f32_slowpath) ;  /* 0x0000003c00ec7944 */ /* 0x000fea0003c00000 */
[----:B------:R-:W-:Y:S05]  /*0140*/  BSYNC.RECONVERGENT B0 ;  /* 0x0000000000007941 */ /* 0x000fea0003800200 */
.L_x_51:
[----:B------:R-:W-:Y:S01]  /*0150*/  IMAD.MOV.U32 R16, RZ, RZ, R3 ;  /* 0x000000ffff107224 */ /* 0x000fe200078e0003 */
[----:B------:R-:W-:Y:S06]  /*0160*/  BRA `(.L_x_52) ;  /* 0x0000000000107947 */ /* 0x000fec0003800000 */
.L_x_50:
[----:B------:R-:W-:Y:S01]  /*0170*/  FMUL.FTZ R16, R3, R0 ;  /* 0x0000000003107220 */ /* 0x000fe20000410000 */
[----:B------:R-:W-:-:S03]  /*0180*/  FMUL.FTZ R0, R0, 0.5 ;  /* 0x3f00000000007820 */ /* 0x000fc60000410000 */
[----:B------:R-:W-:-:S04]  /*0190*/  FFMA R3, -R16, R16, R3 ;  /* 0x0000001010037223 */ /* 0x000fc80000000103 */
[----:B------:R-:W-:-:S07]  /*01a0*/  FFMA R16, R3, R0, R16 ;  /* 0x0000000003107223 */ /* 0x000fce0000000010 */
.L_x_52:
[----:B------:R-:W0:Y:S02]  /*01b0*/  LDC.64 R6, c[0x0][0x398] ;  /* 0x0000e600ff067b82 */ /* 0x000e240000000a00 */
[----:B0-----:R-:W0:Y:S08]  /*01c0*/  MUFU.RCP R0, R7 ;  /* 0x0000000700007308 */ /* 0x001e300000001000 */
[----:B------:R-:W1:Y:S01]  /*01d0*/  FCHK P0, R6, R7 ;  /* 0x0000000706007302 */ /* 0x000e620000000000 */
[----:B0-----:R-:W-:-:S04]  /*01e0*/  FFMA R3, R0, -R7, 1 ;  /* 0x3f80000000037423 */ /* 0x001fc80000000807 */
[----:B------:R-:W-:-:S04]  /*01f0*/  FFMA R3, R0, R3, R0 ;  /* 0x0000000300037223 */ /* 0x000fc80000000000 */
[----:B------:R-:W-:-:S04]  /*0200*/  FFMA R5, R3, R6, RZ ;  /* 0x0000000603057223 */ /* 0x000fc800000000ff */
[----:B------:R-:W-:-:S04]  /*0210*/  FFMA R0, R5, -R7, R6 ;  /* 0x8000000705007223 */ /* 0x000fc80000000006 */
[----:B------:R-:W-:Y:S01]  /*0220*/  FFMA R10, R3, R0, R5 ;  /* 0x00000000030a7223 */ /* 0x000fe20000000005 */
[----:B-1----:R-:W-:Y:S06]  /*0230*/  @!P0 BRA `(.L_x_53) ;  /* 0x00000000000c8947 */ /* 0x002fec0003800000 */
[----:B------:R-:W-:-:S07]  /*0240*/  MOV R6, 0x260 ;  /* 0x0000026000067802 */ /* 0x000fce0000000f00 */
[----:B------:R-:W-:Y:S05]  /*0250*/  CALL.REL.NOINC `($__internal_3_$__cuda_sm3x_div_rn_noftz_f32_slowpath) ;  /* 0x0000003c00fc7944 */ /* 0x000fea0003c00000 */
[----:B------:R-:W-:-:S07]  /*0260*/  IMAD.MOV.U32 R10, RZ, RZ, R0 ;  /* 0x000000ffff0a7224 */ /* 0x000fce00078e0000 */
.L_x_53:
        /* <DEDUP_REMOVED lines=25> */
.L_x_66:
        /* <DEDUP_REMOVED lines=11> */
.L_x_61:
[----:B------:R-:W-:-:S06]  /*04b0*/  IMAD R8, R0, 0x4, R1 ;  /* 0x0000000400087824 */ /* 0x000fcc00078e0201 */
[----:B------:R-:W5:Y:S01]  /*04c0*/  LDL R8, [R8+0x4] ;  /* 0x0000040008087983 */ /* 0x000f620000100800 */
[----:B------:R-:W-:-:S05]  /*04d0*/  UMOV UR4, URZ ;  /* 0x000000ff00047c82 */ /* 0x000fca0008000000 */
.L_x_60:
        /* <DEDUP_REMOVED lines=11> */
[----:B------:R-:W4:Y:S04]  /*0590*/  @!P0 LDG.E R20, desc[UR6][R18.64] ;  /* 0x0000000612148981 */ /* 0x000f28000c1e1900 */
[----:B------:R-:W4:Y:S04]  /*05a0*/  @P3 LDG.E R21, desc[UR6][R18.64+0x4c] ;  /* 0x00004c0612153981 */ /* 0x000f28000c1e1900 */
[----:B------:R-:W4:Y:S04]  /*05b0*/  @!P0 LDG.E R23, desc[UR6][R18.64+0xc] ;  /* 0x00000c0612178981 */ /* 0x000f28000c1e1900 */
[----:B------:R-:W4:Y:S01]  /*05c0*/  @P4 LDG.E R25, desc[UR6][R18.64+0x54] ;  /* 0x0000540612194981 */ /* 0x000f22000c1e1900 */
[----:B--2---:R-:W-:-:S03]  /*05d0*/  @!P0 LOP3.LUT R7, R7, R22, RZ, 0x3c, !PT ;  /* 0x0000001607078212 */ /* 0x004fc600078e3cff */
[----:B------:R-:W2:Y:S01]  /*05e0*/  @P4 LDG.E R22, desc[UR6][R18.64+0x60] ;  /* 0x0000600612164981 */ /* 0x000ea2000c1e1900 */
[----:B---3--:R-:W-:-:S03]  /*05f0*/  @P1 LOP3.LUT R7, R7, R26, RZ, 0x3c, !PT ;  /* 0x0000001a07071212 */ /* 0x008fc600078e3cff */
[----:B------:R-:W3:Y:S01]  /*0600*/  @P5 LDG.E R26, desc[UR6][R18.64+0x74] ;  /* 0x00007406121a5981 */ /* 0x000ee2000c1e1900 */
[----:B----4-:R-:W-:Y:S02]  /*0610*/  @P2 LOP3.LUT R7, R7, R28, RZ, 0x3c, !PT ;  /* 0x0000001c07072212 */ /* 0x010fe400078e3cff */
[----:B------:R-:W-:Y:S02]  /*0620*/  @!P0 LOP3.LUT R9, R9, R20, RZ, 0x3c, !PT ;  /* 0x0000001409098212 */ /* 0x000fe400078e3cff */
[----:B------:R-:W4:Y:S01]  /*0630*/  @!P0 LDG.E R20, desc[UR6][R18.64+0x8] ;  /* 0x0000080612148981 */ /* 0x000f22000c1e1900 */
[----:B------:R-:W-:-:S03]  /*0640*/  @P3 LOP3.LUT R7, R7, R21, RZ, 0x3c, !PT ;  /* 0x0000001507073212 */ /* 0x000fc600078e3cff */
[----:B------:R-:W3:Y:S01]  /*0650*/  @!P0 LDG.E R21, desc[UR6][R18.64+0x4] ;  /* 0x0000040612158981 */ /* 0x000ee2000c1e1900 */
[----:B------:R-:W-:-:S03]  /*0660*/  @!P0 LOP3.LUT R6, R6, R23, RZ, 0x3c, !PT ;  /* 0x0000001706068212 */ /* 0x000fc600078e3cff */
[----:B------:R-:W3:Y:S01]  /*0670*/  @P1 LDG.E R23, desc[UR6][R18.64+0x20] ;  /* 0x0000200612171981 */ /* 0x000ee2000c1e1900 */
[----:B--2---:R-:W-:-:S03]  /*0680*/  @P4 LOP3.LUT R7, R7, R22, RZ, 0x3c, !PT ;  /* 0x0000001607074212 */ /* 0x004fc600078e3cff */
[----:B------:R-:W2:Y:S01]  /*0690*/  @P1 LDG.E R22, desc[UR6][R18.64+0x1c] ;  /* 0x00001c0612161981 */ /* 0x000ea2000c1e1900 */
[----:B----4-:R-:W-:-:S03]  /*06a0*/  @!P0 LOP3.LUT R5, R5, R20, RZ, 0x3c, !PT ;  /* 0x0000001405058212 */ /* 0x010fc600078e3cff */
[----:B------:R-:W4:Y:S01]  /*06b0*/  @P1 LDG.E R20, desc[UR6][R18.64+0x14] ;  /* 0x0000140612141981 */ /* 0x000f22000c1e1900 */
[----:B---3--:R-:W-:-:S03]  /*06c0*/  @!P0 LOP3.LUT R4, R4, R21, RZ, 0x3c, !PT ;  /* 0x0000001504048212 */ /* 0x008fc600078e3cff */
[----:B------:R-:W3:Y:S01]  /*06d0*/  @P1 LDG.E R21, desc[UR6][R18.64+0x18] ;  /* 0x0000180612151981 */ /* 0x000ee2000c1e1900 */
[----:B------:R-:W-:-:S03]  /*06e0*/  @P5 LOP3.LUT R7, R7, R26, RZ, 0x3c, !PT ;  /* 0x0000001a07075212 */ /* 0x000fc600078e3cff */
[----:B------:R-:W3:Y:S01]  /*06f0*/  @P6 LDG.E R26, desc[UR6][R18.64+0x88] ;  /* 0x00008806121a6981 */ /* 0x000ee2000c1e1900 */
[----:B------:R-:W-:-:S03]  /*0700*/  @P1 LOP3.LUT R6, R6, R23, RZ, 0x3c, !PT ;  /* 0x0000001706061212 */ /* 0x000fc600078e3cff */
[----:B------:R-:W3:Y:S01]  /*0710*/  @P2 LDG.E R23, desc[UR6][R18.64+0x34] ;  /* 0x0000340612172981 */ /* 0x000ee2000c1e1900 */
[----:B--2---:R-:W-:-:S03]  /*0720*/  @P1 LOP3.LUT R5, R5, R22, RZ, 0x3c, !PT ;  /* 0x0000001605051212 */ /* 0x004fc600078e3cff */
[----:B------:R-:W2:Y:S01]  /*0730*/  @P2 LDG.E R22, desc[UR6][R18.64+0x30] ;  /* 0x0000300612162981 */ /* 0x000ea2000c1e1900 */
[----:B----4-:R-:W-:-:S03]  /*0740*/  @P1 LOP3.LUT R9, R9, R20, RZ, 0x3c, !PT ;  /* 0x0000001409091212 */ /* 0x010fc600078e3cff */
[----:B------:R-:W4:Y:S01]  /*0750*/  @P2 LDG.E R20, desc[UR6][R18.64+0x28] ;  /* 0x0000280612142981 */ /* 0x000f22000c1e1900 */
[----:B---3--:R-:W-:-:S03]  /*0760*/  @P1 LOP3.LUT R4, R4, R21, RZ, 0x3c, !PT ;  /* 0x0000001504041212 */ /* 0x008fc600078e3cff */
        /* <DEDUP_REMOVED lines=21> */
[----:B------:R-:W-:Y:S02]  /*08c0*/  @P4 LOP3.LUT R4, R4, R25, RZ, 0x3c, !PT ;  /* 0x0000001904044212 */ /* 0x000fe400078e3cff */
[----:B------:R-:W-:Y:S01]  /*08d0*/  LOP3.LUT P0, RZ, R24, 0x80, RZ, 0xc0, !PT ;  /* 0x0000008018ff7812 */ /* 0x000fe2000780c0ff */
        /* <DEDUP_REMOVED lines=20> */
[----:B------:R-:W-:Y:S02]  /*0a20*/  @P0 LOP3.LUT R7, R7, R26, RZ, 0x3c, !PT ;  /* 0x0000001a07070212 */ /* 0x000fe400078e3cff */
[----:B------:R-:W-:Y:S02]  /*0a30*/  @P0 LOP3.LUT R6, R6, R23, RZ, 0x3c, !PT ;  /* 0x0000001706060212 */ /* 0x000fe400078e3cff */
[----:B--2---:R-:W-:Y:S02]  /*0a40*/  @P0 LOP3.LUT R5, R5, R22, RZ, 0x3c, !PT ;  /* 0x0000001605050212 */ /* 0x004fe400078e3cff */
[----:B----4-:R-:W-:Y:S02]  /*0a50*/  @P0 LOP3.LUT R9, R9, R20, RZ, 0x3c, !PT ;  /* 0x0000001409090212 */ /* 0x010fe400078e3cff */
[----:B---3--:R-:W-:-:S02]  /*0a60*/  @P0 LOP3.LUT R4, R4, R21, RZ, 0x3c, !PT ;  /* 0x0000001504040212 */ /* 0x008fc400078e3cff */
[----:B------:R-:W-:-:S13]  /*0a70*/  R2P PR, R24.B1, 0x7f ;  /* 0x0000007f18007804 */ /* 0x000fda0000001000 */
[----:B------:R-:W2:Y:S04]  /*0a80*/  @P0 LDG.E R20, desc[UR6][R18.64+0xa0] ;  /* 0x0000a00612140981 */ /* 0x000ea8000c1e1900 */
[----:B------:R-:W3:Y:S04]  /*0a90*/  @P0 LDG.E R22, desc[UR6][R18.64+0xa8] ;  /* 0x0000a80612160981 */ /* 0x000ee8000c1e1900 */
[----:B------:R-:W4:Y:S04]  /*0aa0*/  @P0 LDG.E R21, desc[UR6][R18.64+0xa4] ;  /* 0x0000a40612150981 */ /* 0x000f28000c1e1900 */
        /* <DEDUP_REMOVED lines=13> */
[----:B--2---:R-:W-:Y:S02]  /*0b80*/  @P0 LOP3.LUT R7, R7, R20, RZ, 0x3c, !PT ;  /* 0x0000001407070212 */ /* 0x004fe400078e3cff */
[----:B------:R-:W-:Y:S01]  /*0b90*/  LOP3.LUT P0, RZ, R24, 0x8000, RZ, 0xc0, !PT ;  /* 0x0000800018ff7812 */ /* 0x000fe2000780c0ff */
[----:B------:R-:W2:Y:S01]  /*0ba0*/  @P2 LDG.E R20, desc[UR6][R18.64+0xd8] ;  /* 0x0000d80612142981 */ /* 0x000ea2000c1e1900 */
[----:B---3--:R-:W-:-:S03]  /*0bb0*/  @P1 LOP3.LUT R9, R9, R22, RZ, 0x3c, !PT ;  /* 0x0000001609091212 */ /* 0x008fc600078e3cff */
[----:B------:R-:W3:Y:S04]  /*0bc0*/  @P1 LDG.E R22, desc[UR6][R18.64+0xc4] ;  /* 0x0000c40612161981 */ /* 0x000ee8000c1e1900 */
[----:B------:R-:W2:Y:S01]  /*0bd0*/  @P2 LDG.E R24, desc[UR6][R18.64+0xc8] ;  /* 0x0000c80612182981 */ /* 0x000ea2000c1e1900 */
[----:B------:R-:W-:Y:S02]  /*0be0*/  @P1 LOP3.LUT R4, R4, R25, RZ, 0x3c, !PT ;  /* 0x0000001904041212 */ /* 0x000fe400078e3cff */
[----:B----4-:R-:W-:Y:S01]  /*0bf0*/  @P1 LOP3.LUT R6, R6, R21, RZ, 0x3c, !PT ;  /* 0x0000001506061212 */ /* 0x010fe200078e3cff */
[----:B------:R-:W4:Y:S01]  /*0c00*/  @P2 LDG.E R25, desc[UR6][R18.64+0xd4] ;  /* 0x0000d40612192981 */ /* 0x000f22000c1e1900 */
[----:B------:R-:W-:-:S03]  /*0c10*/  @P2 LOP3.LUT R4, R4, R23, RZ, 0x3c, !PT ;  /* 0x0000001704042212 */ /* 0x000fc600078e3cff */
[----:B------:R-:W4:Y:S01]  /*0c20*/  @P3 LDG.E R21, desc[UR6][R18.64+0xe0] ;  /* 0x0000e00612153981 */ /* 0x000f22000c1e1900 */
[----:B------:R-:W-:-:S03]  /*0c30*/  @P2 LOP3.LUT R5, R5, R26, RZ, 0x3c, !PT ;  /* 0x0000001a05052212 */ /* 0x000fc600078e3cff */
[----:B------:R-:W4:Y:S04]  /*0c40*/  @P3 LDG.E R23, desc[UR6][R18.64+0xe8] ;  /* 0x0000e80612173981 */ /* 0x000f28000c1e1900 */
[----:B------:R-:W4:Y:S01]  /*0c50*/  @P3 LDG.E R26, desc[UR6][R18.64+0xec] ;  /* 0x0000ec06121a3981 */ /* 0x000f22000c1e1900 */
[----:B---3--:R-:W-:-:S03]  /*0c60*/  @P1 LOP3.LUT R7, R7, R22, RZ, 0x3c, !PT ;  /* 0x0000001607071212 */ /* 0x008fc600078e3cff */
[----:B------:R-:W3:Y:S01]  /*0c70*/  @P3 LDG.E R22, desc[UR6][R18.64+0xdc] ;  /* 0x0000dc0612163981 */ /* 0x000ee2000c1e1900 */
[----:B--2---:R-:W-:-:S03]  /*0c80*/  @P2 LOP3.LUT R9, R9, R24, RZ, 0x3c, !PT ;  /* 0x0000001809092212 */ /* 0x004fc600078e3cff */
[----:B------:R-:W2:Y:S01]  /*0c90*/  @P3 LDG.E R24, desc[UR6][R18.64+0xe4] ;  /* 0x0000e40612183981 */ /* 0x000ea2000c1e1900 */
[----:B------:R-:W-:Y:S02]  /*0ca0*/  @P2 LOP3.LUT R7, R7, R20, RZ, 0x3c, !PT ;  /* 0x0000001407072212 */ /* 0x000fe400078e3cff */
[----:B----4-:R-:W-:Y:S01]  /*0cb0*/  @P2 LOP3.LUT R6, R6, R25, RZ, 0x3c, !PT ;  /* 0x0000001906062212 */ /* 0x010fe200078e3cff */
[----:B------:R-:W4:Y:S01]  /*0cc0*/  @P4 LDG.E R20, desc[UR6][R18.64+0xf0] ;  /* 0x0000f00612144981 */ /* 0x000f22000c1e1900 */
[----:B------:R-:W-:-:S03]  /*0cd0*/  @P3 LOP3.LUT R4, R4, R21, RZ, 0x3c, !PT ;  /* 0x0000001504043212 */ /* 0x000fc600078e3cff */
        /* <DEDUP_REMOVED lines=10> */
[----:B----4-:R-:W-:-:S03]  /*0d80*/  @P4 LOP3.LUT R9, R9, R20, RZ, 0x3c, !PT ;  /* 0x0000001409094212 */ /* 0x010fc600078e3cff */
[----:B------:R-:W4:Y:S01]  /*0d90*/  @P5 LDG.E R20, desc[UR6][R18.64+0x10c] ;  /* 0x00010c0612145981 */ /* 0x000f22000c1e1900 */
[----:B------:R-:W-:-:S03]  /*0da0*/  @P4 LOP3.LUT R4, R4, R21, RZ, 0x3c, !PT ;  /* 0x0000001504044212 */ /* 0x000fc600078e3cff */
[----:B------:R-:W4:Y:S01]  /*0db0*/  @P5 LDG.E R21, desc[UR6][R18.64+0x110] ;  /* 0x0001100612155981 */ /* 0x000f22000c1e1900 */
[----:B------:R-:W-:-:S03]  /*0dc0*/  @P4 LOP3.LUT R6, R6, R23, RZ, 0x3c, !PT ;  /* 0x0000001706064212 */ /* 0x000fc600078e3cff */
[----:B------:R-:W4:Y:S01]  /*0dd0*/  @P6 LDG.E R23, desc[UR6][R18.64+0x11c] ;  /* 0x00011c0612176981 */ /* 0x000f22000c1e1900 */
[----:B------:R-:W-:-:S03]  /*0de0*/  @P5 LOP3.LUT R9, R9, R26, RZ, 0x3c, !PT ;  /* 0x0000001a09095212 */ /* 0x000fc600078e3cff */
        /* <DEDUP_REMOVED lines=9> */
[----:B------:R-:W4:Y:S04]  /*0e80*/  @P6 LDG.E R21, desc[UR6][R18.64+0x124] ;  /* 0x0001240612156981 */ /* 0x000f28000c1e1900 */
[----:B------:R-:W4:Y:S01]  /*0e90*/  @P6 LDG.E R20, desc[UR6][R18.64+0x128] ;  /* 0x0001280612146981 */ /* 0x000f22000c1e1900 */
[----:B------:R-:W-:Y:S02]  /*0ea0*/  @P6 LOP3.LUT R4, R4, R23, RZ, 0x3c, !PT ;  /* 0x0000001704046212 */ /* 0x000fe400078e3cff */
[----:B------:R-:W-:Y:S01]  /*0eb0*/  @P6 LOP3.LUT R5, R5, R26, RZ, 0x3c, !PT ;  /* 0x0000001a05056212 */ /* 0x000fe200078e3cff */
[----:B------:R-:W4:Y:S04]  /*0ec0*/  @P0 LDG.E R23, desc[UR6][R18.64+0x130] ;  /* 0x0001300612170981 */ /* 0x000f28000c1e1900 */
[----:B------:R-:W4:Y:S01]  /*0ed0*/  @P0 LDG.E R26, desc[UR6][R18.64+0x13c] ;  /* 0x00013c06121a0981 */ /* 0x000f22000c1e1900 */
[----:B---3--:R-:W-:-:S03]  /*0ee0*/  @P5 LOP3.LUT R7, R7, R22, RZ, 0x3c, !PT ;  /* 0x0000001607075212 */ /* 0x008fc600078e3cff */
[----:B------:R-:W3:Y:S01]  /*0ef0*/  @P0 LDG.E R22, desc[UR6][R18.64+0x12c] ;  /* 0x00012c0612160981 */ /* 0x000ee2000c1e1900 */
[----:B--2---:R-:W-:-:S03]  /*0f00*/  @P6 LOP3.LUT R9, R9, R24, RZ, 0x3c, !PT ;  /* 0x0000001809096212 */ /* 0x004fc600078e3cff */
[----:B------:R-:W2:Y:S01]  /*0f10*/  @P0 LDG.E R24, desc[UR6][R18.64+0x134] ;  /* 0x0001340612180981 */ /* 0x000ea2000c1e1900 */
[----:B------:R-:W-:-:S04]  /*0f20*/  UIADD3 UR4, UPT, UPT, UR4, 0x10, URZ ;  /* 0x0000001004047890 */ /* 0x000fc8000fffe0ff */
[----:B------:R-:W-:Y:S01]  /*0f30*/  UISETP.NE.AND UP0, UPT, UR4, 0x20, UPT ;  /* 0x000000200400788c */ /* 0x000fe2000bf05270 */
[----:B----4-:R-:W-:Y:S02]  /*0f40*/  @P6 LOP3.LUT R6, R6, R21, RZ, 0x3c, !PT ;  /* 0x0000001506066212 */ /* 0x010fe400078e3cff */
[----:B------:R-:W-:Y:S02]  /*0f50*/  @P6 LOP3.LUT R7, R7, R20, RZ, 0x3c, !PT ;  /* 0x0000001407076212 */ /* 0x000fe400078e3cff */
[----:B------:R-:W-:Y:S02]  /*0f60*/  @P0 LOP3.LUT R6, R6, R25, RZ, 0x3c, !PT ;  /* 0x0000001906060212 */ /* 0x000fe400078e3cff */
[----:B------:R-:W-:Y:S02]  /*0f70*/  @P0 LOP3.LUT R4, R4, R23, RZ, 0x3c, !PT ;  /* 0x0000001704040212 */ /* 0x000fe400078e3cff */
[----:B------:R-:W-:Y:S02]  /*0f80*/  @P0 LOP3.LUT R7, R7, R26, RZ, 0x3c, !PT ;  /* 0x0000001a07070212 */ /* 0x000fe400078e3cff */
[----:B---3--:R-:W-:-:S02]  /*0f90*/  @P0 LOP3.LUT R9, R9, R22, RZ, 0x3c, !PT ;  /* 0x0000001609090212 */ /* 0x008fc400078e3cff */
[----:B--2---:R-:W-:Y:S01]  /*0fa0*/  @P0 LOP3.LUT R5, R5, R24, RZ, 0x3c, !PT ;  /* 0x0000001805050212 */ /* 0x004fe200078e3cff */
        /* <DEDUP_REMOVED lines=19> */
.L_x_63:
[----:B------:R-:W-:-:S06]  /*10e0*/  IMAD R8, R0, 0x4, R1 ;  /* 0x0000000400087824 */ /* 0x000fcc00078e0201 */
[----:B------:R-:W5:Y:S01]  /*10f0*/  LDL R8, [R8+0x4] ;  /* 0x0000040008087983 */ /* 0x000f620000100800 */
[----:B------:R-:W-:-:S05]  /*1100*/  UMOV UR4, URZ ;  /* 0x000000ff00047c82 */ /* 0x000fca0008000000 */
.L_x_62:
        /* <DEDUP_REMOVED lines=192> */
.L_x_65:
[----:B------:R-:W-:-:S06]  /*1d10*/  IMAD R8, R0, 0x4, R1 ;  /* 0x0000000400087824 */ /* 0x000fcc00078e0201 */
[----:B------:R-:W5:Y:S01]  /*1d20*/  LDL R8, [R8+0x4] ;  /* 0x0000040008087983 */ /* 0x000f620000100800 */
[----:B------:R-:W-:-:S05]  /*1d30*/  UMOV UR4, URZ ;  /* 0x000000ff00047c82 */ /* 0x000fca0008000000 */
.L_x_64:
        /* <DEDUP_REMOVED lines=177> */
[----:B------:R1:W-:Y:S04]  /*2850*/  STL [R1+0x4], R9 ;  /* 0x0000040901007387 */ /* 0x0003e80000100800 */
[----:B------:R1:W-:Y:S04]  /*2860*/  STL.64 [R1+0x8], R4 ;  /* 0x0000080401007387 */ /* 0x0003e80000100a00 */
[----:B------:R1:W-:Y:S02]  /*2870*/  STL.64 [R1+0x10], R6 ;  /* 0x0000100601007387 */ /* 0x0003e40000100a00 */
.L_x_59:
[----:B------:R-:W-:Y:S05]  /*2880*/  BSYNC.RECONVERGENT B2 ;  /* 0x0000000000027941 */ /* 0x000fea0003800200 */
.L_x_58:
[----:B------:R-:W-:Y:S01]  /*2890*/  ISETP.GT.U32.AND P0, PT, R17, 0x3, PT ;  /* 0x000000031100780c */ /* 0x000fe20003f04070 */
[----:B------:R-:W-:Y:S01]  /*28a0*/  VIADD R3, R3, 0x1 ;  /* 0x0000000103037836 */ /* 0x000fe20000000000 */
[--C-:B------:R-:W-:Y:S02]  /*28b0*/  SHF.R.U64 R17, R17, 0x2, R14.reuse ;  /* 0x0000000211117819 */ /* 0x100fe4000000120e */
[----:B------:R-:W-:Y:S02]  /*28c0*/  ISETP.GT.U32.AND.EX P0, PT, R14, RZ, PT, P0 ;  /* 0x000000ff0e00720c */ /* 0x000fe40003f04100 */
[----:B------:R-:W-:-:S11]  /*28d0*/  SHF.R.U32.HI R14, RZ, 0x2, R14 ;  /* 0x00000002ff0e7819 */ /* 0x000fd6000001160e */
[----:B------:R-:W-:Y:S05]  /*28e0*/  @P0 BRA `(.L_x_66) ;  /* 0xffffffd800c40947 */ /* 0x000fea000383ffff */
.L_x_57:
[----:B------:R-:W-:Y:S05]  /*28f0*/  BSYNC.RECONVERGENT B1 ;  /* 0x0000000000017941 */ /* 0x000fea0003800200 */
.L_x_56:
[----:B------:R-:W2:Y:S01]  /*2900*/  LDCU.64 UR4, c[0x0][0x3a8] ;  /* 0x00007500ff0477ac */ /* 0x000ea20008000a00 */
        /* <DEDUP_REMOVED lines=8> */
[----:B------:R-:W-:Y:S01]  /*2990*/  ISETP.NE.AND.EX P1, PT, R13, RZ, PT, P1 ;  /* 0x000000ff0d00720c */ /* 0x000fe20003f25310 */
[----:B--2---:R-:W-:-:S02]  /*29a0*/  ULOP3.LUT UR4, UR4, 0xaad26b49, URZ, 0x3c, !UPT ;  /* 0xaad26b4904047892 */ /* 0x004fc4000f8e3cff */
[----:B------:R-:W-:Y:S02]  /*29b0*/  ULOP3.LUT UR5, UR5, 0xf7dcefdd, URZ, 0x3c, !UPT ;  /* 0xf7dcefdd05057892 */ /* 0x000fe4000f8e3cff */
[----:B------:R-:W-:-:S04]  /*29c0*/  UIMAD UR4, UR4, 0x4182bed5, URZ ;  /* 0x4182bed5040478a4 */ /* 0x000fc8000f8e02ff */
[----:B------:R-:W-:-:S04]  /*29d0*/  UIMAD UR4, UR5, -0x658354e5, UR4 ;  /* 0x9a7cab1b050478a4 */ /* 0x000fc8000f8e0204 */
[----:B------:R-:W-:-:S06]  /*29e0*/  UIADD3 UR5, UPT, UPT, UR4, 0x64f0c9, URZ ;  /* 0x0064f0c904057890 */ /* 0x000fcc000fffe0ff */
[----:B0-----:R-:W-:Y:S01]  /*29f0*/  IMAD.U32 R8, RZ, RZ, UR5 ;  /* 0x00000005ff087e24 */ /* 0x001fe2000f8e00ff */
[----:B---3--:R-:W-:Y:S06]  /*2a00*/  @!P1 BRA `(.L_x_67) ;  /* 0x0000000800d09947 */ /* 0x008fec0003800000 */
[----:B------:R-:W-:-:S04]  /*2a10*/  ISETP.NE.U32.AND P0, PT, R10, 0x2, PT ;  /* 0x000000020a00780c */ /* 0x000fc80003f05070 */
[----:B------:R-:W-:-:S13]  /*2a20*/  ISETP.NE.AND.EX P0, PT, R11, RZ, PT, P0 ;  /* 0x000000ff0b00720c */ /* 0x000fda0003f05300 */
[----:B------:R-:W-:Y:S05]  /*2a30*/  @!P0 BRA `(.L_x_68) ;  /* 0x0000000400548947 */ /* 0x000fea0003800000 */
[----:B------:R-:W-:Y:S01]  /*2a40*/  UIADD3 UR4, UPT, UPT, UR4, 0x700053, URZ ;  /* 0x0070005304047890 */ /* 0x000fe2000fffe0ff */
[----:B------:R-:W-:Y:S01]  /*2a50*/  LOP3.LUT R10, R12, 0xfffffffe, RZ, 0xc0, !PT ;  /* 0xfffffffe0c0a7812 */ /* 0x000fe200078ec0ff */
[----:B------:R-:W-:-:S04]  /*2a60*/  IMAD.MOV.U32 R0, RZ, RZ, R13 ;  /* 0x000000ffff007224 */ /* 0x000fc800078e000d */
[----:B------:R-:W-:-:S07]  /*2a70*/  IMAD.U32 R3, RZ, RZ, UR4 ;  /* 0x00000004ff037e24 */ /* 0x000fce000f8e00ff */
.L_x_72:
[----:B------:R-:W-:Y:S01]  /*2a80*/  SHF.R.U32.HI R8, RZ, 0x2, R9 ;  /* 0x00000002ff087819 */ /* 0x000fe20000011609 */
        /* <DEDUP_REMOVED lines=46> */
[--C-:B------:R-:W-:Y:S01]  /*2d70*/  IMAD.IADD R4, R18, 0x1, R3.reuse ;  /* 0x0000000112047824 */ /* 0x100fe200078e0203 */
[----:B------:R0:W1:Y:S01]  /*2d80*/  MUFU.RSQ R17, R20 ;  /* 0x0000001400117308 */ /* 0x0000620000001400 */
[----:B------:R-:W-:Y:S02]  /*2d90*/  VIADD R8, R20, 0xf3000000 ;  /* 0xf300000014087836 */ /* 0x000fe40000000000 */
[----:B------:R-:W-:Y:S01]  /*2da0*/  IMAD.MOV.U32 R7, RZ, RZ, R18 ;  /* 0x000000ffff077224 */ /* 0x000fe200078e0012 */
[----:B------:R-:W-:Y:S02]  /*2db0*/  I2FP.F32.U32 R4, R4 ;  /* 0x0000000400047245 */ /* 0x000fe40000201000 */
[----:B------:R-:W-:Y:S01]  /*2dc0*/  ISETP.GT.U32.AND P0, PT, R8, 0x727fffff, PT ;  /* 0x727fffff0800780c */ /* 0x000fe20003f04070 */
[----:B------:R-:W-:Y:S02]  /*2dd0*/  IMAD.MOV.U32 R8, RZ, RZ, R3 ;  /* 0x000000ffff087224 */ /* 0x000fe400078e0003 */
[----:B------:R-:W-:Y:S01]  /*2de0*/  FFMA R11, R4, R11, 7.314590599882819788e-10 ;  /* 0x30490fdb040b7423 */ /* 0x000fe2000000000b */
[----:B------:R-:W-:-:S02]  /*2df0*/  IMAD.MOV.U32 R4, RZ, RZ, R6 ;  /* 0x000000ffff047224 */ /* 0x000fc400078e0006 */
[----:B------:R-:W-:-:S07]  /*2e00*/  IMAD.MOV.U32 R6, RZ, RZ, R14 ;  /* 0x000000ffff067224 */ /* 0x000fce00078e000e */
[----:B01----:R-:W-:Y:S05]  /*2e10*/  @!P0 BRA `(.L_x_70) ;  /* 0x0000000000108947 */ /* 0x003fea0003800000 */
[----:B------:R-:W-:Y:S01]  /*2e20*/  IMAD.MOV.U32 R3, RZ, RZ, R20 ;  /* 0x000000ffff037224 */ /* 0x000fe200078e0014 */
[----:B------:R-:W-:-:S07]  /*2e30*/  MOV R18, 0x2e50 ;  /* 0x00002e5000127802 */ /* 0x000fce0000000f00 */
[----:B------:R-:W-:Y:S05]  /*2e40*/  CALL.REL.NOINC `($__internal_2_$__cuda_sm20_sqrt_rn_f32_slowpath) ;  /* 0x0000001000a87944 */ /* 0x000fea0003c00000 */
[----:B------:R-:W-:Y:S05]  /*2e50*/  BRA `(.L_x_71) ;  /* 0x0000000000107947 */ /* 0x000fea0003800000 */
.L_x_70:
[----:B------:R-:W-:Y:S01]  /*2e60*/  FMUL.FTZ R3, R20, R17 ;  /* 0x0000001114037220 */ /* 0x000fe20000410000 */
[----:B------:R-:W-:-:S03]  /*2e70*/  FMUL.FTZ R17, R17, 0.5 ;  /* 0x3f00000011117820 */ /* 0x000fc60000410000 */
[----:B------:R-:W-:-:S04]  /*2e80*/  FFMA R14, -R3, R3, R20 ;  /* 0x00000003030e7223 */ /* 0x000fc80000000114 */
[----:B------:R-:W-:-:S07]  /*2e90*/  FFMA R3, R14, R17, R3 ;  /* 0x000000110e037223 */ /* 0x000fce0000000003 */
.L_x_71:
[----:B------:R-:W-:Y:S05]  /*2ea0*/  BSYNC.RECONVERGENT B1 ;  /* 0x0000000000017941 */ /* 0x000fea0003800200 */
.L_x_69:
        /* <DEDUP_REMOVED lines=14> */
.L_x_68:
        /* <DEDUP_REMOVED lines=16> */
[----:B-1----:R-:W-:-:S05]  /*3090*/  IMAD.SHL.U32 R9, R0, 0x2, RZ ;  /* 0x0000000200097824 */ /* 0x002fca00078e00ff */
        /* <DEDUP_REMOVED lines=49> */
[----:B------:R-:W-:Y:S05]  /*33b0*/  CALL.REL.NOINC `($__internal_2_$__cuda_sm20_sqrt_rn_f32_slowpath) ;  /* 0x0000000c004c7944 */ /* 0x000fea0003c00000 */
[----:B------:R-:W-:Y:S05]  /*33c0*/  BRA `(.L_x_76) ;  /* 0x0000000000107947 */ /* 0x000fea0003800000 */
.L_x_75:
[----:B------:R-:W-:Y:S01]  /*33d0*/  FMUL.FTZ R3, R4, R9 ;  /* 0x0000000904037220 */ /* 0x000fe20000410000 */
[----:B------:R-:W-:-:S03]  /*33e0*/  FMUL.FTZ R9, R9, 0.5 ;  /* 0x3f00000009097820 */ /* 0x000fc60000410000 */
[----:B------:R-:W-:-:S04]  /*33f0*/  FFMA R4, -R3, R3, R4 ;  /* 0x0000000303047223 */ /* 0x000fc80000000104 */
[----:B------:R-:W-:-:S07]  /*3400*/  FFMA R3, R4, R9, R3 ;  /* 0x0000000904037223 */ /* 0x000fce0000000003 */
.L_x_76:
[----:B------:R-:W-:Y:S05]  /*3410*/  BSYNC.RECONVERGENT B1 ;  /* 0x0000000000017941 */ /* 0x000fea0003800200 */
.L_x_74:
        /* <DEDUP_REMOVED lines=13> */
.L_x_73:
[----:B------:R-:W-:Y:S01]  /*34f0*/  IMAD.MOV.U32 R16, RZ, RZ, R4 ;  /* 0x000000ffff107224 */ /* 0x000fe200078e0004 */
[----:B------:R0:W-:Y:S04]  /*3500*/  STL.64 [R1+0x10], R10 ;  /* 0x0000100a01007387 */ /* 0x0001e80000100a00 */
[----:B------:R0:W-:Y:S04]  /*3510*/  STL [R1+0x18], R14 ;  /* 0x0000180e01007387 */ /* 0x0001e80000100800 */
[----:B------:R0:W-:Y:S04]  /*3520*/  STL.64 [R1+0x8], R16 ;  /* 0x0000081001007387 */ /* 0x0001e80000100a00 */
[----:B------:R0:W-:Y:S04]  /*3530*/  STL.64 [R1], R8 ;  /* 0x0000000801007387 */ /* 0x0001e80000100a00 */
[----:B------:R0:W-:Y:S02]  /*3540*/  STL [R1+0x20], R0 ;  /* 0x0000200001007387 */ /* 0x0001e40000100800 */
.L_x_67:
[----:B0-----:R-:W0:Y:S01]  /*3550*/  LDC.64 R16, c[0x0][0x398] ;  /* 0x0000e600ff107b82 */ /* 0x001e220000000a00 */
[----:B------:R-:W0:Y:S01]  /*3560*/  I2F.U64 R13, R12 ;  /* 0x0000000c000d7312 */ /* 0x000e220000301000 */
[----:B------:R-:W-:Y:S02]  /*3570*/  IMAD.MOV.U32 R10, RZ, RZ, RZ ;  /* 0x000000ffff0a7224 */ /* 0x000fe400078e00ff */
[----:B0-----:R-:W-:Y:S01]  /*3580*/  FFMA R14, -R13, R17, R16 ;  /* 0x000000110d0e7223 */ /* 0x001fe20000000110 */
[----:B------:R-:W-:Y:S06]  /*3590*/  @P0 BRA `(.L_x_77) ;  /* 0x0000000400200947 */ /* 0x000fec0003800000 */
[----:B------:R-:W-:Y:S01]  /*35a0*/  SHF.R.U32.HI R0, RZ, 0x2, R9 ;  /* 0x00000002ff007819 */ /* 0x000fe20000011609 */
[----:B------:R-:W-:Y:S01]  /*35b0*/  IMAD.SHL.U32 R3, R7, 0x10, RZ ;  /* 0x0000001007037824 */ /* 0x000fe200078e00ff */
[----:B------:R0:W-:Y:S01]  /*35c0*/  STL.64 [R1+0x8], R6 ;  /* 0x0000080601007387 */ /* 0x0001e20000100a00 */
[----:B------:R-:W-:Y:S01]  /*35d0*/  IMAD.MOV.U32 R16, RZ, RZ, 0x3e055027 ;  /* 0x3e055027ff107424 */ /* 0x000fe200078e00ff */
[----:B------:R-:W-:Y:S01]  /*35e0*/  LOP3.LUT R0, R0, R9, RZ, 0x3c, !PT ;  /* 0x0000000900007212 */ /* 0x000fe200078e3cff */
[----:B------:R-:W-:Y:S04]  /*35f0*/  BSSY.RECONVERGENT B1, `(.L_x_78) ;  /* 0x000003b000017945 */ /* 0x000fe80003800200 */
[----:B-1----:R-:W-:-:S05]  /*3600*/  IMAD.SHL.U32 R9, R0, 0x2, RZ ;  /* 0x0000000200097824 */ /* 0x002fca00078e00ff */
        /* <DEDUP_REMOVED lines=42> */
[----:B------:R0:W1:Y:S01]  /*38b0*/  MUFU.RSQ R9, R8 ;  /* 0x0000000800097308 */ /* 0x0000620000001400 */
[----:B------:R-:W-:Y:S02]  /*38c0*/  VIADD R3, R8, 0xf3000000 ;  /* 0xf300000008037836 */ /* 0x000fe40000000000 */
[----:B------:R-:W-:-:S03]  /*38d0*/  I2FP.F32.U32 R0, R0 ;  /* 0x0000000000007245 */ /* 0x000fc60000201000 */
[----:B------:R-:W-:Y:S01]  /*38e0*/  ISETP.GT.U32.AND P0, PT, R3, 0x727fffff, PT ;  /* 0x727fffff0300780c */ /* 0x000fe20003f04070 */
[----:B------:R-:W-:-:S04]  /*38f0*/  IMAD.MOV.U32 R3, RZ, RZ, 0x30c90fdb ;  /* 0x30c90fdbff037424 */ /* 0x000fc800078e00ff */
[----:B------:R-:W-:-:S08]  /*3900*/  FFMA R0, R0, R3, 7.314590599882819788e-10 ;  /* 0x30490fdb00007423 */ /* 0x000fd00000000003 */
[----:B01----:R-:W-:Y:S05]  /*3910*/  @!P0 BRA `(.L_x_79) ;  /* 0x0000000000108947 */ /* 0x003fea0003800000 */
[----:B------:R-:W-:Y:S01]  /*3920*/  IMAD.MOV.U32 R3, RZ, RZ, R8 ;  /* 0x000000ffff037224 */ /* 0x000fe200078e0008 */
[----:B------:R-:W-:-:S07]  /*3930*/  MOV R18, 0x3950 ;  /* 0x0000395000127802 */ /* 0x000fce0000000f00 */
[----:B------:R-:W-:Y:S05]  /*3940*/  CALL.REL.NOINC `($__internal_2_$__cuda_sm20_sqrt_rn_f32_slowpath) ;  /* 0x0000000400e87944 */ /* 0x000fea0003c00000 */
[----:B------:R-:W-:Y:S05]  /*3950*/  BRA `(.L_x_80) ;  /* 0x0000000000107947 */ /* 0x000fea0003800000 */
.L_x_79:
[----:B------:R-:W-:Y:S01]  /*3960*/  FMUL.FTZ R3, R8, R9 ;  /* 0x0000000908037220 */ /* 0x000fe20000410000 */
[----:B------:R-:W-:-:S03]  /*3970*/  FMUL.FTZ R9, R9, 0.5 ;  /* 0x3f00000009097820 */ /* 0x000fc60000410000 */
[----:B------:R-:W-:-:S04]  /*3980*/  FFMA R8, -R3, R3, R8 ;  /* 0x0000000303087223 */ /* 0x000fc80000000108 */
[----:B------:R-:W-:-:S07]  /*3990*/  FFMA R3, R8, R9, R3 ;  /* 0x0000000908037223 */ /* 0x000fce0000000003 */
.L_x_80:
[----:B------:R-:W-:Y:S05]  /*39a0*/  BSYNC.RECONVERGENT B1 ;  /* 0x0000000000017941 */ /* 0x000fea0003800200 */
.L_x_78:
[----:B------:R-:W-:Y:S01]  /*39b0*/  FMUL.RZ R5, R0, 0.15915493667125701904 ;  /* 0x3e22f98300057820 */ /* 0x000fe2000040c000 */
[----:B------:R-:W-:-:S03]  /*39c0*/  IMAD.MOV.U32 R10, RZ, RZ, 0x1 ;  /* 0x00000001ff0a7424 */ /* 0x000fc600078e00ff */
[----:B------:R-:W0:Y:S08]  /*39d0*/  MUFU.COS R4, R5 ;  /* 0x0000000500047308 */ /* 0x000e300000000000 */
[----:B------:R-:W1:Y:S01]  /*39e0*/  MUFU.SIN R0, R5 ;  /* 0x0000000500007308 */ /* 0x000e620000000400 */
[----:B0-----:R-:W-:-:S05]  /*39f0*/  FMUL R4, R4, R3 ;  /* 0x0000000304047220 */ /* 0x001fca0000400000 */
[----:B------:R0:W-:Y:S01]  /*3a00*/  STL [R1+0x20], R4 ;  /* 0x0000200401007387 */ /* 0x0001e20000100800 */
[----:B-1----:R-:W-:-:S07]  /*3a10*/  FMUL R0, R0, R3 ;  /* 0x0000000300007220 */ /* 0x002fce0000400000 */
.L_x_77:
[----:B------:R-:W2:Y:S01]  /*3a20*/  LDC R3, c[0x0][0x390] ;  /* 0x0000e400ff037b82 */ /* 0x000ea20000000800 */
[----:B------:R3:W-:Y:S01]  /*3a30*/  STL [R1+0x18], R10 ;  /* 0x0000180a01007387 */ /* 0x0007e20000100800 */
[----:B--2---:R-:W-:-:S04]  /*3a40*/  FADD R3, R3, R3 ;  /* 0x0000000303037221 */ /* 0x004fc80000000000 */
[----:B01----:R-:W-:-:S04]  /*3a50*/  FMUL R4, R3, R14 ;  /* 0x0000000e03047220 */ /* 0x003fc80000400000 */
[----:B------:R-:W-:Y:S01]  /*3a60*/  VIADD R3, R4, 0xf3000000 ;  /* 0xf300000004037836 */ /* 0x000fe20000000000 */
[----:B------:R3:W0:Y:S04]  /*3a70*/  MUFU.RSQ R5, R4 ;  /* 0x0000000400057308 */ /* 0x0006280000001400 */
[----:B------:R-:W-:-:S13]  /*3a80*/  ISETP.GT.U32.AND P0, PT, R3, 0x727fffff, PT ;  /* 0x727fffff0300780c */ /* 0x000fda0003f04070 */
[----:B0--3--:R-:W-:Y:S05]  /*3a90*/  @!P0 BRA `(.L_x_81) ;  /* 0x00000000001c8947 */ /* 0x009fea0003800000 */
[----:B------:R-:W-:Y:S01]  /*3aa0*/  BSSY.RECONVERGENT B1, `(.L_x_82) ;  /* 0x0000004000017945 */ /* 0x000fe20003800200 */
[----:B------:R-:W-:Y:S01]  /*3ab0*/  IMAD.MOV.U32 R3, RZ, RZ, R4 ;  /* 0x000000ffff037224 */ /* 0x000fe200078e0004 */
[----:B------:R-:W-:-:S07]  /*3ac0*/  MOV R18, 0x3ae0 ;  /* 0x00003ae000127802 */ /* 0x000fce0000000f00 */
[----:B------:R-:W-:Y:S05]  /*3ad0*/  CALL.REL.NOINC `($__internal_2_$__cuda_sm20_sqrt_rn_f32_slowpath) ;  /* 0x0000000400847944 */ /* 0x000fea0003c00000 */
[----:B------:R-:W-:Y:S05]  /*3ae0*/  BSYNC.RECONVERGENT B1 ;  /* 0x0000000000017941 */ /* 0x000fea0003800200 */
.L_x_82:
[----:B------:R-:W-:Y:S01]  /*3af0*/  IMAD.MOV.U32 R6, RZ, RZ, R3 ;  /* 0x000000ffff067224 */ /* 0x000fe200078e0003 */
[----:B------:R-:W-:Y:S06]  /*3b00*/  BRA `(.L_x_83) ;  /* 0x0000000000107947 */ /* 0x000fec0003800000 */
.L_x_81:
[----:B------:R-:W-:Y:S01]  /*3b10*/  FMUL.FTZ R3, R4, R5 ;  /* 0x0000000504037220 */ /* 0x000fe20000410000 */
[----:B------:R-:W-:-:S03]  /*3b20*/  FMUL.FTZ R5, R5, 0.5 ;  /* 0x3f00000005057820 */ /* 0x000fc60000410000 */
[----:B------:R-:W-:-:S04]  /*3b30*/  FFMA R4, -R3, R3, R4 ;  /* 0x0000000303047223 */ /* 0x000fc80000000104 */
[----:B------:R-:W-:-:S07]  /*3b40*/  FFMA R6, R4, R5, R3 ;  /* 0x0000000504067223 */ /* 0x000fce0000000003 */
.L_x_83:
[----:B------:R-:W0:Y:S01]  /*3b50*/  LDCU UR4, c[0x0][0x394] ;  /* 0x00007280ff0477ac */ /* 0x000e220008000800 */
[----:B------:R-:W-:Y:S01]  /*3b60*/  FFMA R6, R6, R0, R15 ;  /* 0x0000000006067223 */ /* 0x000fe2000000000f */
[----:B------:R-:W-:Y:S01]  /*3b70*/  BSSY.RECONVERGENT B1, `(.L_x_84) ;  /* 0x000000f000017945 */ /* 0x000fe20003800200 */
[----:B------:R-:W-:Y:S01]  /*3b80*/  MOV R0, 0x3c60 ;  /* 0x00003c6000007802 */ /* 0x000fe20000000f00 */
[----:B0-----:R-:W0:Y:S01]  /*3b90*/  I2F.F64 R4, UR4 ;  /* 0x0000000400047d12 */ /* 0x001e220008201c00 */
[----:B------:R-:W1:Y:S01]  /*3ba0*/  LDCU UR4, c[0x0][0x388] ;  /* 0x00007100ff0477ac */ /* 0x000e620008000800 */
[----:B0-----:R-:W-:-:S04]  /*3bb0*/  SHF.R.U32.HI R3, RZ, 0x14, R5 ;  /* 0x00000014ff037819 */ /* 0x001fc80000011605 */
[----:B------:R-:W-:Y:S01]  /*3bc0*/  LOP3.LUT R3, R3, 0x7ff, RZ, 0xc0, !PT ;  /* 0x000007ff03037812 */ /* 0x000fe200078ec0ff */
[----:B-1----:R-:W-:-:S04]  /*3bd0*/  FADD R27, R6, -UR4 ;  /* 0x80000004061b7e21 */ /* 0x002fc80008000000 */
[----:B------:R-:W-:-:S05]  /*3be0*/  VIADD R7, R3, 0xfffffc0c ;  /* 0xfffffc0c03077836 */ /* 0x000fca0000000000 */
[CC--:B------:R-:W-:Y:S02]  /*3bf0*/  SHF.L.U32 R3, R4.reuse, R7.reuse, RZ ;  /* 0x0000000704037219 */ /* 0x0c0fe400000006ff */
[----:B------:R-:W-:Y:S02]  /*3c00*/  SHF.L.U64.HI R26, R4, R7, R5 ;  /* 0x00000007041a7219 */ /* 0x000fe40000010205 */
[----:B------:R0:W1:Y:S01]  /*3c10*/  F2F.F64.F32 R6, R27 ;  /* 0x0000001b00067310 */ /* 0x0000620000201800 */
[----:B------:R-:W-:-:S04]  /*3c20*/  ISETP.NE.U32.AND P0, PT, R3, RZ, PT ;  /* 0x000000ff0300720c */ /* 0x000fc80003f05070 */
[----:B------:R-:W-:-:S04]  /*3c30*/  ISETP.NE.AND.EX P0, PT, R26, -0x80000000, PT, P0 ;  /* 0x800000001a00780c */ /* 0x000fc80003f05300 */
[----:B0-----:R-:W-:-:S13]  /*3c40*/  PLOP3.LUT P0, PT, P0, PT, PT, 0x8, 0x80 ;  /* 0x000000000080781c */ /* 0x001fda000070e170 */
[----:B-1----:R-:W-:Y:S05]  /*3c50*/  CALL.REL.NOINC `($bm_central_moment$__internal_accurate_pow) ;  /* 0x0000000c00107944 */ /* 0x002fea0003c00000 */
[----:B------:R-:W-:Y:S05]  /*3c60*/  BSYNC.RECONVERGENT B1 ;  /* 0x0000000000017941 */ /* 0x000fea0003800200 */
.L_x_84:
        /* <DEDUP_REMOVED lines=35> */
.L_x_86:
[----:B------:R-:W-:Y:S05]  /*3ea0*/  BSYNC.RECONVERGENT B1 ;  /* 0x0000000000017941 */ /* 0x000fea0003800200 */
.L_x_85:
[----:B------:R-:W0:Y:S01]  /*3eb0*/  LDCU UR4, c[0x0][0x394] ;  /* 0x00007280ff0477ac */ /* 0x000e220008000800 */
[----:B------:R-:W1:Y:S01]  /*3ec0*/  F2F.F32.F64 R8, R8 ;  /* 0x0000000800087310 */ /* 0x000e620000301000 */
[----:B------:R-:W-:-:S04]  /*3ed0*/  FSETP.NEU.AND P0, PT, R27, 1, PT ;  /* 0x3f8000001b00780b */ /* 0x000fc80003f0d000 */
[----:B-1----:R-:W-:Y:S02]  /*3ee0*/  FSEL R0, R8, 1, P0 ;  /* 0x3f80000008007808 */ /* 0x002fe40000000000 */
[----:B0-----:R-:W-:-:S04]  /*3ef0*/  ISETP.NE.AND P1, PT, RZ, UR4, PT ;  /* 0x00000004ff007c0c */ /* 0x001fc8000bf25270 */
[----:B------:R-:W-:-:S09]  /*3f00*/  FSEL R3, R0, 1, P1 ;  /* 0x3f80000000037808 */ /* 0x000fd20000800000 */
.L_x_55:
[----:B------:R-:W-:Y:S05]  /*3f10*/  BSYNC.RECONVERGENT B0 ;  /* 0x0000000000007941 */ /* 0x000fea0003800200 */
.L_x_54:
        /* <DEDUP_REMOVED lines=10> */
.L_x_88:
        /* <DEDUP_REMOVED lines=11> */
.L_x_87:
        /* <DEDUP_REMOVED lines=8> */
        .weak           $__internal_2_$__cuda_sm20_sqrt_rn_f32_slowpath
        .type           $__internal_2_$__cuda_sm20_sqrt_rn_f32_slowpath,@function
        .size           $__internal_2_$__cuda_sm20_sqrt_rn_f32_slowpath,($__internal_3_$__cuda_sm3x_div_rn_noftz_f32_slowpath - $__internal_2_$__cuda_sm20_sqrt_rn_f32_slowpath)
$__internal_2_$__cuda_sm20_sqrt_rn_f32_slowpath:
        /* <DEDUP_REMOVED lines=19> */
.L_x_89:
[----:B------:R-:W-:Y:S02]  /*4220*/  IMAD.MOV.U32 R19, RZ, RZ, 0x0 ;  /* 0x00000000ff137424 */ /* 0x000fe400078e00ff */
[----:B------:R-:W-:Y:S02]  /*4230*/  IMAD.MOV.U32 R3, RZ, RZ, R21 ;  /* 0x000000ffff037224 */ /* 0x000fe400078e0015 */
[----:B------:R-:W-:Y:S05]  /*4240*/  RET.REL.NODEC R18 `(bm_central_moment) ;  /* 0xffffffbc126c7950 */ /* 0x000fea0003c3ffff */
        .weak           $__internal_3_$__cuda_sm3x_div_rn_noftz_f32_slowpath
        .type           $__internal_3_$__cuda_sm3x_div_rn_noftz_f32_slowpath,@function
        .size           $__internal_3_$__cuda_sm3x_div_rn_noftz_f32_slowpath,($bm_central_moment$__internal_accurate_pow - $__internal_3_$__cuda_sm3x_div_rn_noftz_f32_slowpath)
$__internal_3_$__cuda_sm3x_div_rn_noftz_f32_slowpath:
[----:B------:R-:W0:Y:S08]  /*4250*/  LDC.64 R4, c[0x0][0x398] ;  /* 0x0000e600ff047b82 */ /* 0x000e300000000a00 */
[----:B------:R-:W1:Y:S08]  /*4260*/  LDC R8, c[0x0][0x398] ;  /* 0x0000e600ff087b82 */ /* 0x000e700000000800 */
[----:B------:R-:W2:Y:S01]  /*4270*/  LDC R9, c[0x0][0x39c] ;  /* 0x0000e700ff097b82 */ /* 0x000ea20000000800 */
[----:B0-----:R-:W-:-:S02]  /*4280*/  SHF.R.U32.HI R3, RZ, 0x17, R5 ;  /* 0x00000017ff037819 */ /* 0x001fc40000011605 */
[----:B------:R-:W-:Y:S02]  /*4290*/  SHF.R.U32.HI R0, RZ, 0x17, R4 ;  /* 0x00000017ff007819 */ /* 0x000fe40000011604 */
[----:B------:R-:W-:Y:S02]  /*42a0*/  LOP3.LUT R7, R3, 0xff, RZ, 0xc0, !PT ;  /* 0x000000ff03077812 */ /* 0x000fe400078ec0ff */
[----:B------:R-:W-:-:S03]  /*42b0*/  LOP3.LUT R0, R0, 0xff, RZ, 0xc0, !PT ;  /* 0x000000ff00007812 */ /* 0x000fc600078ec0ff */
[----:B------:R-:W-:Y:S02]  /*42c0*/  VIADD R11, R7, 0xffffffff ;  /* 0xffffffff070b7836 */ /* 0x000fe40000000000 */
[----:B------:R-:W-:-:S03]  /*42d0*/  VIADD R10, R0, 0xffffffff ;  /* 0xffffffff000a7836 */ /* 0x000fc60000000000 */
[----:B------:R-:W-:-:S04]  /*42e0*/  ISETP.GT.U32.AND P0, PT, R11, 0xfd, PT ;  /* 0x000000fd0b00780c */ /* 0x000fc80003f04070 */
[----:B------:R-:W-:-:S13]  /*42f0*/  ISETP.GT.U32.OR P0, PT, R10, 0xfd, P0 ;  /* 0x000000fd0a00780c */ /* 0x000fda0000704470 */
[----:B------:R-:W-:Y:S01]  /*4300*/  @!P0 IMAD.MOV.U32 R3, RZ, RZ, RZ ;  /* 0x000000ffff038224 */ /* 0x000fe200078e00ff */
[----:B-12---:R-:W-:Y:S06]  /*4310*/  @!P0 BRA `(.L_x_90) ;  /* 0x00000000005c8947 */ /* 0x006fec0003800000 */
[----:B------:R-:W-:Y:S02]  /*4320*/  FSETP.GTU.FTZ.AND P0, PT, |R4|, +INF , PT ;  /* 0x7f8000000400780b */ /* 0x000fe40003f1c200 */
[----:B------:R-:W-:-:S04]  /*4330*/  FSETP.GTU.FTZ.AND P1, PT, |R5|, +INF , PT ;  /* 0x7f8000000500780b */ /* 0x000fc80003f3c200 */
[----:B------:R-:W-:-:S13]  /*4340*/  PLOP3.LUT P0, PT, P0, P1, PT, 0xf8, 0x8f ;  /* 0x00000000008f781c */ /* 0x000fda0000703f70 */
[----:B------:R-:W-:Y:S05]  /*4350*/  @P0 BRA `(.L_x_91) ;  /* 0x0000000400440947 */ /* 0x000fea0003800000 */
[----:B------:R-:W-:-:S13]  /*4360*/  LOP3.LUT P0, RZ, R9, 0x7fffffff, R8, 0xc8, !PT ;  /* 0x7fffffff09ff7812 */ /* 0x000fda000780c808 */
        /* <DEDUP_REMOVED lines=18> */
.L_x_90:
[----:B------:R-:W-:-:S05]  /*4490*/  LEA R4, R7, 0xc0800000, 0x17 ;  /* 0xc080000007047811 */ /* 0x000fca00078eb8ff */
[----:B------:R-:W-:Y:S02]  /*44a0*/  IMAD.IADD R9, R9, 0x1, -R4 ;  /* 0x0000000109097824 */ /* 0x000fe400078e0a04 */
[----:B------:R-:W-:Y:S02]  /*44b0*/  VIADD R4, R0, 0xffffff81 ;  /* 0xffffff8100047836 */ /* 0x000fe40000000000 */
[----:B------:R-:W0:Y:S01]  /*44c0*/  MUFU.RCP R5, R9 ;  /* 0x0000000900057308 */ /* 0x000e220000001000 */
[----:B------:R-:W-:Y:S01]  /*44d0*/  FADD.FTZ R11, -R9, -RZ ;  /* 0x800000ff090b7221 */ /* 0x000fe20000010100 */
[----:B------:R-:W-:-:S03]  /*44e0*/  IMAD R0, R4, -0x800000, R8 ;  /* 0xff80000004007824 */ /* 0x000fc600078e0208 */
[----:B0-----:R-:W-:-:S04]  /*44f0*/  FFMA R10, R5, R11, 1 ;  /* 0x3f800000050a7423 */ /* 0x001fc8000000000b */
[----:B------:R-:W-:-:S04]  /*4500*/  FFMA R10, R5, R10, R5 ;  /* 0x0000000a050a7223 */ /* 0x000fc80000000005 */
[----:B------:R-:W-:-:S04]  /*4510*/  FFMA R5, R0, R10, RZ ;  /* 0x0000000a00057223 */ /* 0x000fc800000000ff */
[----:B------:R-:W-:-:S04]  /*4520*/  FFMA R8, R11, R5, R0 ;  /* 0x000000050b087223 */ /* 0x000fc80000000000 */
[----:B------:R-:W-:Y:S01]  /*4530*/  FFMA R13, R10, R8, R5 ;  /* 0x000000080a0d7223 */ /* 0x000fe20000000005 */
[----:B------:R-:W-:-:S03]  /*4540*/  IADD3 R8, PT, PT, R4, 0x7f, -R7 ;  /* 0x0000007f04087810 */ /* 0x000fc60007ffe807 */
[----:B------:R-:W-:Y:S02]  /*4550*/  FFMA R12, R11, R13, R0 ;  /* 0x0000000d0b0c7223 */ /* 0x000fe40000000000 */
[----:B------:R-:W-:Y:S02]  /*4560*/  IMAD.IADD R3, R8, 0x1, R3 ;  /* 0x0000000108037824 */ /* 0x000fe400078e0203 */
        /* <DEDUP_REMOVED lines=15> */
[C---:B------:R-:W-:Y:S02]  /*4660*/  VIADD R8, R7.reuse, 0x20 ;  /* 0x0000002007087836 */ /* 0x040fe40000000000 */
[CCC-:B------:R-:W-:Y:S01]  /*4670*/  FFMA.RM R4, R10.reuse, R12.reuse, R13.reuse ;  /* 0x0000000c0a047223 */ /* 0x1c0fe2000000400d */
[----:B------:R-:W-:Y:S02]  /*4680*/  ISETP.NE.AND P2, PT, R7, RZ, PT ;  /* 0x000000ff0700720c */ /* 0x000fe40003f45270 */
[----:B------:R-:W-:Y:S01]  /*4690*/  LOP3.LUT R5, R3, 0x7fffff, RZ, 0xc0, !PT ;  /* 0x007fffff03057812 */ /* 0x000fe200078ec0ff */
[----:B------:R-:W-:Y:S01]  /*46a0*/  FFMA.RP R3, R10, R12, R13 ;  /* 0x0000000c0a037223 */ /* 0x000fe2000000800d */
[----:B------:R-:W-:Y:S01]  /*46b0*/  ISETP.NE.AND P1, PT, R7, RZ, PT ;  /* 0x000000ff0700720c */ /* 0x000fe20003f25270 */
[----:B------:R-:W-:Y:S01]  /*46c0*/  IMAD.MOV R7, RZ, RZ, -R7 ;  /* 0x000000ffff077224 */ /* 0x000fe200078e0a07 */
[----:B------:R-:W-:-:S02]  /*46d0*/  LOP3.LUT R5, R5, 0x800000, RZ, 0xfc, !PT ;  /* 0x0080000005057812 */ /* 0x000fc400078efcff */
[----:B------:R-:W-:Y:S02]  /*46e0*/  FSETP.NEU.FTZ.AND P0, PT, R3, R4, PT ;  /* 0x000000040300720b */ /* 0x000fe40003f1d000 */
[----:B------:R-:W-:Y:S02]  /*46f0*/  SHF.L.U32 R8, R5, R8, RZ ;  /* 0x0000000805087219 */ /* 0x000fe400000006ff */
[----:B------:R-:W-:Y:S02]  /*4700*/  SEL R4, R7, RZ, P2 ;  /* 0x000000ff07047207 */ /* 0x000fe40001000000 */
[----:B------:R-:W-:Y:S02]  /*4710*/  ISETP.NE.AND P1, PT, R8, RZ, P1 ;  /* 0x000000ff0800720c */ /* 0x000fe40000f25270 */
[----:B------:R-:W-:Y:S02]  /*4720*/  SHF.R.U32.HI R4, RZ, R4, R5 ;  /* 0x00000004ff047219 */ /* 0x000fe40000011605 */
[----:B------:R-:W-:-:S02]  /*4730*/  PLOP3.LUT P0, PT, P0, P1, PT, 0xf8, 0x8f ;  /* 0x00000000008f781c */ /* 0x000fc40000703f70 */
[----:B------:R-:W-:Y:S02]  /*4740*/  SHF.R.U32.HI R8, RZ, 0x1, R4 ;  /* 0x00000001ff087819 */ /* 0x000fe40000011604 */
[----:B------:R-:W-:-:S04]  /*4750*/  SEL R3, RZ, 0x1, !P0 ;  /* 0x00000001ff037807 */ /* 0x000fc80004000000 */
[----:B------:R-:W-:-:S04]  /*4760*/  LOP3.LUT R3, R3, 0x1, R8, 0xf8, !PT ;  /* 0x0000000103037812 */ /* 0x000fc800078ef808 */
[----:B------:R-:W-:-:S05]  /*4770*/  LOP3.LUT R3, R3, R4, RZ, 0xc0, !PT ;  /* 0x0000000403037212 */ /* 0x000fca00078ec0ff */
[----:B------:R-:W-:-:S05]  /*4780*/  IMAD.IADD R3, R8, 0x1, R3 ;  /* 0x0000000108037824 */ /* 0x000fca00078e0203 */
[----:B------:R-:W-:Y:S01]  /*4790*/  LOP3.LUT R0, R3, R0, RZ, 0xfc, !PT ;  /* 0x0000000003007212 */ /* 0x000fe200078efcff */
[----:B------:R-:W-:Y:S06]  /*47a0*/  BRA `(.L_x_97) ;  /* 0x0000000000347947 */ /* 0x000fec0003800000 */
.L_x_96:
[----:B------:R-:W-:-:S04]  /*47b0*/  LOP3.LUT R0, R0, 0x80000000, RZ, 0xc0, !PT ;  /* 0x8000000000007812 */ /* 0x000fc800078ec0ff */
[----:B------:R-:W-:Y:S01]  /*47c0*/  LOP3.LUT R0, R0, 0x7f800000, RZ, 0xfc, !PT ;  /* 0x7f80000000007812 */ /* 0x000fe200078efcff */
[----:B------:R-:W-:Y:S06]  /*47d0*/  BRA `(.L_x_97) ;  /* 0x0000000000287947 */ /* 0x000fec0003800000 */
.L_x_95:
[----:B------:R-:W-:Y:S01]  /*47e0*/  IMAD R0, R3, 0x800000, R0 ;  /* 0x0080000003007824 */ /* 0x000fe200078e0200 */
[----:B------:R-:W-:Y:S06]  /*47f0*/  BRA `(.L_x_97) ;  /* 0x0000000000207947 */ /* 0x000fec0003800000 */
.L_x_94:
[----:B------:R-:W-:-:S04]  /*4800*/  LOP3.LUT R0, R9, 0x80000000, R8, 0x48, !PT ;  /* 0x8000000009007812 */ /* 0x000fc800078e4808 */
[----:B------:R-:W-:Y:S01]  /*4810*/  LOP3.LUT R0, R0, 0x7f800000, RZ, 0xfc, !PT ;  /* 0x7f80000000007812 */ /* 0x000fe200078efcff */
[----:B------:R-:W-:Y:S06]  /*4820*/  BRA `(.L_x_97) ;  /* 0x0000000000147947 */ /* 0x000fec0003800000 */
.L_x_93:
[----:B------:R-:W-:Y:S01]  /*4830*/  LOP3.LUT R0, R9, 0x80000000, R8, 0x48, !PT ;  /* 0x8000000009007812 */ /* 0x000fe200078e4808 */
[----:B------:R-:W-:Y:S06]  /*4840*/  BRA `(.L_x_97) ;  /* 0x00000000000c7947 */ /* 0x000fec0003800000 */
.L_x_92:
[----:B------:R-:W0:Y:S01]  /*4850*/  MUFU.RSQ R0, -QNAN ;  /* 0xffc0000000007908 */ /* 0x000e220000001400 */
[----:B------:R-:W-:Y:S05]  /*4860*/  BRA `(.L_x_97) ;  /* 0x0000000000047947 */ /* 0x000fea0003800000 */
.L_x_91:
[----:B------:R-:W-:-:S07]  /*4870*/  FADD.FTZ R0, R4, R5 ;  /* 0x0000000504007221 */ /* 0x000fce0000010000 */
.L_x_97:
[----:B------:R-:W-:-:S04]  /*4880*/  IMAD.MOV.U32 R7, RZ, RZ, 0x0 ;  /* 0x00000000ff077424 */ /* 0x000fc800078e00ff */
[----:B0-----:R-:W-:Y:S05]  /*4890*/  RET.REL.NODEC R6 `(bm_central_moment) ;  /* 0xffffffb406d87950 */ /* 0x001fea0003c3ffff */
        .type           $bm_central_moment$__internal_accurate_pow,@function
        .size           $bm_central_moment$__internal_accurate_pow,(.L_x_196 - $bm_central_moment$__internal_accurate_pow)
$bm_central_moment$__internal_accurate_pow:
        /* <DEDUP_REMOVED lines=168> */
.L_x_98:
[----:B------:R-:W-:Y:S02]  /*5320*/  DFMA R16, R16, R8, R8 ;  /* 0x000000081010722b */ /* 0x000fe40000000008 */
[----:B------:R-:W-:-:S08]  /*5330*/  DSETP.NEU.AND P1, PT, |R8|, +INF , PT ;  /* 0x7ff000000800742a */ /* 0x000fd00003f2d200 */
[----:B------:R-:W-:Y:S01]  /*5340*/  FSEL R13, R8, R16, !P1 ;  /* 0x00000010080d7208 */ /* 0x000fe20004800000 */
[----:B------:R-:W-:Y:S01]  /*5350*/  IMAD.MOV.U32 R8, RZ, RZ, R0 ;  /* 0x000000ffff087224 */ /* 0x000fe200078e0000 */
[----:B------:R-:W-:Y:S01]  /*5360*/  FSEL R16, R9, R17, !P1 ;  /* 0x0000001109107208 */ /* 0x000fe20004800000 */
[----:B------:R-:W-:-:S04]  /*5370*/  IMAD.MOV.U32 R9, RZ, RZ, 0x0 ;  /* 0x00000000ff097424 */ /* 0x000fc800078e00ff */
[----:B------:R-:W-:Y:S05]  /*5380*/  RET.REL.NODEC R8 `(bm_central_moment) ;  /* 0xffffffac081c7950 */ /* 0x000fea0003c3ffff */
.L_x_99:
        /* <DEDUP_REMOVED lines=15> */
.L_x_196:


//--------------------- .text.bm_msd              --------------------------
	.section	.text.bm_msd,"ax",@progbits
	.align	128
        .global         bm_msd
        .type           bm_msd,@function
        .size           bm_msd,(.L_x_198 - bm_msd)
        .other          bm_msd,@"STO_CUDA_ENTRY STV_DEFAULT"
bm_msd:
.text.bm_msd:
[----:B------:R-:W0:Y:S08]  /*0000*/  LDC R1, c[0x0][0x37c] ;  /* 0x0000df00ff017b82 */ /* 0x000e300000000800 */
[----:B------:R-:W1:Y:S01]  /*0010*/  LDC R0, c[0x0][0x388] ;  /* 0x0000e200ff007b82 */ /* 0x000e620000000800 */
[----:B------:R-:W2:Y:S01]  /*0020*/  LDCU UR5, c[0x0][0x390] ;  /* 0x00007200ff0577ac */ /* 0x000ea20008000800 */
[----:B------:R-:W3:Y:S01]  /*0030*/  S2R R2, SR_TID.X ;  /* 0x0000000000027919 */ /* 0x000ee20000002100 */
[----:B0-----:R-:W-:-:S02]  /*0040*/  VIADD R1, R1, 0xffffffd0 ;  /* 0xffffffd001017836 */ /* 0x001fc40000000000 */
[----:B------:R-:W-:-:S03]  /*0050*/  IMAD.MOV.U32 R12, RZ, RZ, RZ ;  /* 0x000000ffff0c7224 */ /* 0x000fc600078e00ff */
[----:B------:R-:W3:Y:S08]  /*0060*/  S2UR UR4, SR_CTAID.X ;  /* 0x00000000000479c3 */ /* 0x000ef00000002500 */
[----:B------:R-:W3:Y:S01]  /*0070*/  LDC R15, c[0x0][0x360] ;  /* 0x0000d800ff0f7b82 */ /* 0x000ee20000000800 */
        /* <DEDUP_REMOVED lines=9> */
[----:B------:R-:W-:Y:S05]  /*0110*/  CALL.REL.NOINC `($__internal_4_$__cuda_sm20_sqrt_rn_f32_slowpath) ;  /* 0x0000003c00147944 */ /* 0x000fea0003c00000 */
[----:B------:R-:W-:Y:S05]  /*0120*/  BSYNC.RECONVERGENT B0 ;  /* 0x0000000000007941 */ /* 0x000fea0003800200 */
.L_x_101:
[----:B------:R-:W-:Y:S01]  /*0130*/  IMAD.MOV.U32 R19, RZ, RZ, R18 ;  /* 0x000000ffff137224 */ /* 0x000fe200078e0012 */
[----:B------:R-:W-:Y:S06]  /*0140*/  BRA `(.L_x_102) ;  /* 0x0000000000107947 */ /* 0x000fec0003800000 */
.L_x_100:
[----:B------:R-:W-:Y:S01]  /*0150*/  FMUL.FTZ R2, R13, R0 ;  /* 0x000000000d027220 */ /* 0x000fe20000410000 */
[----:B------:R-:W-:-:S03]  /*0160*/  FMUL.FTZ R0, R0, 0.5 ;  /* 0x3f00000000007820 */ /* 0x000fc60000410000 */
[----:B------:R-:W-:-:S04]  /*0170*/  FFMA R13, -R2, R2, R13 ;  /* 0x00000002020d7223 */ /* 0x000fc8000000010d */
[----:B------:R-:W-:-:S07]  /*0180*/  FFMA R19, R13, R0, R2 ;  /* 0x000000000d137223 */ /* 0x000fce0000000002 */
.L_x_102:
        /* <DEDUP_REMOVED lines=12> */
[----:B------:R-:W-:Y:S05]  /*0250*/  CALL.REL.NOINC `($__internal_5_$__cuda_sm3x_div_rn_noftz_f32_slowpath) ;  /* 0x0000003c00187944 */ /* 0x000fea0003c00000 */
[----:B------:R-:W-:-:S07]  /*0260*/  IMAD.MOV.U32 R8, RZ, RZ, R0 ;  /* 0x000000ffff087224 */ /* 0x000fce00078e0000 */
.L_x_103:
        /* <DEDUP_REMOVED lines=17> */
[C---:B------:R-:W-:Y:S02]  /*0380*/  IADD3 R4, PT, PT, R0.reuse, 0x64f0c9, R3 ;  /* 0x0064f0c900047810 */ /* 0x040fe40007ffe003 */
[----:B------:R-:W-:Y:S01]  /*0390*/  LOP3.LUT R2, R3, 0x5491333, RZ, 0x3c, !PT ;  /* 0x0549133303027812 */ /* 0x000fe200078e3cff */
[----:B------:R-:W-:Y:S01]  /*03a0*/  VIADD R3, R0, 0x583f19 ;  /* 0x00583f1900037836 */ /* 0x000fe20000000000 */
[----:B------:R0:W-:Y:S04]  /*03b0*/  STL.64 [R1+0x8], R6 ;  /* 0x0000080601007387 */ /* 0x0001e80000100a00 */
[----:B------:R0:W-:Y:S04]  /*03c0*/  STL.64 [R1], R4 ;  /* 0x0000000401007387 */ /* 0x0001e80000100a00 */
[----:B------:R0:W-:Y:S01]  /*03d0*/  STL.64 [R1+0x10], R2 ;  /* 0x0000100201007387 */ /* 0x0001e20000100a00 */
[----:B-1----:R-:W-:Y:S05]  /*03e0*/  @!P0 BRA `(.L_x_107) ;  /* 0x0000002400408947 */ /* 0x002fea0003800000 */
[----:B------:R-:W-:-:S07]  /*03f0*/  IMAD.MOV.U32 R13, RZ, RZ, RZ ;  /* 0x000000ffff0d7224 */ /* 0x000fce00078e00ff */
.L_x_116:
        /* <DEDUP_REMOVED lines=11> */
.L_x_111:
[----:B------:R-:W-:-:S06]  /*04b0*/  IMAD R14, R0, 0x4, R1 ;  /* 0x00000004000e7824 */ /* 0x000fcc00078e0201 */
[----:B------:R-:W5:Y:S01]  /*04c0*/  LDL R14, [R14+0x4] ;  /* 0x000004000e0e7983 */ /* 0x000f620000100800 */
[----:B------:R-:W-:-:S05]  /*04d0*/  UMOV UR4, URZ ;  /* 0x000000ff00047c82 */ /* 0x000fca0008000000 */
.L_x_110:
        /* <DEDUP_REMOVED lines=9> */
[----:B------:R-:W3:Y:S04]  /*0570*/  @!P0 LDG.E R16, desc[UR6][R20.64] ;  /* 0x0000000614108981 */ /* 0x000ee8000c1e1900 */
[----:B------:R-:W4:Y:S04]  /*0580*/  @P1 LDG.E R24, desc[UR6][R20.64+0x24] ;  /* 0x0000240614181981 */ /* 0x000f28000c1e1900 */
[----:B------:R-:W4:Y:S04]  /*0590*/  @P2 LDG.E R26, desc[UR6][R20.64+0x38] ;  /* 0x00003806141a2981 */ /* 0x000f28000c1e1900 */
[----:B------:R-:W4:Y:S04]  /*05a0*/  @P3 LDG.E R28, desc[UR6][R20.64+0x4c] ;  /* 0x00004c06141c3981 */ /* 0x000f28000c1e1900 */
[----:B------:R-:W4:Y:S04]  /*05b0*/  @!P0 LDG.E R23, desc[UR6][R20.64+0x4] ;  /* 0x0000040614178981 */ /* 0x000f28000c1e1900 */
[----:B------:R-:W4:Y:S04]  /*05c0*/  @!P0 LDG.E R25, desc[UR6][R20.64+0xc] ;  /* 0x00000c0614198981 */ /* 0x000f28000c1e1900 */
[----:B------:R-:W4:Y:S01]  /*05d0*/  @P4 LDG.E R27, desc[UR6][R20.64+0x54] ;  /* 0x00005406141b4981 */ /* 0x000f22000c1e1900 */
[----:B--2---:R-:W-:-:S03]  /*05e0*/  @!P0 LOP3.LUT R3, R3, R18, RZ, 0x3c, !PT ;  /* 0x0000001203038212 */ /* 0x004fc600078e3cff */
[----:B------:R-:W2:Y:S01]  /*05f0*/  @P4 LDG.E R18, desc[UR6][R20.64+0x60] ;  /* 0x0000600614124981 */ /* 0x000ea2000c1e1900 */
[----:B---3--:R-:W-:-:S03]  /*0600*/  @!P0 LOP3.LUT R5, R5, R16, RZ, 0x3c, !PT ;  /* 0x0000001005058212 */ /* 0x008fc600078e3cff */
[----:B------:R-:W3:Y:S01]  /*0610*/  @!P0 LDG.E R16, desc[UR6][R20.64+0x8] ;  /* 0x0000080614108981 */ /* 0x000ee2000c1e1900 */
[----:B----4-:R-:W-:-:S03]  /*0620*/  @P1 LOP3.LUT R3, R3, R24, RZ, 0x3c, !PT ;  /* 0x0000001803031212 */ /* 0x010fc600078e3cff */
[----:B------:R-:W4:Y:S01]  /*0630*/  @P5 LDG.E R24, desc[UR6][R20.64+0x74] ;  /* 0x0000740614185981 */ /* 0x000f22000c1e1900 */
[----:B------:R-:W-:-:S04]  /*0640*/  @P2 LOP3.LUT R3, R3, R26, RZ, 0x3c, !PT ;  /* 0x0000001a03032212 */ /* 0x000fc800078e3cff */
[----:B------:R-:W-:Y:S02]  /*0650*/  @P3 LOP3.LUT R3, R3, R28, RZ, 0x3c, !PT ;  /* 0x0000001c03033212 */ /* 0x000fe400078e3cff */
[----:B------:R-:W-:Y:S02]  /*0660*/  @!P0 LOP3.LUT R6, R6, R23, RZ, 0x3c, !PT ;  /* 0x0000001706068212 */ /* 0x000fe400078e3cff */
[----:B------:R-:W4:Y:S01]  /*0670*/  @P1 LDG.E R23, desc[UR6][R20.64+0x18] ;  /* 0x0000180614171981 */ /* 0x000f22000c1e1900 */
[----:B------:R-:W-:-:S03]  /*0680*/  @!P0 LOP3.LUT R2, R2, R25, RZ, 0x3c, !PT ;  /* 0x0000001902028212 */ /* 0x000fc600078e3cff */
[----:B------:R-:W4:Y:S01]  /*0690*/  @P1 LDG.E R25, desc[UR6][R20.64+0x20] ;  /* 0x0000200614191981 */ /* 0x000f22000c1e1900 */
[----:B--2---:R-:W-:-:S03]  /*06a0*/  @P4 LOP3.LUT R3, R3, R18, RZ, 0x3c, !PT ;  /* 0x0000001203034212 */ /* 0x004fc600078e3cff */
[----:B------:R-:W2:Y:S01]  /*06b0*/  @P1 LDG.E R18, desc[UR6][R20.64+0x1c] ;  /* 0x00001c0614121981 */ /* 0x000ea2000c1e1900 */
[----:B---3--:R-:W-:-:S03]  /*06c0*/  @!P0 LOP3.LUT R7, R7, R16, RZ, 0x3c, !PT ;  /* 0x0000001007078212 */ /* 0x008fc600078e3cff */
        /* <DEDUP_REMOVED lines=31> */
[----:B------:R-:W-:Y:S02]  /*08c0*/  @P4 LOP3.LUT R6, R6, R27, RZ, 0x3c, !PT ;  /* 0x0000001b06064212 */ /* 0x000fe400078e3cff */
[----:B------:R-:W-:Y:S01]  /*08d0*/  LOP3.LUT P0, RZ, R22, 0x80, RZ, 0xc0, !PT ;  /* 0x0000008016ff7812 */ /* 0x000fe2000780c0ff */
[----:B------:R-:W3:Y:S01]  /*08e0*/  @P6 LDG.E R27, desc[UR6][R20.64+0x84] ;  /* 0x00008406141b6981 */ /* 0x000ee2000c1e1900 */
[----:B----4-:R-:W-:-:S03]  /*08f0*/  @P4 LOP3.LUT R2, R2, R23, RZ, 0x3c, !PT ;  /* 0x0000001702024212 */ /* 0x010fc600078e3cff */
[----:B------:R-:W4:Y:S01]  /*0900*/  @P5 LDG.E R23, desc[UR6][R20.64+0x70] ;  /* 0x0000700614175981 */ /* 0x000f22000c1e1900 */
[----:B------:R-:W-:-:S03]  /*0910*/  @P5 LOP3.LUT R6, R6, R25, RZ, 0x3c, !PT ;  /* 0x0000001906065212 */ /* 0x000fc600078e3cff */
        /* <DEDUP_REMOVED lines=18> */
[----:B------:R-:W-:Y:S02]  /*0a40*/  @P0 LOP3.LUT R2, R2, R25, RZ, 0x3c, !PT ;  /* 0x0000001902020212 */ /* 0x000fe400078e3cff */
[----:B--2---:R-:W-:Y:S02]  /*0a50*/  @P0 LOP3.LUT R7, R7, R18, RZ, 0x3c, !PT ;  /* 0x0000001207070212 */ /* 0x004fe400078e3cff */
        /* <DEDUP_REMOVED lines=104> */
.L_x_113:
[----:B------:R-:W-:-:S06]  /*10e0*/  IMAD R14, R0, 0x4, R1 ;  /* 0x00000004000e7824 */ /* 0x000fcc00078e0201 */
[----:B------:R-:W5:Y:S01]  /*10f0*/  LDL R14, [R14+0x4] ;  /* 0x000004000e0e7983 */ /* 0x000f620000100800 */
[----:B------:R-:W-:-:S05]  /*1100*/  UMOV UR4, URZ ;  /* 0x000000ff00047c82 */ /* 0x000fca0008000000 */
.L_x_112:
        /* <DEDUP_REMOVED lines=192> */
.L_x_115:
[----:B------:R-:W-:-:S06]  /*1d10*/  IMAD R14, R0, 0x4, R1 ;  /* 0x00000004000e7824 */ /* 0x000fcc00078e0201 */
[----:B------:R-:W5:Y:S01]  /*1d20*/  LDL R14, [R14+0x4] ;  /* 0x000004000e0e7983 */ /* 0x000f620000100800 */
[----:B------:R-:W-:-:S05]  /*1d30*/  UMOV UR4, URZ ;  /* 0x000000ff00047c82 */ /* 0x000fca0008000000 */
.L_x_114:
        /* <DEDUP_REMOVED lines=180> */
.L_x_109:
[----:B------:R-:W-:Y:S05]  /*2880*/  BSYNC.RECONVERGENT B2 ;  /* 0x0000000000027941 */ /* 0x000fea0003800200 */
.L_x_108:
[----:B------:R-:W-:Y:S01]  /*2890*/  ISETP.GT.U32.AND P0, PT, R17, 0x3, PT ;  /* 0x000000031100780c */ /* 0x000fe20003f04070 */
[----:B------:R-:W-:Y:S01]  /*28a0*/  VIADD R13, R13, 0x1 ;  /* 0x000000010d0d7836 */ /* 0x000fe20000000000 */
[--C-:B------:R-:W-:Y:S02]  /*28b0*/  SHF.R.U64 R17, R17, 0x2, R12.reuse ;  /* 0x0000000211117819 */ /* 0x100fe4000000120c */
[----:B------:R-:W-:Y:S02]  /*28c0*/  ISETP.GT.U32.AND.EX P0, PT, R12, RZ, PT, P0 ;  /* 0x000000ff0c00720c */ /* 0x000fe40003f04100 */
[----:B------:R-:W-:-:S11]  /*28d0*/  SHF.R.U32.HI R12, RZ, 0x2, R12 ;  /* 0x00000002ff0c7819 */ /* 0x000fd6000001160c */
[----:B------:R-:W-:Y:S05]  /*28e0*/  @P0 BRA `(.L_x_116) ;  /* 0xffffffd800c40947 */ /* 0x000fea000383ffff */
.L_x_107:
[----:B------:R-:W-:Y:S05]  /*28f0*/  BSYNC.RECONVERGENT B1 ;  /* 0x0000000000017941 */ /* 0x000fea0003800200 */
.L_x_106:
[----:B------:R-:W-:Y:S01]  /*2900*/  IADD3 R10, P0, PT, R8, -0x1, RZ ;  /* 0xffffffff080a7810 */ /* 0x000fe20007f1e0ff */
[----:B------:R2:W-:Y:S01]  /*2910*/  STL [R1+0x1c], RZ ;  /* 0x00001cff01007387 */ /* 0x0005e20000100800 */
[----:B------:R-:W-:Y:S02]  /*2920*/  IMAD.MOV.U32 R12, RZ, RZ, RZ ;  /* 0x000000ffff0c7224 */ /* 0x000fe400078e00ff */
[----:B------:R-:W-:Y:S01]  /*2930*/  ISETP.NE.U32.AND P1, PT, R10, RZ, PT ;  /* 0x000000ff0a00720c */ /* 0x000fe20003f25070 */
[----:B------:R2:W-:Y:S01]  /*2940*/  STL [R1+0x20], RZ ;  /* 0x000020ff01007387 */ /* 0x0005e20000100800 */
[----:B------:R-:W-:Y:S01]  /*2950*/  IADD3.X R11, PT, PT, R9, -0x1, RZ, P0, !PT ;  /* 0xffffffff090b7810 */ /* 0x000fe200007fe4ff */
[----:B------:R-:W-:Y:S01]  /*2960*/  IMAD.MOV.U32 R0, RZ, RZ, RZ ;  /* 0x000000ffff007224 */ /* 0x000fe200078e00ff */
[----:B------:R-:W-:Y:S01]  /*2970*/  PLOP3.LUT P0, PT, PT, PT, PT, 0x8, 0x80 ;  /* 0x000000000080781c */ /* 0x000fe20003f0e170 */
[----:B------:R2:W-:Y:S01]  /*2980*/  STL.64 [R1+0x28], RZ ;  /* 0x000028ff01007387 */ /* 0x0005e20000100a00 */
[----:B------:R-:W-:-:S13]  /*2990*/  ISETP.NE.AND.EX P1, PT, R11, RZ, PT, P1 ;  /* 0x000000ff0b00720c */ /* 0x000fda0003f25310 */
[----:B--2---:R-:W-:Y:S05]  /*29a0*/  @!P1 BRA `(.L_x_117) ;  /* 0x0000000800f09947 */ /* 0x004fea0003800000 */
[----:B------:R-:W-:Y:S01]  /*29b0*/  ISETP.NE.U32.AND P0, PT, R8, 0x2, PT ;  /* 0x000000020800780c */ /* 0x000fe20003f05070 */
[----:B------:R-:W-:-:S03]  /*29c0*/  IMAD.MOV.U32 R0, RZ, RZ, RZ ;  /* 0x000000ffff007224 */ /* 0x000fc600078e00ff */
[----:B------:R-:W-:-:S13]  /*29d0*/  ISETP.NE.AND.EX P0, PT, R9, RZ, PT, P0 ;  /* 0x000000ff0900720c */ /* 0x000fda0003f05300 */
[----:B------:R-:W-:Y:S05]  /*29e0*/  @!P0 BRA `(.L_x_118) ;  /* 0x0000000400708947 */ /* 0x000fea0003800000 */
[----:B------:R-:W2:Y:S01]  /*29f0*/  LDCU.64 UR4, c[0x0][0x3a0] ;  /* 0x00007400ff0477ac */ /* 0x000ea20008000a00 */
[----:B------:R-:W-:Y:S01]  /*2a00*/  LOP3.LUT R9, R10, 0xfffffffe, RZ, 0xc0, !PT ;  /* 0xfffffffe0a097812 */ /* 0x000fe200078ec0ff */
[----:B------:R-:W-:Y:S02]  /*2a10*/  IMAD.MOV.U32 R8, RZ, RZ, R11 ;  /* 0x000000ffff087224 */ /* 0x000fe400078e000b */
[----:B------:R-:W-:Y:S01]  /*2a20*/  IMAD.MOV.U32 R0, RZ, RZ, RZ ;  /* 0x000000ffff007224 */ /* 0x000fe200078e00ff */
[----:B--2---:R-:W-:Y:S02]  /*2a30*/  ULOP3.LUT UR4, UR4, 0xaad26b49, URZ, 0x3c, !UPT ;  /* 0xaad26b4904047892 */ /* 0x004fe4000f8e3cff */
[----:B------:R-:W-:Y:S02]  /*2a40*/  ULOP3.LUT UR5, UR5, 0xf7dcefdd, URZ, 0x3c, !UPT ;  /* 0xf7dcefdd05057892 */ /* 0x000fe4000f8e3cff */
[----:B------:R-:W-:-:S04]  /*2a50*/  UIMAD UR4, UR4, 0x4182bed5, URZ ;  /* 0x4182bed5040478a4 */ /* 0x000fc8000f8e02ff */
[----:B------:R-:W-:-:S04]  /*2a60*/  UIMAD UR4, UR5, -0x658354e5, UR4 ;  /* 0x9a7cab1b050478a4 */ /* 0x000fc8000f8e0204 */
[----:B------:R-:W-:-:S06]  /*2a70*/  UIADD3 UR4, UPT, UPT, UR4, 0x700053, URZ ;  /* 0x0070005304047890 */ /* 0x000fcc000fffe0ff */
[----:B------:R-:W-:-:S07]  /*2a80*/  IMAD.U32 R12, RZ, RZ, UR4 ;  /* 0x00000004ff0c7e24 */ /* 0x000fce000f8e00ff */
.L_x_122:
[----:B0-----:R-:W-:Y:S01]  /*2a90*/  SHF.R.U32.HI R4, RZ, 0x2, R5 ;  /* 0x00000002ff047819 */ /* 0x001fe20000011605 */
[----:B------:R-:W-:Y:S01]  /*2aa0*/  IMAD.MOV.U32 R14, RZ, RZ, 0x3e055027 ;  /* 0x3e055027ff0e7424 */ /* 0x000fe200078e00ff */
[----:B------:R-:W-:Y:S01]  /*2ab0*/  SHF.R.U32.HI R17, RZ, 0x2, R6 ;  /* 0x00000002ff117819 */ /* 0x000fe20000011606 */
[----:B------:R-:W-:Y:S01]  /*2ac0*/  IMAD.MOV.U32 R23, RZ, RZ, 0x7f800000 ;  /* 0x7f800000ff177424 */ /* 0x000fe200078e00ff */
[----:B------:R-:W-:Y:S01]  /*2ad0*/  LOP3.LUT R4, R4, R5, RZ, 0x3c, !PT ;  /* 0x0000000504047212 */ /* 0x000fe200078e3cff */
[----:B-1----:R-:W-:Y:S01]  /*2ae0*/  IMAD.SHL.U32 R5, R3, 0x10, RZ ;  /* 0x0000001003057824 */ /* 0x002fe200078e00ff */
[----:B------:R-:W-:Y:S01]  /*2af0*/  LOP3.LUT R17, R17, R6, RZ, 0x3c, !PT ;  /* 0x0000000611117212 */ /* 0x000fe200078e3cff */
[----:B------:R-:W-:Y:S02]  /*2b00*/  BSSY.RECONVERGENT B1, `(.L_x_119) ;  /* 0x000003c000017945 */ /* 0x000fe40003800200 */
[----:B------:R-:W-:-:S05]  /*2b10*/  IMAD.SHL.U32 R13, R4, 0x2, RZ ;  /* 0x00000002040d7824 */ /* 0x000fca00078e00ff */
[----:B------:R-:W-:Y:S01]  /*2b20*/  LOP3.LUT R4, R4, R13, R5, 0x96, !PT ;  /* 0x0000000d04047212 */ /* 0x000fe200078e9605 */
[----:B------:R-:W-:-:S03]  /*2b30*/  IMAD.MOV.U32 R5, RZ, RZ, 0x2f800000 ;  /* 0x2f800000ff057424 */ /* 0x000fc600078e00ff */
[----:B------:R-:W-:-:S04]  /*2b40*/  LOP3.LUT R13, R4, R3, RZ, 0x3c, !PT ;  /* 0x00000003040d7212 */ /* 0x000fc800078e3cff */
[----:B------:R-:W-:Y:S01]  /*2b50*/  IADD3 R4, PT, PT, R12, -0x587c5, R13 ;  /* 0xfffa783b0c047810 */ /* 0x000fe20007ffe00d */
[----:B------:R-:W-:-:S03]  /*2b60*/  IMAD.SHL.U32 R6, R13, 0x10, RZ ;  /* 0x000000100d067824 */ /* 0x000fc600078e00ff */
[----:B------:R-:W-:-:S05]  /*2b70*/  I2FP.F32.U32 R4, R4 ;  /* 0x0000000400047245 */ /* 0x000fca0000201000 */
[----:B------:R-:W-:-:S05]  /*2b80*/  FFMA R4, R4, R5, 1.1641532182693481445e-10 ;  /* 0x2f00000004047423 */ /* 0x000fca0000000005 */
[----:B------:R-:W-:-:S13]  /*2b90*/  FSETP.GEU.AND P0, PT, R4, 1.175494350822287508e-38, PT ;  /* 0x008000000400780b */ /* 0x000fda0003f0e000 */
[----:B------:R-:W-:-:S04]  /*2ba0*/  @!P0 FMUL R4, R4, 8388608 ;  /* 0x4b00000004048820 */ /* 0x000fc80000400000 */
[----:B------:R-:W-:-:S05]  /*2bb0*/  VIADD R5, R4, 0xc0d55555 ;  /* 0xc0d5555504057836 */ /* 0x000fca0000000000 */
[----:B------:R-:W-:-:S05]  /*2bc0*/  LOP3.LUT R21, R5, 0xff800000, RZ, 0xc0, !PT ;  /* 0xff80000005157812 */ /* 0x000fca00078ec0ff */
[----:B------:R-:W-:Y:S01]  /*2bd0*/  IMAD.IADD R5, R4, 0x1, -R21 ;  /* 0x0000000104057824 */ /* 0x000fe200078e0a15 */
[----:B------:R-:W-:-:S03]  /*2be0*/  I2FP.F32.S32 R21, R21 ;  /* 0x0000001500157245 */ /* 0x000fc60000201400 */
        /* <DEDUP_REMOVED lines=9> */
[----:B------:R-:W-:Y:S02]  /*2c80*/  FSEL R14, RZ, -23, P0 ;  /* 0xc1b80000ff0e7808 */ /* 0x000fe40000000000 */
[----:B------:R-:W-:Y:S01]  /*2c90*/  ISETP.GT.U32.AND P0, PT, R4, 0x7f7fffff, PT ;  /* 0x7f7fffff0400780c */ /* 0x000fe20003f04070 */
[----:B------:R-:W-:Y:S02]  /*2ca0*/  FMUL R16, R5, R16 ;  /* 0x0000001005107220 */ /* 0x000fe40000400000 */
[----:B------:R-:W-:Y:S02]  /*2cb0*/  FFMA R14, R21, 1.1920928955078125e-07, R14 ;  /* 0x34000000150e7823 */ /* 0x000fe4000000000e */
[----:B------:R-:W-:Y:S01]  /*2cc0*/  FFMA R21, R5, R16, R5 ;  /* 0x0000001005157223 */ /* 0x000fe20000000005 */
[----:B------:R-:W-:-:S03]  /*2cd0*/  IMAD.SHL.U32 R5, R17, 0x2, RZ ;  /* 0x0000000211057824 */ /* 0x000fc600078e00ff */
[----:B------:R-:W-:Y:S02]  /*2ce0*/  FFMA R14, R14, 0.69314718246459960938, R21 ;  /* 0x3f3172180e0e7823 */ /* 0x000fe40000000015 */
[----:B------:R-:W-:Y:S01]  /*2cf0*/  LOP3.LUT R6, R17, R5, R6, 0x96, !PT ;  /* 0x0000000511067212 */ /* 0x000fe200078e9606 */
[----:B------:R-:W-:Y:S02]  /*2d00*/  IMAD.MOV.U32 R5, RZ, RZ, 0x30c90fdb ;  /* 0x30c90fdbff057424 */ /* 0x000fe400078e00ff */
[C---:B------:R-:W-:Y:S01]  /*2d10*/  @P0 FFMA R14, R4.reuse, R23, +INF ;  /* 0x7f800000040e0423 */ /* 0x040fe20000000017 */
[----:B------:R-:W-:Y:S02]  /*2d20*/  FSETP.NEU.AND P0, PT, R4, RZ, PT ;  /* 0x000000ff0400720b */ /* 0x000fe40003f0d000 */
[----:B------:R-:W-:Y:S01]  /*2d30*/  LOP3.LUT R17, R6, R13, RZ, 0x3c, !PT ;  /* 0x0000000d06117212 */ /* 0x000fe200078e3cff */
[----:B------:R-:W-:-:S04]  /*2d40*/  FMUL R14, R14, -2 ;  /* 0xc00000000e0e7820 */ /* 0x000fc80000400000 */
[----:B------:R-:W-:Y:S01]  /*2d50*/  IMAD.IADD R4, R17, 0x1, R12 ;  /* 0x0000000111047824 */ /* 0x000fe200078e020c */
[----:B------:R-:W-:-:S04]  /*2d60*/  FSEL R21, R14, +INF , P0 ;  /* 0x7f8000000e157808 */ /* 0x000fc80000000000 */
[----:B------:R0:W1:Y:S01]  /*2d70*/  MUFU.RSQ R16, R21 ;  /* 0x0000001500107308 */ /* 0x0000620000001400 */
[----:B------:R-:W-:Y:S01]  /*2d80*/  VIADD R6, R21, 0xf3000000 ;  /* 0xf300000015067836 */ /* 0x000fe20000000000 */
[----:B------:R-:W-:-:S04]  /*2d90*/  I2FP.F32.U32 R4, R4 ;  /* 0x0000000400047245 */ /* 0x000fc80000201000 */
[----:B------:R-:W-:Y:S01]  /*2da0*/  ISETP.GT.U32.AND P0, PT, R6, 0x727fffff, PT ;  /* 0x727fffff0600780c */ /* 0x000fe20003f04070 */
[----:B------:R-:W-:Y:S01]  /*2db0*/  FFMA R14, R4, R5, 7.314590599882819788e-10 ;  /* 0x30490fdb040e7423 */ /* 0x000fe20000000005 */
[----:B------:R-:W-:Y:S02]  /*2dc0*/  IMAD.MOV.U32 R5, RZ, RZ, R7 ;  /* 0x000000ffff057224 */ /* 0x000fe400078e0007 */
[----:B------:R-:W-:Y:S02]  /*2dd0*/  IMAD.MOV.U32 R6, RZ, RZ, R2 ;  /* 0x000000ffff067224 */ /* 0x000fe400078e0002 */
[----:B------:R-:W-:Y:S02]  /*2de0*/  IMAD.MOV.U32 R7, RZ, RZ, R3 ;  /* 0x000000ffff077224 */ /* 0x000fe400078e0003 */
[----:B------:R-:W-:Y:S02]  /*2df0*/  IMAD.MOV.U32 R4, RZ, RZ, R12 ;  /* 0x000000ffff047224 */ /* 0x000fe400078e000c */
[----:B------:R-:W-:-:S02]  /*2e00*/  IMAD.MOV.U32 R2, RZ, RZ, R13 ;  /* 0x000000ffff027224 */ /* 0x000fc400078e000d */
[----:B------:R-:W-:Y:S01]  /*2e10*/  IMAD.MOV.U32 R3, RZ, RZ, R17 ;  /* 0x000000ffff037224 */ /* 0x000fe200078e0011 */
[----:B01----:R-:W-:Y:S06]  /*2e20*/  @!P0 BRA `(.L_x_120) ;  /* 0x0000000000148947 */ /* 0x003fec0003800000 */
[----:B------:R-:W-:Y:S01]  /*2e30*/  IMAD.MOV.U32 R13, RZ, RZ, R21 ;  /* 0x000000ffff0d7224 */ /* 0x000fe200078e0015 */
[----:B------:R-:W-:-:S07]  /*2e40*/  MOV R20, 0x2e60 ;  /* 0x00002e6000147802 */ /* 0x000fce0000000f00 */
[----:B------:R-:W-:Y:S05]  /*2e50*/  CALL.REL.NOINC `($__internal_4_$__cuda_sm20_sqrt_rn_f32_slowpath) ;  /* 0x0000000c00c47944 */ /* 0x000fea0003c00000 */
[----:B------:R-:W-:Y:S01]  /*2e60*/  IMAD.MOV.U32 R12, RZ, RZ, R18 ;  /* 0x000000ffff0c7224 */ /* 0x000fe200078e0012 */
[----:B------:R-:W-:Y:S06]  /*2e70*/  BRA `(.L_x_121) ;  /* 0x0000000000107947 */ /* 0x000fec0003800000 */
.L_x_120:
[----:B------:R-:W-:Y:S01]  /*2e80*/  FMUL.FTZ R12, R21, R16 ;  /* 0x00000010150c7220 */ /* 0x000fe20000410000 */
[----:B------:R-:W-:-:S03]  /*2e90*/  FMUL.FTZ R16, R16, 0.5 ;  /* 0x3f00000010107820 */ /* 0x000fc60000410000 */
[----:B------:R-:W-:-:S04]  /*2ea0*/  FFMA R13, -R12, R12, R21 ;  /* 0x0000000c0c0d7223 */ /* 0x000fc80000000115 */
[----:B------:R-:W-:-:S07]  /*2eb0*/  FFMA R12, R13, R16, R12 ;  /* 0x000000100d0c7223 */ /* 0x000fce000000000c */
.L_x_121:
[----:B------:R-:W-:Y:S05]  /*2ec0*/  BSYNC.RECONVERGENT B1 ;  /* 0x0000000000017941 */ /* 0x000fea0003800200 */
.L_x_119:
        /* <DEDUP_REMOVED lines=14> */
.L_x_118:
        /* <DEDUP_REMOVED lines=12> */
[----:B------:R-:W-:Y:S01]  /*3070*/  IMAD.MOV.U32 R12, RZ, RZ, 0x2f800000 ;  /* 0x2f800000ff0c7424 */ /* 0x000fe200078e00ff */
[----:B------:R-:W-:Y:S01]  /*3080*/  BSSY.RECONVERGENT B1, `(.L_x_124) ;  /* 0x000003b000017945 */ /* 0x000fe20003800200 */
[----:B------:R-:W-:Y:S01]  /*3090*/  IMAD.MOV.U32 R14, RZ, RZ, 0x3e055027 ;  /* 0x3e055027ff0e7424 */ /* 0x000fe200078e00ff */
[----:B------:R-:W-:Y:S01]  /*30a0*/  LOP3.LUT R8, R8, R5, RZ, 0x3c, !PT ;  /* 0x0000000508087212 */ /* 0x000fe200078e3cff */
[----:B01----:R-:W-:-:S04]  /*30b0*/  IMAD.SHL.U32 R5, R3, 0x10, RZ ;  /* 0x0000001003057824 */ /* 0x003fc800078e00ff */
[----:B------:R-:W-:-:S05]  /*30c0*/  IMAD.SHL.U32 R9, R8, 0x2, RZ ;  /* 0x0000000208097824 */ /* 0x000fca00078e00ff */
[----:B------:R-:W-:-:S04]  /*30d0*/  LOP3.LUT R8, R8, R9, R5, 0x96, !PT ;  /* 0x0000000908087212 */ /* 0x000fc800078e9605 */
        /* <DEDUP_REMOVED lines=11> */
[----:B------:R-:W-:Y:S01]  /*3190*/  FADD R13, R9, -1 ;  /* 0xbf800000090d7421 */ /* 0x000fe20000000000 */
[----:B------:R-:W-:Y:S02]  /*31a0*/  FSEL R9, RZ, -23, P1 ;  /* 0xc1b80000ff097808 */ /* 0x000fe40000800000 */
[----:B------:R-:W-:Y:S01]  /*31b0*/  ISETP.GT.U32.AND P1, PT, R5, 0x7f7fffff, PT ;  /* 0x7f7fffff0500780c */ /* 0x000fe20003f24070 */
[C---:B------:R-:W-:Y:S02]  /*31c0*/  FFMA R14, R13.reuse, -R14, 0.14084610342979431152 ;  /* 0x3e1039f60d0e7423 */ /* 0x040fe4000000080e */
[----:B------:R-:W-:Y:S01]  /*31d0*/  FFMA R12, R12, 1.1920928955078125e-07, R9 ;  /* 0x340000000c0c7823 */ /* 0x000fe20000000009 */
[----:B------:R-:W-:Y:S01]  /*31e0*/  SHF.R.U32.HI R9, RZ, 0x2, R6 ;  /* 0x00000002ff097819 */ /* 0x000fe20000011606 */
[----:B------:R-:W-:-:S03]  /*31f0*/  FFMA R14, R13, R14, -0.12148627638816833496 ;  /* 0xbdf8cdcc0d0e7423 */ /* 0x000fc6000000000e */
[----:B------:R-:W-:Y:S01]  /*3200*/  LOP3.LUT R9, R9, R6, RZ, 0x3c, !PT ;  /* 0x0000000609097212 */ /* 0x000fe200078e3cff */
[----:B------:R-:W-:Y:S01]  /*3210*/  FFMA R14, R13, R14, 0.13980610668659210205 ;  /* 0x3e0f29550d0e7423 */ /* 0x000fe2000000000e */
[----:B------:R-:W-:-:S03]  /*3220*/  IMAD.SHL.U32 R6, R8, 0x10, RZ ;  /* 0x0000001008067824 */ /* 0x000fc600078e00ff */
[----:B------:R-:W-:-:S04]  /*3230*/  FFMA R14, R13, R14, -0.16684235632419586182 ;  /* 0xbe2ad8b90d0e7423 */ /* 0x000fc8000000000e */
[----:B------:R-:W-:-:S04]  /*3240*/  FFMA R14, R13, R14, 0.20012299716472625732 ;  /* 0x3e4ced0b0d0e7423 */ /* 0x000fc8000000000e */
[----:B------:R-:W-:-:S04]  /*3250*/  FFMA R14, R13, R14, -0.24999669194221496582 ;  /* 0xbe7fff220d0e7423 */ /* 0x000fc8000000000e */
[----:B------:R-:W-:-:S04]  /*3260*/  FFMA R14, R13, R14, 0.33333182334899902344 ;  /* 0x3eaaaa780d0e7423 */ /* 0x000fc8000000000e */
[----:B------:R-:W-:-:S04]  /*3270*/  FFMA R14, R13, R14, -0.5 ;  /* 0xbf0000000d0e7423 */ /* 0x000fc8000000000e */
[----:B------:R-:W-:-:S04]  /*3280*/  FMUL R14, R13, R14 ;  /* 0x0000000e0d0e7220 */ /* 0x000fc80000400000 */
[----:B------:R-:W-:Y:S01]  /*3290*/  FFMA R13, R13, R14, R13 ;  /* 0x0000000e0d0d7223 */ /* 0x000fe2000000000d */
[----:B------:R-:W-:-:S03]  /*32a0*/  IMAD.MOV.U32 R14, RZ, RZ, 0x7f800000 ;  /* 0x7f800000ff0e7424 */ /* 0x000fc600078e00ff */
[----:B------:R-:W-:Y:S01]  /*32b0*/  FFMA R13, R12, 0.69314718246459960938, R13 ;  /* 0x3f3172180c0d7823 */ /* 0x000fe2000000000d */
[C---:B------:R-:W-:Y:S01]  /*32c0*/  @P1 FFMA R13, R5.reuse, R14, +INF ;  /* 0x7f800000050d1423 */ /* 0x040fe2000000000e */
        /* <DEDUP_REMOVED lines=14> */
[----:B------:R-:W-:-:S07]  /*33b0*/  MOV R20, 0x33d0 ;  /* 0x000033d000147802 */ /* 0x000fce0000000f00 */
[----:B------:R-:W-:Y:S05]  /*33c0*/  CALL.REL.NOINC `($__internal_4_$__cuda_sm20_sqrt_rn_f32_slowpath) ;  /* 0x0000000800687944 */ /* 0x000fea0003c00000 */
[----:B------:R-:W-:Y:S01]  /*33d0*/  IMAD.MOV.U32 R12, RZ, RZ, R18 ;  /* 0x000000ffff0c7224 */ /* 0x000fe200078e0012 */
[----:B------:R-:W-:Y:S06]  /*33e0*/  BRA `(.L_x_126) ;  /* 0x0000000000107947 */ /* 0x000fec0003800000 */
.L_x_125:
[----:B------:R-:W-:Y:S01]  /*33f0*/  FMUL.FTZ R12, R13, R6 ;  /* 0x000000060d0c7220 */ /* 0x000fe20000410000 */
[----:B------:R-:W-:-:S03]  /*3400*/  FMUL.FTZ R6, R6, 0.5 ;  /* 0x3f00000006067820 */ /* 0x000fc60000410000 */
[----:B------:R-:W-:-:S04]  /*3410*/  FFMA R13, -R12, R12, R13 ;  /* 0x0000000c0c0d7223 */ /* 0x000fc8000000010d */
[----:B------:R-:W-:-:S07]  /*3420*/  FFMA R12, R13, R6, R12 ;  /* 0x000000060d0c7223 */ /* 0x000fce000000000c */
.L_x_126:
[----:B------:R-:W-:Y:S05]  /*3430*/  BSYNC.RECONVERGENT B1 ;  /* 0x0000000000017941 */ /* 0x000fea0003800200 */
.L_x_124:
[----:B------:R-:W-:Y:S01]  /*3440*/  FMUL.RZ R16, R5, 0.15915493667125701904 ;  /* 0x3e22f98305107820 */ /* 0x000fe2000040c000 */
[----:B------:R-:W-:Y:S02]  /*3450*/  IMAD.MOV.U32 R6, RZ, RZ, R2 ;  /* 0x000000ffff067224 */ /* 0x000fe400078e0002 */
[----:B------:R-:W-:Y:S01]  /*3460*/  IMAD.MOV.U32 R17, RZ, RZ, R3 ;  /* 0x000000ffff117224 */ /* 0x000fe200078e0003 */
[----:B------:R-:W0:Y:S01]  /*3470*/  MUFU.SIN R5, R16 ;  /* 0x0000001000057308 */ /* 0x000e220000000400 */
[----:B------:R-:W-:Y:S02]  /*3480*/  IMAD.MOV.U32 R14, RZ, RZ, 0x1 ;  /* 0x00000001ff0e7424 */ /* 0x000fe400078e00ff */
[----:B------:R-:W-:-:S05]  /*3490*/  IMAD.MOV.U32 R2, RZ, RZ, R8 ;  /* 0x000000ffff027224 */ /* 0x000fca00078e0008 */
[----:B------:R-:W1:Y:S01]  /*34a0*/  MUFU.COS R13, R16 ;  /* 0x00000010000d7308 */ /* 0x000e620000000000 */
[----:B0-----:R-:W-:-:S04]  /*34b0*/  FMUL R5, R5, R12 ;  /* 0x0000000c05057220 */ /* 0x001fc80000400000 */
[----:B------:R-:W-:Y:S01]  /*34c0*/  FFMA R0, R5, R19, R0 ;  /* 0x0000001305007223 */ /* 0x000fe20000000000 */
[----:B------:R-:W-:Y:S02]  /*34d0*/  IMAD.MOV.U32 R5, RZ, RZ, R7 ;  /* 0x000000ffff057224 */ /* 0x000fe400078e0007 */
[----:B------:R-:W-:Y:S02]  /*34e0*/  IMAD.MOV.U32 R7, RZ, RZ, R3 ;  /* 0x000000ffff077224 */ /* 0x000fe400078e0003 */
[----:B-1----:R-:W-:Y:S01]  /*34f0*/  FMUL R12, R13, R12 ;  /* 0x0000000c0d0c7220 */ /* 0x002fe20000400000 */
[----:B------:R-:W-:-:S07]  /*3500*/  IMAD.MOV.U32 R3, RZ, RZ, R9 ;  /* 0x000000ffff037224 */ /* 0x000fce00078e0009 */
.L_x_123:
[----:B------:R-:W-:Y:S01]  /*3510*/  IMAD.MOV.U32 R16, RZ, RZ, R6 ;  /* 0x000000ffff107224 */ /* 0x000fe200078e0006 */
[----:B------:R2:W-:Y:S04]  /*3520*/  STL.64 [R1+0x10], R8 ;  /* 0x0000100801007387 */ /* 0x0005e80000100a00 */
[----:B------:R2:W-:Y:S04]  /*3530*/  STL [R1+0x18], R14 ;  /* 0x0000180e01007387 */ /* 0x0005e80000100800 */
[----:B------:R2:W-:Y:S04]  /*3540*/  STL.64 [R1+0x8], R16 ;  /* 0x0000081001007387 */ /* 0x0005e80000100a00 */
[----:B------:R2:W-:Y:S04]  /*3550*/  STL.64 [R1], R4 ;  /* 0x0000000401007387 */ /* 0x0005e80000100a00 */
[----:B------:R2:W-:Y:S02]  /*3560*/  STL [R1+0x20], R12 ;  /* 0x0000200c01007387 */ /* 0x0005e40000100800 */
.L_x_117:
[----:B--2---:R-:W2:Y:S01]  /*3570*/  LDC R9, c[0x0][0x38c] ;  /* 0x0000e300ff097b82 */ /* 0x004ea20000000800 */
[----:B------:R-:W2:Y:S01]  /*3580*/  LDCU UR4, c[0x0][0x390] ;  /* 0x00007200ff0477ac */ /* 0x000ea20008000800 */
[----:B------:R-:W2:Y:S01]  /*3590*/  I2F.U64 R14, R10 ;  /* 0x0000000a000e7312 */ /* 0x000ea20000301000 */
[----:B------:R-:W-:Y:S02]  /*35a0*/  IMAD.MOV.U32 R8, RZ, RZ, RZ ;  /* 0x000000ffff087224 */ /* 0x000fe400078e00ff */
[----:B--2---:R-:W-:Y:S01]  /*35b0*/  FFMA R14, -R14, UR4, R9 ;  /* 0x000000040e0e7c23 */ /* 0x004fe20008000109 */
[----:B------:R-:W-:Y:S06]  /*35c0*/  @P0 BRA `(.L_x_127) ;  /* 0x0000000400200947 */ /* 0x000fec0003800000 */
[----:B------:R-:W-:Y:S01]  /*35d0*/  SHF.R.U32.HI R8, RZ, 0x2, R5 ;  /* 0x00000002ff087819 */ /* 0x000fe20000011605 */
[----:B------:R-:W-:Y:S01]  /*35e0*/  IMAD.MOV.U32 R10, RZ, RZ, 0x2f800000 ;  /* 0x2f800000ff0a7424 */ /* 0x000fe200078e00ff */
[----:B------:R2:W-:Y:S01]  /*35f0*/  STL.64 [R1+0x8], R2 ;  /* 0x0000080201007387 */ /* 0x0005e20000100a00 */
[----:B------:R-:W-:Y:S01]  /*3600*/  BSSY.RECONVERGENT B1, `(.L_x_128) ;  /* 0x000003d000017945 */ /* 0x000fe20003800200 */
[----:B------:R-:W-:Y:S01]  /*3610*/  LOP3.LUT R8, R8, R5, RZ, 0x3c, !PT ;  /* 0x0000000508087212 */ /* 0x000fe200078e3cff */
[----:B01----:R-:W-:-:S04]  /*3620*/  IMAD.SHL.U32 R5, R3, 0x10, RZ ;  /* 0x0000001003057824 */ /* 0x003fc800078e00ff */
[----:B------:R-:W-:-:S05]  /*3630*/  IMAD.SHL.U32 R9, R8, 0x2, RZ ;  /* 0x0000000208097824 */ /* 0x000fca00078e00ff */
[----:B------:R-:W-:-:S04]  /*3640*/  LOP3.LUT R8, R8, R9, R5, 0x96, !PT ;  /* 0x0000000908087212 */ /* 0x000fc800078e9605 */
[----:B------:R-:W-:-:S04]  /*3650*/  LOP3.LUT R8, R8, R3, RZ, 0x3c, !PT ;  /* 0x0000000308087212 */ /* 0x000fc800078e3cff */
[----:B------:R-:W-:-:S04]  /*3660*/  IADD3 R5, PT, PT, R4, 0x587c5, R8 ;  /* 0x000587c504057810 */ /* 0x000fc80007ffe008 */
[----:B------:R-:W-:-:S05]  /*3670*/  I2FP.F32.U32 R5, R5 ;  /* 0x0000000500057245 */ /* 0x000fca0000201000 */
[----:B------:R-:W-:Y:S01]  /*3680*/  FFMA R5, R5, R10, 1.1641532182693481445e-10 ;  /* 0x2f00000005057423 */ /* 0x000fe2000000000a */
[----:B------:R-:W-:-:S04]  /*3690*/  IMAD.MOV.U32 R10, RZ, RZ, 0x3e055027 ;  /* 0x3e055027ff0a7424 */ /* 0x000fc800078e00ff */
[----:B------:R-:W-:-:S13]  /*36a0*/  FSETP.GEU.AND P0, PT, R5, 1.175494350822287508e-38, PT ;  /* 0x008000000500780b */ /* 0x000fda0003f0e000 */
[----:B------:R-:W-:-:S04]  /*36b0*/  @!P0 FMUL R5, R5, 8388608 ;  /* 0x4b00000005058820 */ /* 0x000fc80000400000 */
[----:B------:R-:W-:-:S05]  /*36c0*/  VIADD R9, R5, 0xc0d55555 ;  /* 0xc0d5555505097836 */ /* 0x000fca0000000000 */
[----:B------:R-:W-:-:S04]  /*36d0*/  LOP3.LUT R12, R9, 0xff800000, RZ, 0xc0, !PT ;  /* 0xff800000090c7812 */ /* 0x000fc800078ec0ff */
[----:B------:R-:W-:Y:S01]  /*36e0*/  I2FP.F32.S32 R11, R12 ;  /* 0x0000000c000b7245 */ /* 0x000fe20000201400 */
[----:B------:R-:W-:Y:S02]  /*36f0*/  IMAD.IADD R9, R5, 0x1, -R12 ;  /* 0x0000000105097824 */ /* 0x000fe400078e0a0c */
[----:B------:R-:W-:Y:S02]  /*3700*/  IMAD.MOV.U32 R12, RZ, RZ, 0x7f800000 ;  /* 0x7f800000ff0c7424 */ /* 0x000fe400078e00ff */
[----:B------:R-:W-:Y:S01]  /*3710*/  FADD R13, R9, -1 ;  /* 0xbf800000090d7421 */ /* 0x000fe20000000000 */
[----:B------:R-:W-:-:S03]  /*3720*/  SHF.R.U32.HI R9, RZ, 0x2, R6 ;  /* 0x00000002ff097819 */ /* 0x000fc60000011606 */
[----:B------:R-:W-:Y:S01]  /*3730*/  FFMA R10, R13, -R10, 0.14084610342979431152 ;  /* 0x3e1039f60d0a7423 */ /* 0x000fe2000000080a */
[----:B------:R-:W-:Y:S01]  /*3740*/  LOP3.LUT R9, R9, R6, RZ, 0x3c, !PT ;  /* 0x0000000609097212 */ /* 0x000fe200078e3cff */
[----:B------:R-:W-:Y:S02]  /*3750*/  IMAD.SHL.U32 R6, R8, 0x10, RZ ;  /* 0x0000001008067824 */ /* 0x000fe400078e00ff */
        /* <DEDUP_REMOVED lines=31> */
[----:B------:R-:W-:-:S07]  /*3950*/  MOV R20, 0x3970 ;  /* 0x0000397000147802 */ /* 0x000fce0000000f00 */
[----:B------:R-:W-:Y:S05]  /*3960*/  CALL.REL.NOINC `($__internal_4_$__cuda_sm20_sqrt_rn_f32_slowpath) ;  /* 0x0000000400007944 */ /* 0x000fea0003c00000 */
[----:B------:R-:W-:Y:S01]  /*3970*/  IMAD.MOV.U32 R12, RZ, RZ, R18 ;  /* 0x000000ffff0c7224 */ /* 0x000fe200078e0012 */
[----:B------:R-:W-:Y:S06]  /*3980*/  BRA `(.L_x_130) ;  /* 0x0000000000107947 */ /* 0x000fec0003800000 */
.L_x_129:
[----:B------:R-:W-:Y:S01]  /*3990*/  FMUL.FTZ R12, R13, R10 ;  /* 0x0000000a0d0c7220 */ /* 0x000fe20000410000 */
[----:B------:R-:W-:-:S03]  /*39a0*/  FMUL.FTZ R10, R10, 0.5 ;  /* 0x3f0000000a0a7820 */ /* 0x000fc60000410000 */
[----:B------:R-:W-:-:S04]  /*39b0*/  FFMA R13, -R12, R12, R13 ;  /* 0x0000000c0c0d7223 */ /* 0x000fc8000000010d */
[----:B------:R-:W-:-:S07]  /*39c0*/  FFMA R12, R13, R10, R12 ;  /* 0x0000000a0d0c7223 */ /* 0x000fce000000000c */
.L_x_130:
[----:B------:R-:W-:Y:S05]  /*39d0*/  BSYNC.RECONVERGENT B1 ;  /* 0x0000000000017941 */ /* 0x000fea0003800200 */
.L_x_128:
[----:B------:R-:W-:Y:S01]  /*39e0*/  FMUL.RZ R4, R4, 0.15915493667125701904 ;  /* 0x3e22f98304047820 */ /* 0x000fe2000040c000 */
[----:B------:R-:W-:-:S03]  /*39f0*/  IMAD.MOV.U32 R8, RZ, RZ, 0x1 ;  /* 0x00000001ff087424 */ /* 0x000fc600078e00ff */
[----:B------:R-:W0:Y:S02]  /*3a00*/  MUFU.COS R3, R4 ;  /* 0x0000000400037308 */ /* 0x000e240000000000 */
[----:B0-----:R-:W-:-:S06]  /*3a10*/  FMUL R2, R3, R12 ;  /* 0x0000000c03027220 */ /* 0x001fcc0000400000 */
[----:B------:R-:W0:Y:S01]  /*3a20*/  MUFU.SIN R3, R4 ;  /* 0x0000000400037308 */ /* 0x000e220000000400 */
[----:B------:R2:W-:Y:S02]  /*3a30*/  STL [R1+0x20], R2 ;  /* 0x0000200201007387 */ /* 0x0005e40000100800 */
[----:B0-2---:R-:W-:-:S07]  /*3a40*/  FMUL R12, R3, R12 ;  /* 0x0000000c030c7220 */ /* 0x005fce0000400000 */
.L_x_127:
[----:B01----:R-:W0:Y:S01]  /*3a50*/  LDC R2, c[0x0][0x388] ;  /* 0x0000e200ff027b82 */ /* 0x003e220000000800 */
[----:B------:R1:W-:Y:S01]  /*3a60*/  STL [R1+0x18], R8 ;  /* 0x0000180801007387 */ /* 0x0003e20000100800 */
[----:B0-----:R-:W-:-:S04]  /*3a70*/  FADD R13, R2, R2 ;  /* 0x00000002020d7221 */ /* 0x001fc80000000000 */
[----:B------:R-:W-:-:S04]  /*3a80*/  FMUL R13, R13, R14 ;  /* 0x0000000e0d0d7220 */ /* 0x000fc80000400000 */
[----:B------:R-:W-:Y:S01]  /*3a90*/  VIADD R2, R13, 0xf3000000 ;  /* 0xf30000000d027836 */ /* 0x000fe20000000000 */
[----:B------:R1:W0:Y:S04]  /*3aa0*/  MUFU.RSQ R4, R13 ;  /* 0x0000000d00047308 */ /* 0x0002280000001400 */
[----:B------:R-:W-:-:S13]  /*3ab0*/  ISETP.GT.U32.AND P0, PT, R2, 0x727fffff, PT ;  /* 0x727fffff0200780c */ /* 0x000fda0003f04070 */
[----:B01----:R-:W-:Y:S05]  /*3ac0*/  @!P0 BRA `(.L_x_131) ;  /* 0x0000000000188947 */ /* 0x003fea0003800000 */
[----:B------:R-:W-:Y:S01]  /*3ad0*/  BSSY.RECONVERGENT B1, `(.L_x_132) ;  /* 0x0000003000017945 */ /* 0x000fe20003800200 */
[----:B------:R-:W-:-:S07]  /*3ae0*/  MOV R20, 0x3b00 ;  /* 0x00003b0000147802 */ /* 0x000fce0000000f00 */
[----:B------:R-:W-:Y:S05]  /*3af0*/  CALL.REL.NOINC `($__internal_4_$__cuda_sm20_sqrt_rn_f32_slowpath) ;  /* 0x00000000009c7944 */ /* 0x000fea0003c00000 */
[----:B------:R-:W-:Y:S05]  /*3b00*/  BSYNC.RECONVERGENT B1 ;  /* 0x0000000000017941 */ /* 0x000fea0003800200 */
.L_x_132:
[----:B------:R-:W-:Y:S01]  /*3b10*/  IMAD.MOV.U32 R3, RZ, RZ, R18 ;  /* 0x000000ffff037224 */ /* 0x000fe200078e0012 */
[----:B------:R-:W-:Y:S06]  /*3b20*/  BRA `(.L_x_133) ;  /* 0x0000000000107947 */ /* 0x000fec0003800000 */
.L_x_131:
[----:B------:R-:W-:Y:S01]  /*3b30*/  FMUL.FTZ R2, R13, R4 ;  /* 0x000000040d027220 */ /* 0x000fe20000410000 */
[----:B------:R-:W-:-:S03]  /*3b40*/  FMUL.FTZ R4, R4, 0.5 ;  /* 0x3f00000004047820 */ /* 0x000fc60000410000 */
[----:B------:R-:W-:-:S04]  /*3b50*/  FFMA R3, -R2, R2, R13 ;  /* 0x0000000202037223 */ /* 0x000fc8000000010d */
[----:B------:R-:W-:-:S07]  /*3b60*/  FFMA R3, R3, R4, R2 ;  /* 0x0000000403037223 */ /* 0x000fce0000000002 */
.L_x_133:
[----:B------:R-:W-:-:S04]  /*3b70*/  FFMA R3, R3, R12, R0 ;  /* 0x0000000c03037223 */ /* 0x000fc80000000000 */
[----:B------:R-:W-:-:S07]  /*3b80*/  FMUL R3, R3, R3 ;  /* 0x0000000303037220 */ /* 0x000fce0000400000 */
.L_x_105:
[----:B------:R-:W-:Y:S05]  /*3b90*/  BSYNC.RECONVERGENT B0 ;  /* 0x0000000000007941 */ /* 0x000fea0003800200 */
.L_x_104:
        /* <DEDUP_REMOVED lines=10> */
.L_x_135:
[----:B------:R-:W-:-:S04]  /*3c40*/  SHF.R.U32.HI R5, RZ, 0x1, R15 ;  /* 0x00000001ff057819 */ /* 0x000fc8000001160f */
[----:B------:R-:W-:-:S13]  /*3c50*/  ISETP.GE.U32.AND P0, PT, R4, R5, PT ;  /* 0x000000050400720c */ /* 0x000fda0003f06070 */
[----:B------:R-:W-:Y:S01]  /*3c60*/  @!P0 IMAD R2, R5, 0x4, R0 ;  /* 0x0000000405028824 */ /* 0x000fe200078e0200 */
[----:B0-----:R-:W-:Y:S05]  /*3c70*/  @!P0 LDS R3, [R0] ;  /* 0x0000000000038984 */ /* 0x001fea0000000800 */
[----:B------:R-:W0:Y:S02]  /*3c80*/  @!P0 LDS R2, [R2] ;  /* 0x0000000002028984 */ /* 0x000e240000000800 */
[----:B0-----:R-:W-:-:S05]  /*3c90*/  @!P0 FADD R3, R2, R3 ;  /* 0x0000000302038221 */ /* 0x001fca0000000000 */
[----:B------:R1:W-:Y:S01]  /*3ca0*/  @!P0 STS [R0], R3 ;  /* 0x0000000300008388 */ /* 0x0003e20000000800 */
[----:B------:R-:W-:Y:S01]  /*3cb0*/  BAR.SYNC.DEFER_BLOCKING 0x0 ;  /* 0x0000000000007b1d */ /* 0x000fe20000010000 */
[----:B------:R-:W-:Y:S01]  /*3cc0*/  ISETP.GT.U32.AND P0, PT, R15, 0x3, PT ;  /* 0x000000030f00780c */ /* 0x000fe20003f04070 */
[----:B------:R-:W-:-:S12]  /*3cd0*/  IMAD.MOV.U32 R15, RZ, RZ, R5 ;  /* 0x000000ffff0f7224 */ /* 0x000fd800078e0005 */
[----:B-1----:R-:W-:Y:S05]  /*3ce0*/  @P0 BRA `(.L_x_135) ;  /* 0xfffffffc00d40947 */ /* 0x002fea000383ffff */
.L_x_134:
        /* <DEDUP_REMOVED lines=8> */
        .weak           $__internal_4_$__cuda_sm20_sqrt_rn_f32_slowpath
        .type           $__internal_4_$__cuda_sm20_sqrt_rn_f32_slowpath,@function
        .size           $__internal_4_$__cuda_sm20_sqrt_rn_f32_slowpath,($__internal_5_$__cuda_sm3x_div_rn_noftz_f32_slowpath - $__internal_4_$__cuda_sm20_sqrt_rn_f32_slowpath)
$__internal_4_$__cuda_sm20_sqrt_rn_f32_slowpath:
        /* <DEDUP_REMOVED lines=19> */
.L_x_136:
[----:B------:R-:W-:-:S04]  /*3ea0*/  IMAD.MOV.U32 R21, RZ, RZ, 0x0 ;  /* 0x00000000ff157424 */ /* 0x000fc800078e00ff */
[----:B------:R-:W-:Y:S05]  /*3eb0*/  RET.REL.NODEC R20 `(bm_msd) ;  /* 0xffffffc014507950 */ /* 0x000fea0003c3ffff */
        .weak           $__internal_5_$__cuda_sm3x_div_rn_noftz_f32_slowpath
        .type           $__internal_5_$__cuda_sm3x_div_rn_noftz_f32_slowpath,@function
        .size           $__internal_5_$__cuda_sm3x_div_rn_noftz_f32_slowpath,(.L_x_198 - $__internal_5_$__cuda_sm3x_div_rn_noftz_f32_slowpath)
$__internal_5_$__cuda_sm3x_div_rn_noftz_f32_slowpath:
        /* <DEDUP_REMOVED lines=37> */
.L_x_137:
[----:B------:R-:W-:Y:S01]  /*4110*/  LEA R0, R5, 0xc0800000, 0x17 ;  /* 0xc080000005007811 */ /* 0x000fe200078eb8ff */
[----:B------:R-:W-:-:S04]  /*4120*/  VIADD R4, R4, 0xffffff81 ;  /* 0xffffff8104047836 */ /* 0x000fc80000000000 */
[----:B0-----:R-:W-:Y:S01]  /*4130*/  IMAD.IADD R7, R7, 0x1, -R0 ;  /* 0x0000000107077824 */ /* 0x001fe200078e0a00 */
[C---:B------:R-:W-:Y:S01]  /*4140*/  IADD3 R5, PT, PT, R4.reuse, 0x7f, -R5 ;  /* 0x0000007f04057810 */ /* 0x040fe20007ffe805 */
[----:B------:R-:W-:Y:S02]  /*4150*/  IMAD R0, R4, -0x800000, R6 ;  /* 0xff80000004007824 */ /* 0x000fe400078e0206 */
[----:B------:R-:W0:Y:S01]  /*4160*/  MUFU.RCP R3, R7 ;  /* 0x0000000700037308 */ /* 0x000e220000001000 */
[----:B------:R-:W-:Y:S01]  /*4170*/  FADD.FTZ R9, -R7, -RZ ;  /* 0x800000ff07097221 */ /* 0x000fe20000010100 */
[----:B------:R-:W-:-:S03]  /*4180*/  IMAD.IADD R5, R5, 0x1, R8 ;  /* 0x0000000105057824 */ /* 0x000fc600078e0208 */
        /* <DEDUP_REMOVED lines=42> */
.L_x_143:
[----:B------:R-:W-:-:S04]  /*4430*/  LOP3.LUT R0, R0, 0x80000000, RZ, 0xc0, !PT ;  /* 0x8000000000007812 */ /* 0x000fc800078ec0ff */
[----:B------:R-:W-:Y:S01]  /*4440*/  LOP3.LUT R0, R0, 0x7f800000, RZ, 0xfc, !PT ;  /* 0x7f80000000007812 */ /* 0x000fe200078efcff */
[----:B------:R-:W-:Y:S06]  /*4450*/  BRA `(.L_x_144) ;  /* 0x0000000000287947 */ /* 0x000fec0003800000 */
.L_x_142:
[----:B------:R-:W-:Y:S01]  /*4460*/  IMAD R0, R5, 0x800000, R0 ;  /* 0x0080000005007824 */ /* 0x000fe200078e0200 */
[----:B------:R-:W-:Y:S06]  /*4470*/  BRA `(.L_x_144) ;  /* 0x0000000000207947 */ /* 0x000fec0003800000 */
.L_x_141:
[----:B------:R-:W-:-:S04]  /*4480*/  LOP3.LUT R0, R7, 0x80000000, R6, 0x48, !PT ;  /* 0x8000000007007812 */ /* 0x000fc800078e4806 */
[----:B------:R-:W-:Y:S01]  /*4490*/  LOP3.LUT R0, R0, 0x7f800000, RZ, 0xfc, !PT ;  /* 0x7f80000000007812 */ /* 0x000fe200078efcff */
[----:B------:R-:W-:Y:S06]  /*44a0*/  BRA `(.L_x_144) ;  /* 0x0000000000147947 */ /* 0x000fec0003800000 */
.L_x_140:
[----:B------:R-:W-:Y:S01]  /*44b0*/  LOP3.LUT R0, R7, 0x80000000, R6, 0x48, !PT ;  /* 0x8000000007007812 */ /* 0x000fe200078e4806 */
[----:B------:R-:W-:Y:S06]  /*44c0*/  BRA `(.L_x_144) ;  /* 0x00000000000c7947 */ /* 0x000fec0003800000 */
.L_x_139:
[----:B------:R-:W1:Y:S01]  /*44d0*/  MUFU.RSQ R0, -QNAN ;  /* 0xffc0000000007908 */ /* 0x000e620000001400 */
[----:B------:R-:W-:Y:S05]  /*44e0*/  BRA `(.L_x_144) ;  /* 0x0000000000047947 */ /* 0x000fea0003800000 */
.L_x_138:
[----:B------:R-:W-:-:S07]  /*44f0*/  FADD.FTZ R0, R0, R3 ;  /* 0x0000000300007221 */ /* 0x000fce0000010000 */
.L_x_144:
[----:B------:R-:W-:-:S04]  /*4500*/  IMAD.MOV.U32 R3, RZ, RZ, 0x0 ;  /* 0x00000000ff037424 */ /* 0x000fc800078e00ff */
[----:B01----:R-:W-:Y:S05]  /*4510*/  RET.REL.NODEC R2 `(bm_msd) ;  /* 0xffffffb802b87950 */ /* 0x003fea0003c3ffff */
.L_x_145:
        /* <DEDUP_REMOVED lines=14> */
.L_x_198:


//--------------------- .text.bm_mean             --------------------------
	.section	.text.bm_mean,"ax",@progbits
	.align	128
        .global         bm_mean
        .type           bm_mean,@function
        .size           bm_mean,(.L_x_200 - bm_mean)
        .other          bm_mean,@"STO_CUDA_ENTRY STV_DEFAULT"
bm_mean:
.text.bm_mean:
        /* <DEDUP_REMOVED lines=19> */
[----:B------:R-:W-:Y:S05]  /*0130*/  CALL.REL.NOINC `($__internal_6_$__cuda_sm20_sqrt_rn_f32_slowpath) ;  /* 0x0000003800ec7944 */ /* 0x000fea0003c00000 */
[----:B------:R-:W-:Y:S05]  /*0140*/  BSYNC.RECONVERGENT B0 ;  /* 0x0000000000007941 */ /* 0x000fea0003800200 */
.L_x_147:
[----:B------:R-:W-:Y:S01]  /*0150*/  IMAD.MOV.U32 R14, RZ, RZ, R21 ;  /* 0x000000ffff0e7224 */ /* 0x000fe200078e0015 */
[----:B------:R-:W-:Y:S06]  /*0160*/  BRA `(.L_x_148) ;  /* 0x0000000000107947 */ /* 0x000fec0003800000 */
.L_x_146:
[----:B------:R-:W-:Y:S01]  /*0170*/  FMUL.FTZ R5, R12, R3 ;  /* 0x000000030c057220 */ /* 0x000fe20000410000 */
[----:B------:R-:W-:-:S03]  /*0180*/  FMUL.FTZ R3, R3, 0.5 ;  /* 0x3f00000003037820 */ /* 0x000fc60000410000 */
[----:B------:R-:W-:-:S04]  /*0190*/  FFMA R12, -R5, R5, R12 ;  /* 0x00000005050c7223 */ /* 0x000fc8000000010c */
[----:B------:R-:W-:-:S07]  /*01a0*/  FFMA R14, R12, R3, R5 ;  /* 0x000000030c0e7223 */ /* 0x000fce0000000005 */
.L_x_148:
        /* <DEDUP_REMOVED lines=10> */
[----:B------:R-:W-:Y:S05]  /*0250*/  CALL.REL.NOINC `($__internal_7_$__cuda_sm3x_div_rn_noftz_f32_slowpath) ;  /* 0x0000003800f87944 */ /* 0x000fea0003c00000 */
[----:B------:R-:W-:-:S07]  /*0260*/  IMAD.MOV.U32 R8, RZ, RZ, R0 ;  /* 0x000000ffff087224 */ /* 0x000fce00078e0000 */
.L_x_149:
        /* <DEDUP_REMOVED lines=25> */
.L_x_162:
[----:B------:R-:W-:Y:S01]  /*0400*/  LOP3.LUT P0, RZ, R17, 0x3, RZ, 0xc0, !PT ;  /* 0x0000000311ff7812 */ /* 0x000fe2000780c0ff */
[----:B------:R-:W-:-:S12]  /*0410*/  BSSY.RECONVERGENT B2, `(.L_x_154) ;  /* 0x0000245000027945 */ /* 0x000fd80003800200 */
[----:B-1----:R-:W-:Y:S05]  /*0420*/  @!P0 BRA `(.L_x_155) ;  /* 0x00000024000c8947 */ /* 0x002fea0003800000 */
[----:B------:R-:W1:Y:S01]  /*0430*/  LDC.64 R10, c[0x4][RZ] ;  /* 0x01000000ff0a7b82 */ /* 0x000e620000000a00 */
[----:B------:R-:W-:Y:S01]  /*0440*/  IMAD.MOV.U32 R0, RZ, RZ, RZ ;  /* 0x000000ffff007224 */ /* 0x000fe200078e00ff */
[----:B0-----:R-:W-:Y:S02]  /*0450*/  CS2R R2, SRZ ;  /* 0x0000000000027805 */ /* 0x001fe4000001ff00 */
[----:B------:R-:W-:Y:S01]  /*0460*/  CS2R R6, SRZ ;  /* 0x0000000000067805 */ /* 0x000fe2000001ff00 */
[----:B------:R-:W-:Y:S02]  /*0470*/  IMAD.MOV.U32 R5, RZ, RZ, RZ ;  /* 0x000000ffff057224 */ /* 0x000fe400078e00ff */
[----:B-1----:R-:W-:-:S07]  /*0480*/  IMAD.WIDE.U32 R10, R12, 0xc80, R10 ;  /* 0x00000c800c0a7825 */ /* 0x002fce00078e000a */
.L_x_157:
[----:B------:R-:W-:-:S06]  /*0490*/  IMAD R20, R0, 0x4, R1 ;  /* 0x0000000400147824 */ /* 0x000fcc00078e0201 */
[----:B------:R-:W5:Y:S01]  /*04a0*/  LDL R20, [R20+0x4] ;  /* 0x0000040014147983 */ /* 0x000f620000100800 */
[----:B------:R-:W-:-:S05]  /*04b0*/  UMOV UR4, URZ ;  /* 0x000000ff00047c82 */ /* 0x000fca0008000000 */
.L_x_156:
        /* <DEDUP_REMOVED lines=101> */
[----:B--2---:R-:W-:-:S03]  /*0b10*/  @P0 LOP3.LUT R7, R7, R22, RZ, 0x3c, !PT ;  /* 0x0000001607070212 */ /* 0x004fc600078e3cff */
[----:B------:R-:W2:Y:S01]  /*0b20*/  @P1 LDG.E R22, desc[UR8][R18.64+0xb4] ;  /* 0x0000b40812161981 */ /* 0x000ea2000c1e1900 */
[----:B------:R-:W-:-:S03]  /*0b30*/  @P0 LOP3.LUT R2, R2, R25, RZ, 0x3c, !PT ;  /* 0x0000001902020212 */ /* 0x000fc600078e3cff */
[----:B------:R-:W2:Y:S01]  /*0b40*/  @P1 LDG.E R25, desc[UR8][R18.64+0xc0] ;  /* 0x0000c00812191981 */ /* 0x000ea2000c1e1900 */
[----:B------:R-:W-:Y:S02]  /*0b50*/  LOP3.LUT P0, RZ, R23, 0x8000, RZ, 0xc0, !PT ;  /* 0x0000800017ff7812 */ /* 0x000fe4000780c0ff */
[----:B---3--:R-:W-:Y:S01]  /*0b60*/  @P1 LOP3.LUT R6, R6, R21, RZ, 0x3c, !PT ;  /* 0x0000001506061212 */ /* 0x008fe200078e3cff */
[----:B------:R-:W3:Y:S01]  /*0b70*/  @P2 LDG.E R23, desc[UR8][R18.64+0xd4] ;  /* 0x0000d40812172981 */ /* 0x000ee2000c1e1900 */
[----:B----4-:R-:W-:-:S03]  /*0b80*/  @P1 LOP3.LUT R7, R7, R24, RZ, 0x3c, !PT ;  /* 0x0000001807071212 */ /* 0x010fc600078e3cff */
[----:B------:R-:W4:Y:S04]  /*0b90*/  @P2 LDG.E R24, desc[UR8][R18.64+0xc8] ;  /* 0x0000c80812182981 */ /* 0x000f28000c1e1900 */
[----:B------:R-:W4:Y:S01]  /*0ba0*/  @P2 LDG.E R21, desc[UR8][R18.64+0xcc] ;  /* 0x0000cc0812152981 */ /* 0x000f22000c1e1900 */
[----:B--2---:R-:W-:-:S03]  /*0bb0*/  @P1 LOP3.LUT R5, R5, R22, RZ, 0x3c, !PT ;  /* 0x0000001605051212 */ /* 0x004fc600078e3cff */
[----:B------:R-:W2:Y:S04]  /*0bc0*/  @P0 LDG.E R28, desc[UR8][R18.64+0x13c] ;  /* 0x00013c08121c0981 */ /* 0x000ea8000c1e1900 */
[----:B------:R-:W2:Y:S01]  /*0bd0*/  @P1 LDG.E R22, desc[UR8][R18.64+0xc4] ;  /* 0x0000c40812161981 */ /* 0x000ea2000c1e1900 */
[----:B------:R-:W-:Y:S02]  /*0be0*/  @P1 LOP3.LUT R2, R2, R25, RZ, 0x3c, !PT ;  /* 0x0000001902021212 */ /* 0x000fe400078e3cff */
[----:B------:R-:W-:Y:S02]  /*0bf0*/  @P2 LOP3.LUT R7, R7, R26, RZ, 0x3c, !PT ;  /* 0x0000001a07072212 */ /* 0x000fe400078e3cff */
[----:B---3--:R-:W-:Y:S01]  /*0c00*/  @P2 LOP3.LUT R2, R2, R23, RZ, 0x3c, !PT ;  /* 0x0000001702022212 */ /* 0x008fe200078e3cff */
[----:B------:R-:W3:Y:S01]  /*0c10*/  @P3 LDG.E R26, desc[UR8][R18.64+0xe4] ;  /* 0x0000e408121a3981 */ /* 0x000ee2000c1e1900 */
[----:B----4-:R-:W-:-:S03]  /*0c20*/  @P2 LOP3.LUT R5, R5, R24, RZ, 0x3c, !PT ;  /* 0x0000001805052212 */ /* 0x010fc600078e3cff */
[----:B------:R-:W4:Y:S01]  /*0c30*/  @P3 LDG.E R24, desc[UR8][R18.64+0xdc] ;  /* 0x0000dc0812183981 */ /* 0x000f22000c1e1900 */
[----:B------:R-:W-:-:S03]  /*0c40*/  @P2 LOP3.LUT R6, R6, R21, RZ, 0x3c, !PT ;  /* 0x0000001506062212 */ /* 0x000fc600078e3cff */
        /* <DEDUP_REMOVED lines=71> */
.L_x_159:
[----:B------:R-:W-:-:S06]  /*10c0*/  IMAD R20, R0, 0x4, R1 ;  /* 0x0000000400147824 */ /* 0x000fcc00078e0201 */
[----:B------:R-:W5:Y:S01]  /*10d0*/  LDL R20, [R20+0x4] ;  /* 0x0000040014147983 */ /* 0x000f620000100800 */
[----:B------:R-:W-:-:S05]  /*10e0*/  UMOV UR4, URZ ;  /* 0x000000ff00047c82 */ /* 0x000fca0008000000 */
.L_x_158:
        /* <DEDUP_REMOVED lines=192> */
.L_x_161:
[----:B------:R-:W-:-:S06]  /*1cf0*/  IMAD R20, R0, 0x4, R1 ;  /* 0x0000000400147824 */ /* 0x000fcc00078e0201 */
[----:B------:R-:W5:Y:S01]  /*1d00*/  LDL R20, [R20+0x4] ;  /* 0x0000040014147983 */ /* 0x000f620000100800 */
[----:B------:R-:W-:-:S05]  /*1d10*/  UMOV UR4, URZ ;  /* 0x000000ff00047c82 */ /* 0x000fca0008000000 */
.L_x_160:
        /* <DEDUP_REMOVED lines=180> */
.L_x_155:
[----:B------:R-:W-:Y:S05]  /*2860*/  BSYNC.RECONVERGENT B2 ;  /* 0x0000000000027941 */ /* 0x000fea0003800200 */
.L_x_154:
[C---:B------:R-:W-:Y:S01]  /*2870*/  ISETP.GT.U32.AND P0, PT, R17.reuse, 0x3, PT ;  /* 0x000000031100780c */ /* 0x040fe20003f04070 */
[----:B------:R-:W-:Y:S01]  /*2880*/  VIADD R12, R12, 0x1 ;  /* 0x000000010c0c7836 */ /* 0x000fe20000000000 */
[--C-:B------:R-:W-:Y:S02]  /*2890*/  SHF.R.U64 R17, R17, 0x2, R16.reuse ;  /* 0x0000000211117819 */ /* 0x100fe40000001210 */
[----:B------:R-:W-:Y:S02]  /*28a0*/  ISETP.GT.U32.AND.EX P0, PT, R16, RZ, PT, P0 ;  /* 0x000000ff1000720c */ /* 0x000fe40003f04100 */
[----:B------:R-:W-:-:S11]  /*28b0*/  SHF.R.U32.HI R16, RZ, 0x2, R16 ;  /* 0x00000002ff107819 */ /* 0x000fd60000011610 */
[----:B------:R-:W-:Y:S05]  /*28c0*/  @P0 BRA `(.L_x_162) ;  /* 0xffffffd800cc0947 */ /* 0x000fea000383ffff */
.L_x_153:
[----:B------:R-:W-:Y:S05]  /*28d0*/  BSYNC.RECONVERGENT B1 ;  /* 0x0000000000017941 */ /* 0x000fea0003800200 */
.L_x_152:
        /* <DEDUP_REMOVED lines=22> */
.L_x_168:
        /* <DEDUP_REMOVED lines=38> */
[----:B------:R-:W-:Y:S02]  /*2ca0*/  LOP3.LUT R5, R17, R5, R6, 0x96, !PT ;  /* 0x0000000511057212 */ /* 0x000fe400078e9606 */
[C---:B------:R-:W-:Y:S01]  /*2cb0*/  @P0 FFMA R16, R4.reuse, R21, +INF ;  /* 0x7f80000004100423 */ /* 0x040fe20000000015 */
[----:B------:R-:W-:Y:S02]  /*2cc0*/  FSETP.NEU.AND P0, PT, R4, RZ, PT ;  /* 0x000000ff0400720b */ /* 0x000fe40003f0d000 */
[----:B------:R-:W-:Y:S01]  /*2cd0*/  LOP3.LUT R18, R5, R12, RZ, 0x3c, !PT ;  /* 0x0000000c05127212 */ /* 0x000fe200078e3cff */
[----:B------:R-:W-:Y:S01]  /*2ce0*/  FMUL R16, R16, -2 ;  /* 0xc000000010107820 */ /* 0x000fe20000400000 */
[----:B------:R-:W-:-:S03]  /*2cf0*/  IMAD.MOV.U32 R5, RZ, RZ, 0x30c90fdb ;  /* 0x30c90fdbff057424 */ /* 0x000fc600078e00ff */
        /* <DEDUP_REMOVED lines=16> */
[----:B------:R-:W-:Y:S05]  /*2e00*/  CALL.REL.NOINC `($__internal_6_$__cuda_sm20_sqrt_rn_f32_slowpath) ;  /* 0x0000000c00b87944 */ /* 0x000fea0003c00000 */
[----:B------:R-:W-:Y:S01]  /*2e10*/  IMAD.MOV.U32 R9, RZ, RZ, R21 ;  /* 0x000000ffff097224 */ /* 0x000fe200078e0015 */
[----:B------:R-:W-:Y:S06]  /*2e20*/  BRA `(.L_x_167) ;  /* 0x0000000000107947 */ /* 0x000fec0003800000 */
.L_x_166:
[----:B------:R-:W-:Y:S01]  /*2e30*/  FMUL.FTZ R9, R20, R17 ;  /* 0x0000001114097220 */ /* 0x000fe20000410000 */
[----:B------:R-:W-:-:S03]  /*2e40*/  FMUL.FTZ R17, R17, 0.5 ;  /* 0x3f00000011117820 */ /* 0x000fc60000410000 */
[----:B------:R-:W-:-:S04]  /*2e50*/  FFMA R12, -R9, R9, R20 ;  /* 0x00000009090c7223 */ /* 0x000fc80000000114 */
[----:B------:R-:W-:-:S07]  /*2e60*/  FFMA R9, R12, R17, R9 ;  /* 0x000000110c097223 */ /* 0x000fce0000000009 */
.L_x_167:
[----:B------:R-:W-:Y:S05]  /*2e70*/  BSYNC.RECONVERGENT B1 ;  /* 0x0000000000017941 */ /* 0x000fea0003800200 */
.L_x_165:
        /* <DEDUP_REMOVED lines=14> */
.L_x_164:
        /* <DEDUP_REMOVED lines=13> */
[----:B------:R-:W-:Y:S02]  /*3030*/  BSSY.RECONVERGENT B1, `(.L_x_170) ;  /* 0x000003c000017945 */ /* 0x000fe40003800200 */
[----:B------:R-:W-:Y:S01]  /*3040*/  LOP3.LUT R0, R0, R5, RZ, 0x3c, !PT ;  /* 0x0000000500007212 */ /* 0x000fe200078e3cff */
[----:B01----:R-:W-:-:S04]  /*3050*/  IMAD.SHL.U32 R5, R3, 0x10, RZ ;  /* 0x0000001003057824 */ /* 0x003fc800078e00ff */
[----:B------:R-:W-:-:S05]  /*3060*/  IMAD.SHL.U32 R8, R0, 0x2, RZ ;  /* 0x0000000200087824 */ /* 0x000fca00078e00ff */
        /* <DEDUP_REMOVED lines=27> */
[----:B------:R-:W-:Y:S01]  /*3220*/  SHF.R.U32.HI R5, RZ, 0x2, R6 ;  /* 0x00000002ff057819 */ /* 0x000fe20000011606 */
[----:B------:R-:W-:-:S03]  /*3230*/  FFMA R17, R16, R17, R16 ;  /* 0x0000001110117223 */ /* 0x000fc60000000010 */
[----:B------:R-:W-:Y:S01]  /*3240*/  LOP3.LUT R5, R5, R6, RZ, 0x3c, !PT ;  /* 0x0000000605057212 */ /* 0x000fe200078e3cff */
[----:B------:R-:W-:Y:S01]  /*3250*/  FFMA R12, R12, 0.69314718246459960938, R17 ;  /* 0x3f3172180c0c7823 */ /* 0x000fe20000000011 */
[----:B------:R-:W-:-:S03]  /*3260*/  IMAD.SHL.U32 R6, R8, 0x10, RZ ;  /* 0x0000001008067824 */ /* 0x000fc600078e00ff */
[C---:B------:R-:W-:Y:S01]  /*3270*/  @P1 FFMA R12, R0.reuse, R9, +INF ;  /* 0x7f800000000c1423 */ /* 0x040fe20000000009 */
[C---:B------:R-:W-:Y:S01]  /*3280*/  IMAD.SHL.U32 R9, R5.reuse, 0x2, RZ ;  /* 0x0000000205097824 */ /* 0x040fe200078e00ff */
[----:B------:R-:W-:Y:S02]  /*3290*/  FSETP.NEU.AND P1, PT, R0, RZ, PT ;  /* 0x000000ff0000720b */ /* 0x000fe40003f2d000 */
[----:B------:R-:W-:Y:S02]  /*32a0*/  FMUL R12, R12, -2 ;  /* 0xc00000000c0c7820 */ /* 0x000fe40000400000 */
[----:B------:R-:W-:-:S03]  /*32b0*/  LOP3.LUT R9, R5, R9, R6, 0x96, !PT ;  /* 0x0000000905097212 */ /* 0x000fc600078e9606 */
        /* <DEDUP_REMOVED lines=12> */
[----:B------:R-:W-:Y:S05]  /*3380*/  CALL.REL.NOINC `($__internal_6_$__cuda_sm20_sqrt_rn_f32_slowpath) ;  /* 0x0000000800587944 */ /* 0x000fea0003c00000 */
[----:B------:R-:W-:Y:S01]  /*3390*/  IMAD.MOV.U32 R5, RZ, RZ, R21 ;  /* 0x000000ffff057224 */ /* 0x000fe200078e0015 */
[----:B------:R-:W-:Y:S06]  /*33a0*/  BRA `(.L_x_172) ;  /* 0x0000000000107947 */ /* 0x000fec0003800000 */
.L_x_171:
[----:B------:R-:W-:Y:S01]  /*33b0*/  FMUL.FTZ R5, R6, R17 ;  /* 0x0000001106057220 */ /* 0x000fe20000410000 */
[----:B------:R-:W-:-:S03]  /*33c0*/  FMUL.FTZ R12, R17, 0.5 ;  /* 0x3f000000110c7820 */ /* 0x000fc60000410000 */
[----:B------:R-:W-:-:S04]  /*33d0*/  FFMA R6, -R5, R5, R6 ;  /* 0x0000000505067223 */ /* 0x000fc80000000106 */
[----:B------:R-:W-:-:S07]  /*33e0*/  FFMA R5, R6, R12, R5 ;  /* 0x0000000c06057223 */ /* 0x000fce0000000005 */
.L_x_172:
[----:B------:R-:W-:Y:S05]  /*33f0*/  BSYNC.RECONVERGENT B1 ;  /* 0x0000000000017941 */ /* 0x000fea0003800200 */
.L_x_170:
[----:B------:R-:W-:Y:S01]  /*3400*/  FMUL.RZ R16, R0, 0.15915493667125701904 ;  /* 0x3e22f98300107820 */ /* 0x000fe2000040c000 */
[----:B------:R-:W-:-:S03]  /*3410*/  IMAD.MOV.U32 R17, RZ, RZ, R3 ;  /* 0x000000ffff117224 */ /* 0x000fc600078e0003 */
[----:B------:R-:W0:Y:S08]  /*3420*/  MUFU.SIN R0, R16 ;  /* 0x0000001000007308 */ /* 0x000e300000000400 */
[----:B------:R-:W1:Y:S01]  /*3430*/  MUFU.COS R6, R16 ;  /* 0x0000001000067308 */ /* 0x000e620000000000 */
[----:B0-----:R-:W-:-:S04]  /*3440*/  FMUL R12, R0, R5 ;  /* 0x00000005000c7220 */ /* 0x001fc80000400000 */
[----:B------:R-:W-:Y:S01]  /*3450*/  FFMA R15, R12, R14, R15 ;  /* 0x0000000e0c0f7223 */ /* 0x000fe2000000000f */
[----:B------:R-:W-:Y:S02]  /*3460*/  IMAD.MOV.U32 R12, RZ, RZ, 0x1 ;  /* 0x00000001ff0c7424 */ /* 0x000fe400078e00ff */
[----:B-1----:R-:W-:Y:S01]  /*3470*/  FMUL R0, R6, R5 ;  /* 0x0000000506007220 */ /* 0x002fe20000400000 */
[----:B------:R-:W-:Y:S02]  /*3480*/  IMAD.MOV.U32 R5, RZ, RZ, R7 ;  /* 0x000000ffff057224 */ /* 0x000fe400078e0007 */
[----:B------:R-:W-:Y:S02]  /*3490*/  IMAD.MOV.U32 R6, RZ, RZ, R2 ;  /* 0x000000ffff067224 */ /* 0x000fe400078e0002 */
[----:B------:R-:W-:Y:S02]  /*34a0*/  IMAD.MOV.U32 R7, RZ, RZ, R3 ;  /* 0x000000ffff077224 */ /* 0x000fe400078e0003 */
[----:B------:R-:W-:-:S02]  /*34b0*/  IMAD.MOV.U32 R3, RZ, RZ, R9 ;  /* 0x000000ffff037224 */ /* 0x000fc400078e0009 */
[----:B------:R-:W-:-:S07]  /*34c0*/  IMAD.MOV.U32 R2, RZ, RZ, R8 ;  /* 0x000000ffff027224 */ /* 0x000fce00078e0008 */
.L_x_169:
[----:B------:R-:W-:Y:S01]  /*34d0*/  IMAD.MOV.U32 R16, RZ, RZ, R6 ;  /* 0x000000ffff107224 */ /* 0x000fe200078e0006 */
[----:B------:R2:W-:Y:S04]  /*34e0*/  STL.64 [R1+0x10], R8 ;  /* 0x0000100801007387 */ /* 0x0005e80000100a00 */
[----:B------:R2:W-:Y:S04]  /*34f0*/  STL [R1+0x18], R12 ;  /* 0x0000180c01007387 */ /* 0x0005e80000100800 */
[----:B------:R2:W-:Y:S04]  /*3500*/  STL.64 [R1+0x8], R16 ;  /* 0x0000081001007387 */ /* 0x0005e80000100a00 */
[----:B------:R2:W-:Y:S04]  /*3510*/  STL.64 [R1], R4 ;  /* 0x0000000401007387 */ /* 0x0005e80000100a00 */
[----:B------:R2:W-:Y:S02]  /*3520*/  STL [R1+0x20], R0 ;  /* 0x0000200001007387 */ /* 0x0005e40000100800 */
.L_x_163:
[----:B--2---:R-:W2:Y:S01]  /*3530*/  LDC.64 R16, c[0x0][0x390] ;  /* 0x0000e400ff107b82 */ /* 0x004ea20000000a00 */
[----:B------:R-:W2:Y:S01]  /*3540*/  I2F.U64 R11, R10 ;  /* 0x0000000a000b7312 */ /* 0x000ea20000301000 */
[----:B------:R-:W-:Y:S02]  /*3550*/  IMAD.MOV.U32 R8, RZ, RZ, RZ ;  /* 0x000000ffff087224 */ /* 0x000fe400078e00ff */
[----:B--2---:R-:W-:Y:S01]  /*3560*/  FFMA R14, -R11, R17, R16 ;  /* 0x000000110b0e7223 */ /* 0x004fe20000000110 */
        /* <DEDUP_REMOVED lines=8> */
[----:B------:R-:W-:Y:S01]  /*35f0*/  LOP3.LUT R8, R0, R8, R5, 0x96, !PT ;  /* 0x0000000800087212 */ /* 0x000fe200078e9605 */
[----:B------:R-:W-:-:S03]  /*3600*/  IMAD.MOV.U32 R5, RZ, RZ, 0x2f800000 ;  /* 0x2f800000ff057424 */ /* 0x000fc600078e00ff */
[----:B------:R-:W-:-:S04]  /*3610*/  LOP3.LUT R8, R8, R3, RZ, 0x3c, !PT ;  /* 0x0000000308087212 */ /* 0x000fc800078e3cff */
[----:B------:R-:W-:-:S04]  /*3620*/  IADD3 R0, PT, PT, R4, 0x587c5, R8 ;  /* 0x000587c504007810 */ /* 0x000fc80007ffe008 */
        /* <DEDUP_REMOVED lines=16> */
[----:B------:R-:W-:Y:S01]  /*3730*/  FFMA R11, R12, R9, 0.33333182334899902344 ;  /* 0x3eaaaa780c0b7423 */ /* 0x000fe20000000009 */
[----:B------:R-:W-:-:S03]  /*3740*/  SHF.R.U32.HI R9, RZ, 0x2, R6 ;  /* 0x00000002ff097819 */ /* 0x000fc60000011606 */
[C---:B------:R-:W-:Y:S01]  /*3750*/  FFMA R17, R12.reuse, R11, -0.5 ;  /* 0xbf0000000c117423 */ /* 0x040fe2000000000b */
[----:B------:R-:W-:Y:S01]  /*3760*/  I2FP.F32.S32 R11, R10 ;  /* 0x0000000a000b7245 */ /* 0x000fe20000201400 */
[----:B------:R-:W-:Y:S01]  /*3770*/  IMAD.MOV.U32 R10, RZ, RZ, 0x7f800000 ;  /* 0x7f800000ff0a7424 */ /* 0x000fe200078e00ff */
[----:B------:R-:W-:Y:S01]  /*3780*/  LOP3.LUT R9, R9, R6, RZ, 0x3c, !PT ;  /* 0x0000000609097212 */ /* 0x000fe200078e3cff */
[----:B------:R-:W-:Y:S02]  /*3790*/  FMUL R17, R12, R17 ;  /* 0x000000110c117220 */ /* 0x000fe40000400000 */
[----:B------:R-:W-:Y:S01]  /*37a0*/  FFMA R11, R11, 1.1920928955078125e-07, R0 ;  /* 0x340000000b0b7823 */ /* 0x000fe20000000000 */
[----:B------:R-:W-:Y:S02]  /*37b0*/  IMAD.SHL.U32 R0, R8, 0x10, RZ ;  /* 0x0000001008007824 */ /* 0x000fe400078e00ff */
[----:B------:R-:W-:Y:S01]  /*37c0*/  FFMA R12, R12, R17, R12 ;  /* 0x000000110c0c7223 */ /* 0x000fe2000000000c */
[----:B------:R-:W-:-:S03]  /*37d0*/  IMAD.SHL.U32 R6, R9, 0x2, RZ ;  /* 0x0000000209067824 */ /* 0x000fc600078e00ff */
[----:B------:R-:W-:Y:S01]  /*37e0*/  FFMA R11, R11, 0.69314718246459960938, R12 ;  /* 0x3f3172180b0b7823 */ /* 0x000fe2000000000c */
[----:B------:R-:W-:Y:S01]  /*37f0*/  @P0 FFMA R11, R5, R10, +INF ;  /* 0x7f800000050b0423 */ /* 0x000fe2000000000a */
[----:B------:R-:W-:Y:S01]  /*3800*/  LOP3.LUT R9, R9, R6, R0, 0x96, !PT ;  /* 0x0000000609097212 */ /* 0x000fe200078e9600 */
[----:B------:R-:W-:Y:S01]  /*3810*/  VIADD R6, R4, 0xb0f8a ;  /* 0x000b0f8a04067836 */ /* 0x000fe20000000000 */
[----:B------:R-:W-:Y:S01]  /*3820*/  FSETP.NEU.AND P0, PT, R5, RZ, PT ;  /* 0x000000ff0500720b */ /* 0x000fe20003f0d000 */
[----:B------:R-:W-:Y:S01]  /*3830*/  FMUL R0, R11, -2 ;  /* 0xc00000000b007820 */ /* 0x000fe20000400000 */
[----:B------:R-:W-:Y:S01]  /*3840*/  LOP3.LUT R9, R9, R8, RZ, 0x3c, !PT ;  /* 0x0000000809097212 */ /* 0x000fe200078e3cff */
[----:B------:R-:W-:Y:S01]  /*3850*/  IMAD.MOV.U32 R11, RZ, RZ, 0x30c90fdb ;  /* 0x30c90fdbff0b7424 */ /* 0x000fe200078e00ff */
[----:B------:R2:W-:Y:S02]  /*3860*/  STL.64 [R1], R6 ;  /* 0x0000000601007387 */ /* 0x0005e40000100a00 */
[----:B------:R-:W-:Y:S01]  /*3870*/  FSEL R12, R0, +INF , P0 ;  /* 0x7f800000000c7808 */ /* 0x000fe20000000000 */
[----:B------:R-:W-:Y:S01]  /*3880*/  IMAD.IADD R0, R9, 0x1, R6 ;  /* 0x0000000109007824 */ /* 0x000fe200078e0206 */
[----:B------:R2:W-:Y:S02]  /*3890*/  STL.64 [R1+0x10], R8 ;  /* 0x0000100801007387 */ /* 0x0005e40000100a00 */
[----:B------:R2:W0:Y:S01]  /*38a0*/  MUFU.RSQ R5, R12 ;  /* 0x0000000c00057308 */ /* 0x0004220000001400 */
[----:B------:R-:W-:Y:S01]  /*38b0*/  VIADD R4, R12, 0xf3000000 ;  /* 0xf30000000c047836 */ /* 0x000fe20000000000 */
[----:B------:R-:W-:-:S04]  /*38c0*/  I2FP.F32.U32 R0, R0 ;  /* 0x0000000000007245 */ /* 0x000fc80000201000 */
[----:B------:R-:W-:Y:S01]  /*38d0*/  ISETP.GT.U32.AND P0, PT, R4, 0x727fffff, PT ;  /* 0x727fffff0400780c */ /* 0x000fe20003f04070 */
[----:B------:R-:W-:-:S12]  /*38e0*/  FFMA R0, R0, R11, 7.314590599882819788e-10 ;  /* 0x30490fdb00007423 */ /* 0x000fd8000000000b */
[----:B0-2---:R-:W-:Y:S05]  /*38f0*/  @!P0 BRA `(.L_x_175) ;  /* 0x0000000000108947 */ /* 0x005fea0003800000 */
[----:B------:R-:W-:-:S07]  /*3900*/  MOV R18, 0x3920 ;  /* 0x0000392000127802 */ /* 0x000fce0000000f00 */
[----:B------:R-:W-:Y:S05]  /*3910*/  CALL.REL.NOINC `($__internal_6_$__cuda_sm20_sqrt_rn_f32_slowpath) ;  /* 0x0000000000f47944 */ /* 0x000fea0003c00000 */
[----:B------:R-:W-:Y:S01]  /*3920*/  IMAD.MOV.U32 R3, RZ, RZ, R21 ;  /* 0x000000ffff037224 */ /* 0x000fe200078e0015 */
[----:B------:R-:W-:Y:S06]  /*3930*/  BRA `(.L_x_176) ;  /* 0x0000000000107947 */ /* 0x000fec0003800000 */
.L_x_175:
[----:B------:R-:W-:Y:S01]  /*3940*/  FMUL.FTZ R3, R12, R5 ;  /* 0x000000050c037220 */ /* 0x000fe20000410000 */
[----:B------:R-:W-:-:S03]  /*3950*/  FMUL.FTZ R5, R5, 0.5 ;  /* 0x3f00000005057820 */ /* 0x000fc60000410000 */
[----:B------:R-:W-:-:S04]  /*3960*/  FFMA R12, -R3, R3, R12 ;  /* 0x00000003030c7223 */ /* 0x000fc8000000010c */
[----:B------:R-:W-:-:S07]  /*3970*/  FFMA R3, R12, R5, R3 ;  /* 0x000000050c037223 */ /* 0x000fce0000000003 */
.L_x_176:
[----:B------:R-:W-:Y:S05]  /*3980*/  BSYNC.RECONVERGENT B1 ;  /* 0x0000000000017941 */ /* 0x000fea0003800200 */
.L_x_174:
[----:B------:R-:W-:Y:S01]  /*3990*/  FMUL.RZ R4, R0, 0.15915493667125701904 ;  /* 0x3e22f98300047820 */ /* 0x000fe2000040c000 */
[----:B------:R-:W-:-:S03]  /*39a0*/  IMAD.MOV.U32 R8, RZ, RZ, 0x1 ;  /* 0x00000001ff087424 */ /* 0x000fc600078e00ff */
[----:B------:R-:W0:Y:S08]  /*39b0*/  MUFU.COS R2, R4 ;  /* 0x0000000400027308 */ /* 0x000e300000000000 */
[----:B------:R-:W1:Y:S01]  /*39c0*/  MUFU.SIN R0, R4 ;  /* 0x0000000400007308 */ /* 0x000e620000000400 */
[----:B0-----:R-:W-:-:S05]  /*39d0*/  FMUL R2, R2, R3 ;  /* 0x0000000302027220 */ /* 0x001fca0000400000 */
[----:B------:R2:W-:Y:S01]  /*39e0*/  STL [R1+0x20], R2 ;  /* 0x0000200201007387 */ /* 0x0005e20000100800 */
[----:B-1----:R-:W-:-:S07]  /*39f0*/  FMUL R0, R0, R3 ;  /* 0x0000000300007220 */ /* 0x002fce0000400000 */
.L_x_173:
[----:B012---:R-:W0:Y:S01]  /*3a00*/  LDC R2, c[0x0][0x38c] ;  /* 0x0000e300ff027b82 */ /* 0x007e220000000800 */
[----:B------:R1:W-:Y:S01]  /*3a10*/  STL [R1+0x18], R8 ;  /* 0x0000180801007387 */ /* 0x0003e20000100800 */
[----:B0-----:R-:W-:-:S04]  /*3a20*/  FADD R3, R2, R2 ;  /* 0x0000000202037221 */ /* 0x001fc80000000000 */
[----:B------:R-:W-:-:S04]  /*3a30*/  FMUL R12, R3, R14 ;  /* 0x0000000e030c7220 */ /* 0x000fc80000400000 */
[----:B------:R-:W-:Y:S01]  /*3a40*/  VIADD R2, R12, 0xf3000000 ;  /* 0xf30000000c027836 */ /* 0x000fe20000000000 */
[----:B------:R1:W0:Y:S04]  /*3a50*/  MUFU.RSQ R3, R12 ;  /* 0x0000000c00037308 */ /* 0x0002280000001400 */
[----:B------:R-:W-:-:S13]  /*3a60*/  ISETP.GT.U32.AND P0, PT, R2, 0x727fffff, PT ;  /* 0x727fffff0200780c */ /* 0x000fda0003f04070 */
[----:B01----:R-:W-:Y:S05]  /*3a70*/  @!P0 BRA `(.L_x_177) ;  /* 0x0000000000108947 */ /* 0x003fea0003800000 */
[----:B------:R-:W-:-:S07]  /*3a80*/  MOV R18, 0x3aa0 ;  /* 0x00003aa000127802 */ /* 0x000fce0000000f00 */
[----:B------:R-:W-:Y:S05]  /*3a90*/  CALL.REL.NOINC `($__internal_6_$__cuda_sm20_sqrt_rn_f32_slowpath) ;  /* 0x0000000000947944 */ /* 0x000fea0003c00000 */
[----:B------:R-:W-:Y:S01]  /*3aa0*/  IMAD.MOV.U32 R2, RZ, RZ, R21 ;  /* 0x000000ffff027224 */ /* 0x000fe200078e0015 */
[----:B------:R-:W-:Y:S06]  /*3ab0*/  BRA `(.L_x_178) ;  /* 0x0000000000107947 */ /* 0x000fec0003800000 */
.L_x_177:
[----:B------:R-:W-:Y:S01]  /*3ac0*/  FMUL.FTZ R5, R12, R3 ;  /* 0x000000030c057220 */ /* 0x000fe20000410000 */
[----:B------:R-:W-:-:S03]  /*3ad0*/  FMUL.FTZ R3, R3, 0.5 ;  /* 0x3f00000003037820 */ /* 0x000fc60000410000 */
[----:B------:R-:W-:-:S04]  /*3ae0*/  FFMA R2, -R5, R5, R12 ;  /* 0x0000000505027223 */ /* 0x000fc8000000010c */
[----:B------:R-:W-:-:S07]  /*3af0*/  FFMA R2, R2, R3, R5 ;  /* 0x0000000302027223 */ /* 0x000fce0000000005 */
.L_x_178:
[----:B------:R-:W-:-:S07]  /*3b00*/  FFMA R15, R2, R0, R15 ;  /* 0x00000000020f7223 */ /* 0x000fce000000000f */
.L_x_151:
[----:B------:R-:W-:Y:S05]  /*3b10*/  BSYNC.RECONVERGENT B0 ;  /* 0x0000000000007941 */ /* 0x000fea0003800200 */
.L_x_150:
        /* <DEDUP_REMOVED lines=10> */
.L_x_180:
[----:B------:R-:W-:-:S04]  /*3bc0*/  SHF.R.U32.HI R5, RZ, 0x1, R13 ;  /* 0x00000001ff057819 */ /* 0x000fc8000001160d */
[----:B------:R-:W-:-:S13]  /*3bd0*/  ISETP.GE.U32.AND P0, PT, R4, R5, PT ;  /* 0x000000050400720c */ /* 0x000fda0003f06070 */
[----:B------:R-:W-:Y:S01]  /*3be0*/  @!P0 IMAD R2, R5, 0x4, R0 ;  /* 0x0000000405028824 */ /* 0x000fe200078e0200 */
[----:B------:R-:W-:Y:S05]  /*3bf0*/  @!P0 LDS R3, [R0] ;  /* 0x0000000000038984 */ /* 0x000fea0000000800 */
[----:B------:R-:W1:Y:S02]  /*3c00*/  @!P0 LDS R2, [R2] ;  /* 0x0000000002028984 */ /* 0x000e640000000800 */
[----:B-1----:R-:W-:-:S05]  /*3c10*/  @!P0 FADD R3, R2, R3 ;  /* 0x0000000302038221 */ /* 0x002fca0000000000 */
[----:B------:R1:W-:Y:S01]  /*3c20*/  @!P0 STS [R0], R3 ;  /* 0x0000000300008388 */ /* 0x0003e20000000800 */
[----:B------:R-:W-:Y:S01]  /*3c30*/  BAR.SYNC.DEFER_BLOCKING 0x0 ;  /* 0x0000000000007b1d */ /* 0x000fe20000010000 */
[----:B------:R-:W-:Y:S01]  /*3c40*/  ISETP.GT.U32.AND P0, PT, R13, 0x3, PT ;  /* 0x000000030d00780c */ /* 0x000fe20003f04070 */
[----:B------:R-:W-:-:S12]  /*3c50*/  IMAD.MOV.U32 R13, RZ, RZ, R5 ;  /* 0x000000ffff0d7224 */ /* 0x000fd800078e0005 */
[----:B-1----:R-:W-:Y:S05]  /*3c60*/  @P0 BRA `(.L_x_180) ;  /* 0xfffffffc00d40947 */ /* 0x002fea000383ffff */
.L_x_179:
[----:B------:R-:W-:Y:S05]  /*3c70*/  @P1 EXIT ;  /* 0x000000000000194d */ /* 0x000fea0003800000 */
[----:B------:R-:W1:Y:S01]  /*3c80*/  S2UR UR5, SR_CgaCtaId ;  /* 0x00000000000579c3 */ /* 0x000e620000008800 */
[----:B------:R-:W-:-:S07]  /*3c90*/  UMOV UR4, 0x400 ;  /* 0x0000040000047882 */ /* 0x000fce0000000000 */
[----:B------:R-:W2:Y:S01]  /*3ca0*/  LDC.64 R2, c[0x0][0x380] ;  /* 0x0000e000ff027b82 */ /* 0x000ea20000000a00 */
[----:B-1----:R-:W-:-:S09]  /*3cb0*/  ULEA UR4, UR5, UR4, 0x18 ;  /* 0x0000000405047291 */ /* 0x002fd2000f8ec0ff */
[----:B------:R-:W2:Y:S04]  /*3cc0*/  LDS R5, [UR4] ;  /* 0x00000004ff057984 */ /* 0x000ea80008000800 */
[----:B--2---:R-:W-:Y:S01]  /*3cd0*/  REDG.E.ADD.F32.FTZ.RN.STRONG.GPU desc[UR8][R2.64], R5 ;  /* 0x00000005020079a6 */ /* 0x004fe2000c12f308 */
[----:B------:R-:W-:Y:S05]  /*3ce0*/  EXIT ;  /* 0x000000000000794d */ /* 0x000fea0003800000 */
        .weak           $__internal_6_$__cuda_sm20_sqrt_rn_f32_slowpath
        .type           $__internal_6_$__cuda_sm20_sqrt_rn_f32_slowpath,@function
        .size           $__internal_6_$__cuda_sm20_sqrt_rn_f32_slowpath,($__internal_7_$__cuda_sm3x_div_rn_noftz_f32_slowpath - $__internal_6_$__cuda_sm20_sqrt_rn_f32_slowpath)
$__internal_6_$__cuda_sm20_sqrt_rn_f32_slowpath:
        /* <DEDUP_REMOVED lines=19> */
.L_x_181:
[----:B------:R-:W-:-:S04]  /*3e20*/  IMAD.MOV.U32 R19, RZ, RZ, 0x0 ;  /* 0x00000000ff137424 */ /* 0x000fc800078e00ff */
[----:B------:R-:W-:Y:S05]  /*3e30*/  RET.REL.NODEC R18 `(bm_mean) ;  /* 0xffffffc012707950 */ /* 0x000fea0003c3ffff */
        .weak           $__internal_7_$__cuda_sm3x_div_rn_noftz_f32_slowpath
        .type           $__internal_7_$__cuda_sm3x_div_rn_noftz_f32_slowpath,@function
        .size           $__internal_7_$__cuda_sm3x_div_rn_noftz_f32_slowpath,(.L_x_200 - $__internal_7_$__cuda_sm3x_div_rn_noftz_f32_slowpath)
$__internal_7_$__cuda_sm3x_div_rn_noftz_f32_slowpath:
        /* <DEDUP_REMOVED lines=36> */
.L_x_182:
[----:B------:R-:W-:Y:S01]  /*4080*/  LEA R3, R6, 0xc0800000, 0x17 ;  /* 0xc080000006037811 */ /* 0x000fe200078eb8ff */
[----:B------:R-:W-:-:S04]  /*4090*/  VIADD R2, R0, 0xffffff81 ;  /* 0xffffff8100027836 */ /* 0x000fc80000000000 */
[----:B------:R-:W-:Y:S01]  /*40a0*/  IMAD.IADD R3, R8, 0x1, -R3 ;  /* 0x0000000108037824 */ /* 0x000fe200078e0a03 */
        /* <DEDUP_REMOVED lines=27> */
[-CC-:B------:R-:W-:Y:S01]  /*4260*/  FFMA.RM R3, R10, R8.reuse, R7.reuse ;  /* 0x000000080a037223 */ /* 0x180fe20000004007 */
[C---:B------:R-:W-:Y:S02]  /*4270*/  ISETP.NE.AND P2, PT, R9.reuse, RZ, PT ;  /* 0x000000ff0900720c */ /* 0x040fe40003f45270 */
[----:B------:R-:W-:Y:S01]  /*4280*/  LOP3.LUT R5, R2, 0x7fffff, RZ, 0xc0, !PT ;  /* 0x007fffff02057812 */ /* 0x000fe200078ec0ff */
[----:B------:R-:W-:Y:S01]  /*4290*/  FFMA.RP R2, R10, R8, R7 ;  /* 0x000000080a027223 */ /* 0x000fe20000008007 */
[----:B------:R-:W-:Y:S01]  /*42a0*/  IMAD.MOV R7, RZ, RZ, -R9 ;  /* 0x000000ffff077224 */ /* 0x000fe200078e0a09 */
[----:B------:R-:W-:Y:S02]  /*42b0*/  ISETP.NE.AND P1, PT, R9, RZ, PT ;  /* 0x000000ff0900720c */ /* 0x000fe40003f25270 */
        /* <DEDUP_REMOVED lines=14> */
.L_x_188:
[----:B------:R-:W-:-:S04]  /*43a0*/  LOP3.LUT R0, R0, 0x80000000, RZ, 0xc0, !PT ;  /* 0x8000000000007812 */ /* 0x000fc800078ec0ff */
[----:B------:R-:W-:Y:S01]  /*43b0*/  LOP3.LUT R0, R0, 0x7f800000, RZ, 0xfc, !PT ;  /* 0x7f80000000007812 */ /* 0x000fe200078efcff */
[----:B------:R-:W-:Y:S06]  /*43c0*/  BRA `(.L_x_189) ;  /* 0x0000000000287947 */ /* 0x000fec0003800000 */
.L_x_187:
[----:B------:R-:W-:Y:S01]  /*43d0*/  IMAD R0, R5, 0x800000, R0 ;  /* 0x0080000005007824 */ /* 0x000fe200078e0200 */
[----:B------:R-:W-:Y:S06]  /*43e0*/  BRA `(.L_x_189) ;  /* 0x0000000000207947 */ /* 0x000fec0003800000 */
.L_x_186:
[----:B------:R-:W-:-:S04]  /*43f0*/  LOP3.LUT R0, R8, 0x80000000, R7, 0x48, !PT ;  /* 0x8000000008007812 */ /* 0x000fc800078e4807 */
[----:B------:R-:W-:Y:S01]  /*4400*/  LOP3.LUT R0, R0, 0x7f800000, RZ, 0xfc, !PT ;  /* 0x7f80000000007812 */ /* 0x000fe200078efcff */
[----:B------:R-:W-:Y:S06]  /*4410*/  BRA `(.L_x_189) ;  /* 0x0000000000147947 */ /* 0x000fec0003800000 */
.L_x_185:
[----:B------:R-:W-:Y:S01]  /*4420*/  LOP3.LUT R0, R8, 0x80000000, R7, 0x48, !PT ;  /* 0x8000000008007812 */ /* 0x000fe200078e4807 */
[----:B------:R-:W-:Y:S06]  /*4430*/  BRA `(.L_x_189) ;  /* 0x00000000000c7947 */ /* 0x000fec0003800000 */
.L_x_184:
[----:B------:R-:W0:Y:S01]  /*4440*/  MUFU.RSQ R0, -QNAN ;  /* 0xffc0000000007908 */ /* 0x000e220000001400 */
[----:B------:R-:W-:Y:S05]  /*4450*/  BRA `(.L_x_189) ;  /* 0x0000000000047947 */ /* 0x000fea0003800000 */
.L_x_183:
[----:B------:R-:W-:-:S07]  /*4460*/  FADD.FTZ R0, R2, R3 ;  /* 0x0000000302007221 */ /* 0x000fce0000010000 */
.L_x_189:
[----:B------:R-:W-:-:S04]  /*4470*/  IMAD.MOV.U32 R5, RZ, RZ, 0x0 ;  /* 0x00000000ff057424 */ /* 0x000fc800078e00ff */
[----:B0-----:R-:W-:Y:S05]  /*4480*/  RET.REL.NODEC R4 `(bm_mean) ;  /* 0xffffffb804dc7950 */ /* 0x001fea0003c3ffff */
.L_x_190:
        /* <DEDUP_REMOVED lines=15> */
.L_x_200:


//--------------------- .nv.global.init           --------------------------
	.section	.nv.global.init,"aw",@progbits
	.align	4
.nv.global.init:
	.type		mrg32k3aM1SubSeq,@object
	.size		mrg32k3aM1SubSeq,(mrg32k3aM2SubSeq - mrg32k3aM1SubSeq)
mrg32k3aM1SubSeq:
        /*0000*/ 	.byte	0x0b, 0xcc, 0xee, 0x04, 0x73, 0x29, 0x8b, 0x6f, 0xf6, 0x53, 0x03, 0xf6, 0x23, 0xf6, 0xea, 0xda
        /* <DEDUP_REMOVED lines=125> */
	.type		mrg32k3aM2SubSeq,@object
	.size		mrg32k3aM2SubSeq,(mrg32k3aM1 - mrg32k3aM2SubSeq)
mrg32k3aM2SubSeq:
        /* <DEDUP_REMOVED lines=126> */
	.type		mrg32k3aM1,@object
	.size		mrg32k3aM1,(mrg32k3aM1Seq - mrg32k3aM1)
mrg32k3aM1:
        /* <DEDUP_REMOVED lines=144> */
	.type		mrg32k3aM1Seq,@object
	.size		mrg32k3aM1Seq,(mrg32k3aM2 - mrg32k3aM1Seq)
mrg32k3aM1Seq:
        /* <DEDUP_REMOVED lines=144> */
	.type		mrg32k3aM2,@object
	.size		mrg32k3aM2,(mrg32k3aM2Seq - mrg32k3aM2)
mrg32k3aM2:
        /* <DEDUP_REMOVED lines=144> */
	.type		mrg32k3aM2Seq,@object
	.size		mrg32k3aM2Seq,(precalc_xorwow_matrix - mrg32k3aM2Seq)
mrg32k3aM2Seq:
        /* <DEDUP_REMOVED lines=144> */
	.type		precalc_xorwow_matrix,@object
	.size		precalc_xorwow_matrix,(precalc_xorwow_offset_matrix - precalc_xorwow_matrix)
precalc_xorwow_matrix:
        /* <DEDUP_REMOVED lines=6400> */
	.type		precalc_xorwow_offset_matrix,@object
	.size		precalc_xorwow_offset_matrix,(.L_1 - precalc_xorwow_offset_matrix)
precalc_xorwow_offset_matrix:
        /* <DEDUP_REMOVED lines=6400> */
.L_1:


//--------------------- .nv.shared.bm_raw_moment  --------------------------
	.section	.nv.shared.bm_raw_moment,"aw",@nobits
	.sectionflags	@""
	.align	4
.nv.shared.bm_raw_moment:
	.zero		2048


//--------------------- .nv.shared.reserved.0     --------------------------
	.section	.nv.shared.reserved.0,"aw",@nobits
	.weak		__nv_reservedSMEM_offset_0_alias
	.size		__nv_reservedSMEM_offset_0_alias, 0, 64
	.other		__nv_reservedSMEM_offset_0_alias,@"STO_CUDA_RESERVED_SHARED STV_DEFAULT"
__nv_reservedSMEM_offset_0_alias:
	.zero		0
	.zero		64


//--------------------- .nv.shared.bm_central_moment --------------------------
	.section	.nv.shared.bm_central_moment,"aw",@nobits
	.sectionflags	@""
	.align	4
.nv.shared.bm_central_moment:
	.zero		2048


//--------------------- .nv.shared.bm_msd         --------------------------
	.section	.nv.shared.bm_msd,"aw",@nobits
	.sectionflags	@""
	.align	4
.nv.shared.bm_msd:
	.zero		2048


//--------------------- .nv.shared.bm_mean        --------------------------
	.section	.nv.shared.bm_mean,"aw",@nobits
	.sectionflags	@""
	.align	4
.nv.shared.bm_mean:
	.zero		2048


//--------------------- .nv.constant0.bm_raw_moment --------------------------
	.section	.nv.constant0.bm_raw_moment,"a",@progbits
	.sectionflags	@""
	.align	4
.nv.constant0.bm_raw_moment:
	.zero		944


//--------------------- .nv.constant0.bm_central_moment --------------------------
	.section	.nv.constant0.bm_central_moment,"a",@progbits
	.sectionflags	@""
	.align	4
.nv.constant0.bm_central_moment:
	.zero		944


//--------------------- .nv.constant0.bm_msd      --------------------------
	.section	.nv.constant0.bm_msd,"a",@progbits
	.sectionflags	@""
	.align	4
.nv.constant0.bm_msd:
	.zero		936


//--------------------- .nv.constant0.bm_mean     --------------------------
	.section	.nv.constant0.bm_mean,"a",@progbits
	.sectionflags	@""
	.align	4
.nv.constant0.bm_mean:
	.zero		936


//--------------------- SYMBOLS --------------------------

	.type		.nv.reservedSmem.offset0,@object
	.size		.nv.reservedSmem.offset0,0x4
	.type		.nv.reservedSmem.cap,@object
	.size		.nv.reservedSmem.cap,0x4
